def matmul_kernel(
    a_ptr,
    b_ptr,
    c_ptr,
    M,
    N,
    K,
    stride_am,
    stride_ak,
    stride_bk,
    stride_bn,
    stride_cm,
    stride_cn,
    BLOCK_M: tl.constexpr,
    BLOCK_N: tl.constexpr,
    BLOCK_K: tl.constexpr,
    GROUP_M: tl.constexpr,
):
    pid = tl.program_id(axis=0)
    num_pid_m = tl.cdiv(M, BLOCK_M)
    num_pid_n = tl.cdiv(N, BLOCK_N)
    num_pid_in_group = GROUP_M * num_pid_n
    group_id = pid // num_pid_in_group
    first_pid_m = group_id * GROUP_M
    group_size_m = min(num_pid_m - first_pid_m, GROUP_M)
    pid_m = first_pid_m + ((pid % num_pid_in_group) % group_size_m)
    pid_n = (pid % num_pid_in_group) // group_size_m

    offs_am = (pid_m * BLOCK_M + tl.arange(0, BLOCK_M)) % M
    offs_bn = (pid_n * BLOCK_N + tl.arange(0, BLOCK_N)) % N
    offs_k = tl.arange(0, BLOCK_K)
    a_ptrs = a_ptr + offs_am[:, None] * stride_am + offs_k[None, :] * stride_ak
    b_ptrs = b_ptr + offs_k[:, None] * stride_bk + offs_bn[None, :] * stride_bn

    acc = tl.zeros((BLOCK_M, BLOCK_N), dtype=tl.float32)
    for kk in range(0, tl.cdiv(K, BLOCK_K)):
        a = tl.load(a_ptrs, mask=offs_k[None, :] < K - kk * BLOCK_K, other=0.0)
        b = tl.load(b_ptrs, mask=offs_k[:, None] < K - kk * BLOCK_K, other=0.0)
        acc = tl.dot(a, b, acc)
        a_ptrs += BLOCK_K * stride_ak
        b_ptrs += BLOCK_K * stride_bk

    c = acc.to(c_ptr.dtype.element_ty)
    offs_cm = pid_m * BLOCK_M + tl.arange(0, BLOCK_M)
    offs_cn = pid_n * BLOCK_N + tl.arange(0, BLOCK_N)
    c_ptrs = c_ptr + offs_cm[:, None] * stride_cm + offs_cn[None, :] * stride_cn
    mask = (offs_cm[:, None] < M) & (offs_cn[None, :] < N)
    tl.store(c_ptrs, c, mask=mask)

# config = {"BLOCK_K": 128, "BLOCK_M": 512, "BLOCK_N": 256, "GROUP_M": 8, "arch": "sm_90", "dtype": "fp32", "num_ctas": 1, "num_stages": 7, "num_warps": 4}
# arch = sm_90


// ===== COMPILED SASS (sm_90a) =====

	.target	sm_90a

	.elftype	@"ET_EXEC"


//--------------------- .note.nv.tkinfo           --------------------------
	.section	.note.nv.tkinfo,"",@"SHT_NOTE"
	.sectionflags	@"SHF_NOTE_NV_TKINFO"
	.tkinfo
        /*0018*/ 	.word	0x00000002
        /*0030*/ 	.string	""
        /*0030*/ 	.string	"ptxas"
        /*0030*/ 	.string	"Cuda compilation tools, release 13.0, V13.0.88"
        /*0030*/ 	.string	"Build cuda_13.0.r13.0/compiler.36424714_0"
        /*0030*/ 	.string	"-v  -suppress-debug-info  -lineinfo  -arch sm_90a "



//--------------------- .note.nv.cuinfo           --------------------------
	.section	.note.nv.cuinfo,"",@"SHT_NOTE"
	.sectionflags	@"SHF_NOTE_NV_CUINFO"
        /*0018*/ 	.short	0x0002
        /*001a*/ 	.short	0x005a
        /*001c*/ 	.short	0x0082
	.zero		2


//--------------------- .nv.info                  --------------------------
	.section	.nv.info,"",@"SHT_CUDA_INFO"
	.align	4


	//----- nvinfo : EIATTR_REGCOUNT
	.align		4
        /*0000*/ 	.byte	0x04, 0x2f
        /*0002*/ 	.short	(.L_1 - .L_0)
	.align		4
.L_0:
        /*0004*/ 	.word	index@(matmul_kernel)
        /*0008*/ 	.word	0x000000ff


	//----- nvinfo : EIATTR_FRAME_SIZE
	.align		4
.L_1:
        /*000c*/ 	.byte	0x04, 0x11
        /*000e*/ 	.short	(.L_3 - .L_2)
	.align		4
.L_2:
        /*0010*/ 	.word	index@(matmul_kernel)
        /*0014*/ 	.word	0x00003b08


	//----- nvinfo : EIATTR_MIN_STACK_SIZE
	.align		4
.L_3:
        /*0018*/ 	.byte	0x04, 0x12
        /*001a*/ 	.short	(.L_5 - .L_4)
	.align		4
.L_4:
        /*001c*/ 	.word	index@(matmul_kernel)
        /*0020*/ 	.word	0x00003b08
.L_5:


//--------------------- .nv.compat                --------------------------
	.section	.nv.compat,"",@"SHT_CUDA_COMPAT_INFO"
	.align	4
        /*0000*/ 	.byte	0x02, 0x09, 0x01, 0x00, 0x02, 0x02, 0x04, 0x00, 0x02, 0x05, 0x05, 0x00, 0x03, 0x07, 0x01, 0x01
        /*0010*/ 	.byte	0x02, 0x03, 0x00, 0x00, 0x02, 0x06, 0x01, 0x00, 0x04, 0x0b, 0x08, 0x00, 0x00, 0x00, 0x00, 0x00
        /*0020*/ 	.byte	0x00, 0x00, 0x00, 0x00


//--------------------- .nv.info.matmul_kernel    --------------------------
	.section	.nv.info.matmul_kernel,"",@"SHT_CUDA_INFO"
	.sectionflags	@""
	.align	4


	//----- nvinfo : EIATTR_CUDA_API_VERSION
	.align		4
        /*0000*/ 	.byte	0x04, 0x37
        /*0002*/ 	.short	(.L_7 - .L_6)
.L_6:
        /*0004*/ 	.word	0x00000082


	//----- nvinfo : EIATTR_KPARAM_INFO
	.align		4
.L_7:
        /*0008*/ 	.byte	0x04, 0x17
        /*000a*/ 	.short	(.L_9 - .L_8)
.L_8:
        /*000c*/ 	.word	0x00000000
        /*0010*/ 	.short	0x000d
        /*0012*/ 	.short	0x0048
        /*0014*/ 	.byte	0x00, 0xf4, 0x21, 0x00


	//----- nvinfo : EIATTR_KPARAM_INFO
	.align		4
.L_9:
        /*0018*/ 	.byte	0x04, 0x17
        /*001a*/ 	.short	(.L_11 - .L_10)
.L_10:
        /*001c*/ 	.word	0x00000000
        /*0020*/ 	.short	0x000c
        /*0022*/ 	.short	0x0040
        /*0024*/ 	.byte	0x00, 0xf4, 0x21, 0x00


	//----- nvinfo : EIATTR_KPARAM_INFO
	.align		4
.L_11:
        /*0028*/ 	.byte	0x04, 0x17
        /*002a*/ 	.short	(.L_13 - .L_12)
.L_12:
        /*002c*/ 	.word	0x00000000
        /*0030*/ 	.short	0x000b
        /*0032*/ 	.short	0x0038
        /*0034*/ 	.byte	0x00, 0xf0, 0x11, 0x00


	//----- nvinfo : EIATTR_KPARAM_INFO
	.align		4
.L_13:
        /*0038*/ 	.byte	0x04, 0x17
        /*003a*/ 	.short	(.L_15 - .L_14)
.L_14:
        /*003c*/ 	.word	0x00000000
        /*0040*/ 	.short	0x000a
        /*0042*/ 	.short	0x0034
        /*0044*/ 	.byte	0x00, 0xf0, 0x11, 0x00


	//----- nvinfo : EIATTR_KPARAM_INFO
	.align		4
.L_15:
        /*0048*/ 	.byte	0x04, 0x17
        /*004a*/ 	.short	(.L_17 - .L_16)
.L_16:
        /*004c*/ 	.word	0x00000000
        /*0050*/ 	.short	0x0009
        /*0052*/ 	.short	0x0030
        /*0054*/ 	.byte	0x00, 0xf0, 0x11, 0x00


	//----- nvinfo : EIATTR_KPARAM_INFO
	.align		4
.L_17:
        /*0058*/ 	.byte	0x04, 0x17
        /*005a*/ 	.short	(.L_19 - .L_18)
.L_18:
        /*005c*/ 	.word	0x00000000
        /*0060*/ 	.short	0x0008
        /*0062*/ 	.short	0x002c
        /*0064*/ 	.byte	0x00, 0xf0, 0x11, 0x00


	//----- nvinfo : EIATTR_KPARAM_INFO
	.align		4
.L_19:
        /*0068*/ 	.byte	0x04, 0x17
        /*006a*/ 	.short	(.L_21 - .L_20)
.L_20:
        /*006c*/ 	.word	0x00000000
        /*0070*/ 	.short	0x0007
        /*0072*/ 	.short	0x0028
        /*0074*/ 	.byte	0x00, 0xf0, 0x11, 0x00


	//----- nvinfo : EIATTR_KPARAM_INFO
	.align		4
.L_21:
        /*0078*/ 	.byte	0x04, 0x17
        /*007a*/ 	.short	(.L_23 - .L_22)
.L_22:
        /*007c*/ 	.word	0x00000000
        /*0080*/ 	.short	0x0006
        /*0082*/ 	.short	0x0024
        /*0084*/ 	.byte	0x00, 0xf0, 0x11, 0x00


	//----- nvinfo : EIATTR_KPARAM_INFO
	.align		4
.L_23:
        /*0088*/ 	.byte	0x04, 0x17
        /*008a*/ 	.short	(.L_25 - .L_24)
.L_24:
        /*008c*/ 	.word	0x00000000
        /*0090*/ 	.short	0x0005
        /*0092*/ 	.short	0x0020
        /*0094*/ 	.byte	0x00, 0xf0, 0x11, 0x00


	//----- nvinfo : EIATTR_KPARAM_INFO
	.align		4
.L_25:
        /*0098*/ 	.byte	0x04, 0x17
        /*009a*/ 	.short	(.L_27 - .L_26)
.L_26:
        /*009c*/ 	.word	0x00000000
        /*00a0*/ 	.short	0x0004
        /*00a2*/ 	.short	0x001c
        /*00a4*/ 	.byte	0x00, 0xf0, 0x11, 0x00


	//----- nvinfo : EIATTR_KPARAM_INFO
	.align		4
.L_27:
        /*00a8*/ 	.byte	0x04, 0x17
        /*00aa*/ 	.short	(.L_29 - .L_28)
.L_28:
        /*00ac*/ 	.word	0x00000000
        /*00b0*/ 	.short	0x0003
        /*00b2*/ 	.short	0x0018
        /*00b4*/ 	.byte	0x00, 0xf0, 0x11, 0x00


	//----- nvinfo : EIATTR_KPARAM_INFO
	.align		4
.L_29:
        /*00b8*/ 	.byte	0x04, 0x17
        /*00ba*/ 	.short	(.L_31 - .L_30)
.L_30:
        /*00bc*/ 	.word	0x00000000
        /*00c0*/ 	.short	0x0002
        /*00c2*/ 	.short	0x0010
        /*00c4*/ 	.byte	0x00, 0xf4, 0x21, 0x00


	//----- nvinfo : EIATTR_KPARAM_INFO
	.align		4
.L_31:
        /*00c8*/ 	.byte	0x04, 0x17
        /*00ca*/ 	.short	(.L_33 - .L_32)
.L_32:
        /*00cc*/ 	.word	0x00000000
        /*00d0*/ 	.short	0x0001
        /*00d2*/ 	.short	0x0008
        /*00d4*/ 	.byte	0x00, 0xf4, 0x21, 0x00


	//----- nvinfo : EIATTR_KPARAM_INFO
	.align		4
.L_33:
        /*00d8*/ 	.byte	0x04, 0x17
        /*00da*/ 	.short	(.L_35 - .L_34)
.L_34:
        /*00dc*/ 	.word	0x00000000
        /*00e0*/ 	.short	0x0000
        /*00e2*/ 	.short	0x0000
        /*00e4*/ 	.byte	0x00, 0xf4, 0x21, 0x00


	//----- nvinfo : EIATTR_SPARSE_MMA_MASK
	.align		4
.L_35:
        /*00e8*/ 	.byte	0x03, 0x50
        /*00ea*/ 	.short	0x0000


	//----- nvinfo : EIATTR_MAXREG_COUNT
	.align		4
        /*00ec*/ 	.byte	0x03, 0x1b
        /*00ee*/ 	.short	0x00ff


	//----- nvinfo : EIATTR_NUM_BARRIERS
	.align		4
        /*00f0*/ 	.byte	0x02, 0x4c
        /*00f2*/ 	.byte	0x01
	.zero		1


	//----- nvinfo : EIATTR_ANNOTATIONS
	.align		4
        /*00f4*/ 	.byte	0x04, 0x55
        /*00f6*/ 	.short	(.L_37 - .L_36)


	//   ....[0]....
.L_36:
        /*00f8*/ 	.word	0x00000001
        /*00fc*/ 	.byte	0x80, 0x00, 0x00, 0x00, 0x01, 0x00, 0x00, 0x00, 0xc0, 0x06, 0x00, 0x00, 0x01, 0x00, 0x00, 0x00
        /* <DEDUP_REMOVED lines=1830> */
        /*736c*/ 	.byte	0x50, 0x2b, 0x03, 0x00, 0x01, 0x00, 0x00, 0x00, 0x60, 0x2b, 0x03, 0x00


	//----- nvinfo : EIATTR_MERCURY_ISA_VERSION
	.align		4
.L_37:
        /*7378*/ 	.byte	0x03, 0x5f
        /*737a*/ 	.short	0x0101


	//----- nvinfo : EIATTR_EXIT_INSTR_OFFSETS
	.align		4
        /*737c*/ 	.byte	0x04, 0x1c
        /*737e*/ 	.short	(.L_39 - .L_38)


	//   ....[0]....
.L_38:
        /*7380*/ 	.word	0x000c0a60


	//   ....[1]....
        /*7384*/ 	.word	0x000c0a80


	//----- nvinfo : EIATTR_REQNTID
	.align		4
.L_39:
        /*7388*/ 	.byte	0x04, 0x10
        /*738a*/ 	.short	(.L_41 - .L_40)
.L_40:
        /*738c*/ 	.word	0x00000080
        /*7390*/ 	.word	0x00000001
        /*7394*/ 	.word	0x00000001


	//----- nvinfo : EIATTR_CBANK_PARAM_SIZE
	.align		4
.L_41:
        /*7398*/ 	.byte	0x03, 0x19
        /*739a*/ 	.short	0x0050


	//----- nvinfo : EIATTR_PARAM_CBANK
	.align		4
        /*739c*/ 	.byte	0x04, 0x0a
        /*739e*/ 	.short	(.L_43 - .L_42)
	.align		4
.L_42:
        /*73a0*/ 	.word	index@(.nv.constant0.matmul_kernel)
        /*73a4*/ 	.short	0x0210
        /*73a6*/ 	.short	0x0050


	//----- nvinfo : EIATTR_SW_WAR
	.align		4
.L_43:
        /*73a8*/ 	.byte	0x04, 0x36
        /*73aa*/ 	.short	(.L_45 - .L_44)
.L_44:
        /*73ac*/ 	.word	0x00000008
.L_45:


//--------------------- .nv.callgraph             --------------------------
	.section	.nv.callgraph,"",@"SHT_CUDA_CALLGRAPH"
	.align	4
	.sectionentsize	8
	.align		4
        /*0000*/ 	.word	0x00000000
	.align		4
        /*0004*/ 	.word	0xffffffff
	.align		4
        /*0008*/ 	.word	0x00000000
	.align		4
        /*000c*/ 	.word	0xfffffffe
	.align		4
        /*0010*/ 	.word	0x00000000
	.align		4
        /*0014*/ 	.word	0xfffffffd
	.align		4
        /*0018*/ 	.word	0x00000000
	.align		4
        /*001c*/ 	.word	0xfffffffc


//--------------------- .text.matmul_kernel       --------------------------
	.section	.text.matmul_kernel,"ax",@progbits
	.align	128
        .global         matmul_kernel
        .type           matmul_kernel,@function
        .size           matmul_kernel,(.L_x_3 - matmul_kernel)
        .other          matmul_kernel,@"STO_CUDA_ENTRY STV_DEFAULT"
matmul_kernel:
.text.matmul_kernel:
[----:B------:R-:W1:Y:S08]  /*0000*/  LDC R1, c[0x0][0x28] ;  /* 0x00000a00ff017b82 */ /* 0x000e700000000800 */
[----:B------:R-:W2:Y:S01]  /*0010*/  LDC.64 R114, c[0x0][0x228] ;  /* 0x00008a00ff727b82 */ /* 0x000ea20000000a00 */
[----:B------:R-:W3:Y:S01]  /*0020*/  S2R R5, SR_CTAID.X ;  /* 0x0000000000057919 */ /* 0x000ee20000002500 */
[----:B-1----:R-:W-:Y:S01]  /*0030*/  VIADD R1, R1, 0xffffc4f8 ;  /* 0xffffc4f801017836 */ /* 0x002fe20000000000 */
[----:B------:R-:W-:Y:S01]  /*0040*/  ULDC.64 UR4, c[0x0][0x210] ;  /* 0x0000840000047ab9 */ /* 0x000fe20000000a00 */
[----:B------:R-:W1:Y:S01]  /*0050*/  S2R R13, SR_TID.X ;  /* 0x00000000000d7919 */ /* 0x000e620000002100 */
[----:B--2---:R-:W-:Y:S01]  /*0060*/  VIADD R0, R115, 0xff ;  /* 0x000000ff73007836 */ /* 0x004fe20000000000 */
[----:B------:R-:W-:Y:S01]  /*0070*/  IABS R116, R115 ;  /* 0x0000007300747213 */ /* 0x000fe20000000000 */
[----:B------:R2:W-:Y:S03]  /*0080*/  STL [R1+0x2d30], R115 ;  /* 0x002d307301007387 */ /* 0x0005e60000100800 */
[----:B------:R-:W-:-:S04]  /*0090*/  SHF.R.S32.HI R3, RZ, 0x1f, R0 ;  /* 0x0000001fff037819 */ /* 0x000fc80000011400 */
[----:B------:R-:W-:Y:S02]  /*00a0*/  LEA.HI R3, R3, R0, RZ, 0x8 ;  /* 0x0000000003037211 */ /* 0x000fe400078f40ff */
[----:B---3--:R-:W-:Y:S02]  /*00b0*/  IABS R8, R5 ;  /* 0x0000000500087213 */ /* 0x008fe40000000000 */
[----:B------:R-:W-:-:S04]  /*00c0*/  SHF.R.S32.HI R3, RZ, 0x8, R3 ;  /* 0x00000008ff037819 */ /* 0x000fc80000011403 */
[----:B------:R-:W-:-:S04]  /*00d0*/  SHF.L.U32 R4, R3, 0x3, RZ ;  /* 0x0000000303047819 */ /* 0x000fc800000006ff */
[-C--:B------:R-:W-:Y:S02]  /*00e0*/  IABS R7, R4.reuse ;  /* 0x0000000400077213 */ /* 0x080fe40000000000 */
[----:B------:R-:W-:Y:S02]  /*00f0*/  IABS R10, R4 ;  /* 0x00000004000a7213 */ /* 0x000fe40000000000 */
[----:B------:R-:W3:Y:S08]  /*0100*/  I2F.RP R0, R7 ;  /* 0x0000000700007306 */ /* 0x000ef00000209400 */
[----:B---3--:R-:W3:Y:S02]  /*0110*/  MUFU.RCP R0, R0 ;  /* 0x0000000000007308 */ /* 0x008ee40000001000 */
[----:B---3--:R-:W-:-:S02]  /*0120*/  VIADD R2, R0, 0xffffffe ;  /* 0x0ffffffe00027836 */ /* 0x008fc40000000000 */
[----:B------:R-:W-:Y:S01]  /*0130*/  IMAD.MOV R0, RZ, RZ, -R10 ;  /* 0x000000ffff007224 */ /* 0x000fe200078e0a0a */
[----:B------:R-:W-:-:S03]  /*0140*/  IABS R10, R114 ;  /* 0x00000072000a7213 */ /* 0x000fc60000000000 */
[----:B------:R3:W4:Y:S02]  /*0150*/  F2I.FTZ.U32.TRUNC.NTZ R3, R2 ;  /* 0x0000000200037305 */ /* 0x000724000021f000 */
[----:B---3--:R-:W-:Y:S02]  /*0160*/  IMAD.MOV.U32 R2, RZ, RZ, RZ ;  /* 0x000000ffff027224 */ /* 0x008fe400078e00ff */
[----:B----4-:R-:W-:-:S04]  /*0170*/  IMAD.MOV R6, RZ, RZ, -R3 ;  /* 0x000000ffff067224 */ /* 0x010fc800078e0a03 */
[----:B------:R-:W-:Y:S01]  /*0180*/  IMAD R9, R6, R7, RZ ;  /* 0x0000000706097224 */ /* 0x000fe200078e02ff */
[----:B------:R-:W-:-:S03]  /*0190*/  MOV R6, R8 ;  /* 0x0000000800067202 */ /* 0x000fc60000000f00 */
[----:B------:R-:W-:-:S06]  /*01a0*/  IMAD.HI.U32 R3, R3, R9, R2 ;  /* 0x0000000903037227 */ /* 0x000fcc00078e0002 */
[----:B------:R-:W-:-:S04]  /*01b0*/  IMAD.HI.U32 R3, R3, R6, RZ ;  /* 0x0000000603037227 */ /* 0x000fc800078e00ff */
[----:B------:R-:W-:-:S05]  /*01c0*/  IMAD R0, R3, R0, R6 ;  /* 0x0000000003007224 */ /* 0x000fca00078e0206 */
[----:B------:R-:W-:-:S13]  /*01d0*/  ISETP.GT.U32.AND P1, PT, R7, R0, PT ;  /* 0x000000000700720c */ /* 0x000fda0003f24070 */
[-C--:B------:R-:W-:Y:S01]  /*01e0*/  @!P1 IADD3 R0, R0, -R7.reuse, RZ ;  /* 0x8000000700009210 */ /* 0x080fe20007ffe0ff */
[----:B------:R-:W-:Y:S01]  /*01f0*/  @!P1 VIADD R3, R3, 0x1 ;  /* 0x0000000103039836 */ /* 0x000fe20000000000 */
[----:B------:R-:W-:Y:S02]  /*0200*/  ISETP.NE.AND P1, PT, R4, RZ, PT ;  /* 0x000000ff0400720c */ /* 0x000fe40003f25270 */
[----:B------:R-:W-:Y:S02]  /*0210*/  ISETP.GE.U32.AND P0, PT, R0, R7, PT ;  /* 0x000000070000720c */ /* 0x000fe40003f06070 */
[----:B------:R-:W-:-:S04]  /*0220*/  LOP3.LUT R0, R5, R4, RZ, 0x3c, !PT ;  /* 0x0000000405007212 */ /* 0x000fc800078e3cff */
[----:B------:R-:W-:Y:S01]  /*0230*/  ISETP.GE.AND P2, PT, R0, RZ, PT ;  /* 0x000000ff0000720c */ /* 0x000fe20003f46270 */
[----:B------:R-:W-:-:S06]  /*0240*/  VIADD R0, R114, 0x1ff ;  /* 0x000001ff72007836 */ /* 0x000fcc0000000000 */
[----:B------:R-:W-:-:S05]  /*0250*/  @P0 VIADD R3, R3, 0x1 ;  /* 0x0000000103030836 */ /* 0x000fca0000000000 */
[----:B------:R-:W-:Y:S02]  /*0260*/  MOV R2, R3 ;  /* 0x0000000300027202 */ /* 0x000fe40000000f00 */
[----:B------:R-:W-:-:S03]  /*0270*/  SHF.R.S32.HI R3, RZ, 0x1f, R0 ;  /* 0x0000001fff037819 */ /* 0x000fc60000011400 */
[----:B------:R-:W-:Y:S01]  /*0280*/  @!P2 IMAD.MOV R2, RZ, RZ, -R2 ;  /* 0x000000ffff02a224 */ /* 0x000fe200078e0a02 */
[----:B------:R-:W-:Y:S02]  /*0290*/  @!P1 LOP3.LUT R2, RZ, R4, RZ, 0x33, !PT ;  /* 0x00000004ff029212 */ /* 0x000fe400078e33ff */
[----:B------:R-:W-:Y:S02]  /*02a0*/  LEA.HI R3, R3, R0, RZ, 0x9 ;  /* 0x0000000003037211 */ /* 0x000fe400078f48ff */
[----:B------:R-:W-:Y:S01]  /*02b0*/  SHF.L.U32 R8, R2, 0x3, RZ ;  /* 0x0000000302087819 */ /* 0x000fe200000006ff */
[----:B------:R-:W-:-:S03]  /*02c0*/  IMAD.MOV R2, RZ, RZ, -R2 ;  /* 0x000000ffff027224 */ /* 0x000fc600078e0a02 */
[----:B------:R-:W-:Y:S01]  /*02d0*/  LEA.HI.SX32 R3, R3, -R8, 0x17 ;  /* 0x8000000803037211 */ /* 0x000fe200078fbaff */
[----:B------:R-:W-:-:S03]  /*02e0*/  IMAD R12, R4, R2, R5 ;  /* 0x00000002040c7224 */ /* 0x000fc600078e0205 */
[----:B------:R-:W-:Y:S02]  /*02f0*/  VIMNMX R11, R3, 0x8, PT ;  /* 0x00000008030b7848 */ /* 0x000fe40003fe0100 */
[----:B------:R-:W-:Y:S02]  /*0300*/  IABS R9, R12 ;  /* 0x0000000c00097213 */ /* 0x000fe40000000000 */
[-C--:B------:R-:W-:Y:S02]  /*0310*/  IABS R7, R11.reuse ;  /* 0x0000000b00077213 */ /* 0x080fe40000000000 */
[----:B------:R-:W-:Y:S02]  /*0320*/  IABS R4, R11 ;  /* 0x0000000b00047213 */ /* 0x000fe40000000000 */
[----:B------:R-:W3:Y:S08]  /*0330*/  I2F.RP R0, R7 ;  /* 0x0000000700007306 */ /* 0x000ef00000209400 */
[----:B---3--:R-:W3:Y:S02]  /*0340*/  MUFU.RCP R0, R0 ;  /* 0x0000000000007308 */ /* 0x008ee40000001000 */
[----:B---3--:R-:W-:Y:S01]  /*0350*/  VIADD R3, R0, 0xffffffe ;  /* 0x0ffffffe00037836 */ /* 0x008fe20000000000 */
[----:B------:R-:W-:-:S05]  /*0360*/  IADD3 R0, RZ, -R4, RZ ;  /* 0x80000004ff007210 */ /* 0x000fca0007ffe0ff */
[----:B------:R-:W3:Y:S08]  /*0370*/  I2F.RP R4, R116 ;  /* 0x0000007400047306 */ /* 0x000ef00000209400 */
[----:B------:R-:W4:Y:S08]  /*0380*/  F2I.FTZ.U32.TRUNC.NTZ R3, R3 ;  /* 0x0000000300037305 */ /* 0x000f30000021f000 */
[----:B---3--:R-:W3:Y:S01]  /*0390*/  MUFU.RCP R4, R4 ;  /* 0x0000000400047308 */ /* 0x008ee20000001000 */
[----:B----4-:R-:W-:-:S05]  /*03a0*/  IADD3 R6, RZ, -R3, RZ ;  /* 0x80000003ff067210 */ /* 0x010fca0007ffe0ff */
[----:B------:R-:W-:-:S04]  /*03b0*/  IMAD.MOV.U32 R2, RZ, RZ, R6 ;  /* 0x000000ffff027224 */ /* 0x000fc800078e0006 */
[----:B------:R-:W-:Y:S02]  /*03c0*/  IMAD R5, R2, R7, RZ ;  /* 0x0000000702057224 */ /* 0x000fe400078e02ff */
[----:B------:R-:W-:-:S04]  /*03d0*/  IMAD.MOV.U32 R2, RZ, RZ, RZ ;  /* 0x000000ffff027224 */ /* 0x000fc800078e00ff */
[----:B------:R-:W-:Y:S02]  /*03e0*/  IMAD.HI.U32 R2, R3, R5, R2 ;  /* 0x0000000503027227 */ /* 0x000fe400078e0002 */
[----:B------:R-:W4:Y:S02]  /*03f0*/  I2F.RP R3, R10 ;  /* 0x0000000a00037306 */ /* 0x000f240000209400 */
[----:B---3--:R-:W-:Y:S02]  /*0400*/  VIADD R5, R4, 0xffffffe ;  /* 0x0ffffffe04057836 */ /* 0x008fe40000000000 */
[----:B------:R-:W-:-:S04]  /*0410*/  IMAD.HI.U32 R2, R2, R9, RZ ;  /* 0x0000000902027227 */ /* 0x000fc800078e00ff */
[----:B------:R-:W-:Y:S01]  /*0420*/  IMAD R0, R2, R0, R9 ;  /* 0x0000000002007224 */ /* 0x000fe200078e0209 */
[----:B------:R-:W3:Y:S01]  /*0430*/  F2I.FTZ.U32.TRUNC.NTZ R5, R5 ;  /* 0x0000000500057305 */ /* 0x000ee2000021f000 */
[----:B-1----:R-:W-:Y:S01]  /*0440*/  LOP3.LUT R9, R13, 0x7f, RZ, 0xc0, !PT ;  /* 0x0000007f0d097812 */ /* 0x002fe200078ec0ff */
[----:B------:R-:W-:Y:S02]  /*0450*/  IMAD.MOV.U32 R4, RZ, RZ, RZ ;  /* 0x000000ffff047224 */ /* 0x000fe400078e00ff */
[----:B------:R-:W-:-:S04]  /*0460*/  ISETP.GT.U32.AND P1, PT, R7, R0, PT ;  /* 0x000000000700720c */ /* 0x000fc80003f24070 */
[----:B----4-:R-:W1:Y:S01]  /*0470*/  MUFU.RCP R3, R3 ;  /* 0x0000000300037308 */ /* 0x010e620000001000 */
[----:B---3--:R-:W-:-:S08]  /*0480*/  IMAD.MOV R13, RZ, RZ, -R5 ;  /* 0x000000ffff0d7224 */ /* 0x008fd000078e0a05 */
[----:B------:R-:W-:Y:S02]  /*0490*/  @!P1 IMAD.IADD R0, R0, 0x1, -R7 ;  /* 0x0000000100009824 */ /* 0x000fe400078e0a07 */
[----:B------:R-:W-:Y:S01]  /*04a0*/  @!P1 VIADD R2, R2, 0x1 ;  /* 0x0000000102029836 */ /* 0x000fe20000000000 */
[----:B------:R-:W-:Y:S01]  /*04b0*/  ISETP.NE.AND P1, PT, R11, RZ, PT ;  /* 0x000000ff0b00720c */ /* 0x000fe20003f25270 */
[----:B------:R-:W-:Y:S01]  /*04c0*/  IMAD R13, R13, R116, RZ ;  /* 0x000000740d0d7224 */ /* 0x000fe200078e02ff */
[----:B------:R-:W-:Y:S02]  /*04d0*/  ISETP.GE.U32.AND P0, PT, R0, R7, PT ;  /* 0x000000070000720c */ /* 0x000fe40003f06070 */
[----:B------:R-:W-:Y:S02]  /*04e0*/  LOP3.LUT R0, R12, R11, RZ, 0x3c, !PT ;  /* 0x0000000b0c007212 */ /* 0x000fe400078e3cff */
[----:B-1----:R-:W-:Y:S02]  /*04f0*/  IADD3 R6, R3, 0xffffffe, RZ ;  /* 0x0ffffffe03067810 */ /* 0x002fe40007ffe0ff */
[----:B------:R-:W-:-:S02]  /*0500*/  ISETP.GE.AND P2, PT, R0, RZ, PT ;  /* 0x000000ff0000720c */ /* 0x000fc40003f46270 */
[----:B------:R-:W1:Y:S05]  /*0510*/  F2I.FTZ.U32.TRUNC.NTZ R3, R6 ;  /* 0x0000000600037305 */ /* 0x000e6a000021f000 */
[----:B------:R-:W-:-:S04]  /*0520*/  @P0 VIADD R2, R2, 0x1 ;  /* 0x0000000102020836 */ /* 0x000fc80000000000 */
[----:B------:R-:W-:Y:S01]  /*0530*/  IMAD.MOV.U32 R152, RZ, RZ, R2 ;  /* 0x000000ffff987224 */ /* 0x000fe200078e0002 */
[----:B------:R-:W-:-:S04]  /*0540*/  MOV R2, RZ ;  /* 0x000000ff00027202 */ /* 0x000fc80000000f00 */
[----:B------:R-:W-:Y:S02]  /*0550*/  @!P2 IADD3 R152, -R152, RZ, RZ ;  /* 0x000000ff9898a210 */ /* 0x000fe40007ffe1ff */
[----:B------:R-:W-:Y:S02]  /*0560*/  @!P1 LOP3.LUT R152, RZ, R11, RZ, 0x33, !PT ;  /* 0x0000000bff989212 */ /* 0x000fe400078e33ff */
[----:B-1----:R-:W-:-:S03]  /*0570*/  IADD3 R7, RZ, -R3, RZ ;  /* 0x80000003ff077210 */ /* 0x002fc60007ffe0ff */
[----:B------:R-:W-:Y:S01]  /*0580*/  IMAD.MOV R0, RZ, RZ, -R152 ;  /* 0x000000ffff007224 */ /* 0x000fe200078e0a98 */
[----:B------:R-:W-:Y:S01]  /*0590*/  SHF.L.U32 R152, R152, 0x8, RZ ;  /* 0x0000000898987819 */ /* 0x000fe200000006ff */
[----:B------:R-:W-:Y:S02]  /*05a0*/  IMAD R7, R7, R10, RZ ;  /* 0x0000000a07077224 */ /* 0x000fe400078e02ff */
[----:B------:R-:W-:Y:S01]  /*05b0*/  IMAD R0, R11, R0, R12 ;  /* 0x000000000b007224 */ /* 0x000fe200078e020c */
[----:B------:R-:W-:Y:S01]  /*05c0*/  IADD3 R121, R152, 0xe8, RZ ;  /* 0x000000e898797810 */ /* 0x000fe20007ffe0ff */
[----:B------:R-:W-:-:S04]  /*05d0*/  IMAD.HI.U32 R3, R3, R7, R2 ;  /* 0x0000000703037227 */ /* 0x000fc800078e0002 */
[----:B------:R-:W-:Y:S02]  /*05e0*/  IMAD.IADD R0, R8, 0x1, R0 ;  /* 0x0000000108007824 */ /* 0x000fe400078e0200 */
[----:B------:R-:W-:Y:S01]  /*05f0*/  IMAD.HI.U32 R2, R5, R13, R4 ;  /* 0x0000000d05027227 */ /* 0x000fe200078e0004 */
[----:B------:R-:W-:-:S03]  /*0600*/  IADD3 R4, R152, 0x1, RZ ;  /* 0x0000000198047810 */ /* 0x000fc60007ffe0ff */
[----:B------:R-:W-:Y:S01]  /*0610*/  IMAD R153, R0, 0x200, R9 ;  /* 0x0000020000997824 */ /* 0x000fe200078e0209 */
[----:B------:R-:W-:Y:S01]  /*0620*/  ISETP.GE.AND P3, PT, R4, RZ, PT ;  /* 0x000000ff0400720c */ /* 0x000fe20003f66270 */
[C---:B------:R-:W-:Y:S02]  /*0630*/  VIADD R16, R152.reuse, 0xff ;  /* 0x000000ff98107836 */ /* 0x040fe40000000000 */
[C---:B------:R-:W-:Y:S01]  /*0640*/  VIADD R157, R153.reuse, 0x100 ;  /* 0x00000100999d7836 */ /* 0x040fe20000000000 */
[----:B------:R-:W-:Y:S01]  /*0650*/  IABS R8, R153 ;  /* 0x0000009900087213 */ /* 0x000fe20000000000 */
[C---:B------:R-:W-:Y:S01]  /*0660*/  VIADD R158, R153.reuse, 0x180 ;  /* 0x00000180999e7836 */ /* 0x040fe20000000000 */
[----:B------:R-:W-:Y:S01]  /*0670*/  IADD3 R155, R153, 0x80, RZ ;  /* 0x00000080999b7810 */ /* 0x000fe20007ffe0ff */
[----:B------:R-:W-:Y:S01]  /*0680*/  VIADD R14, R152, 0x5 ;  /* 0x00000005980e7836 */ /* 0x000fe20000000000 */
[----:B------:R-:W-:Y:S01]  /*0690*/  IABS R11, R157 ;  /* 0x0000009d000b7213 */ /* 0x000fe20000000000 */
[C---:B------:R-:W-:Y:S01]  /*06a0*/  IMAD.HI.U32 R0, R3.reuse, R8, RZ ;  /* 0x0000000803007227 */ /* 0x040fe200078e00ff */
[----:B------:R-:W-:Y:S01]  /*06b0*/  IABS R9, R155 ;  /* 0x0000009b00097213 */ /* 0x000fe20000000000 */
[----:B------:R-:W-:Y:S01]  /*06c0*/  STL [R1+0x2cdc], R16 ;  /* 0x002cdc1001007387 */ /* 0x000fe20000100800 */
[----:B------:R-:W-:Y:S01]  /*06d0*/  IABS R12, R158 ;  /* 0x0000009e000c7213 */ /* 0x000fe20000000000 */
[C---:B------:R-:W-:Y:S01]  /*06e0*/  IMAD.HI.U32 R7, R3.reuse, R11, RZ ;  /* 0x0000000b03077227 */ /* 0x040fe200078e00ff */
[----:B------:R-:W-:Y:S01]  /*06f0*/  IADD3 R5, -R0, RZ, RZ ;  /* 0x000000ff00057210 */ /* 0x000fe20007ffe1ff */
[----:B------:R-:W-:Y:S01]  /*0700*/  STL [R1+0x2ce0], R153 ;  /* 0x002ce09901007387 */ /* 0x000fe20000100800 */
[----:B------:R-:W-:Y:S01]  /*0710*/  IABS R17, R14 ;  /* 0x0000000e00117213 */ /* 0x000fe20000000000 */
[----:B------:R-:W-:-:S02]  /*0720*/  IMAD.HI.U32 R6, R3, R9, RZ ;  /* 0x0000000903067227 */ /* 0x000fc400078e00ff */
[----:B------:R-:W-:Y:S02]  /*0730*/  STL [R1+0x2ce4], R155 ;  /* 0x002ce49b01007387 */ /* 0x000fe40000100800 */
[----:B------:R-:W-:Y:S02]  /*0740*/  IMAD.HI.U32 R3, R3, R12, RZ ;  /* 0x0000000c03037227 */ /* 0x000fe400078e00ff */
[----:B------:R-:W-:Y:S02]  /*0750*/  STL [R1+0x2ce8], R157 ;  /* 0x002ce89d01007387 */ /* 0x000fe40000100800 */
[----:B------:R-:W-:Y:S02]  /*0760*/  IMAD.MOV R6, RZ, RZ, -R6 ;  /* 0x000000ffff067224 */ /* 0x000fe400078e0a06 */
[----:B------:R-:W-:Y:S01]  /*0770*/  IMAD R0, R10, R5, R8 ;  /* 0x000000050a007224 */ /* 0x000fe200078e0208 */
[----:B------:R-:W-:Y:S01]  /*0780*/  STL [R1+0x2cec], R158 ;  /* 0x002cec9e01007387 */ /* 0x000fe20000100800 */
[----:B------:R-:W-:-:S02]  /*0790*/  IMAD.MOV R13, RZ, RZ, -R3 ;  /* 0x000000ffff0d7224 */ /* 0x000fc400078e0a03 */
[C---:B------:R-:W-:Y:S01]  /*07a0*/  IMAD R3, R10.reuse, R6, R9 ;  /* 0x000000060a037224 */ /* 0x040fe200078e0209 */
[C---:B------:R-:W-:Y:S01]  /*07b0*/  ISETP.GT.U32.AND P2, PT, R10.reuse, R0, PT ;  /* 0x000000000a00720c */ /* 0x040fe20003f44070 */
[----:B------:R-:W-:Y:S01]  /*07c0*/  IMAD.MOV R7, RZ, RZ, -R7 ;  /* 0x000000ffff077224 */ /* 0x000fe200078e0a07 */
[----:B------:R-:W-:Y:S01]  /*07d0*/  IABS R9, R4 ;  /* 0x0000000400097213 */ /* 0x000fe20000000000 */
[C---:B------:R-:W-:Y:S01]  /*07e0*/  IMAD R6, R10.reuse, R13, R12 ;  /* 0x0000000d0a067224 */ /* 0x040fe200078e020c */
[C---:B------:R-:W-:Y:S01]  /*07f0*/  ISETP.GT.U32.AND P5, PT, R10.reuse, R3, PT ;  /* 0x000000030a00720c */ /* 0x040fe20003fa4070 */
[----:B------:R-:W-:Y:S01]  /*0800*/  IMAD R5, R10, R7, R11 ;  /* 0x000000070a057224 */ /* 0x000fe200078e020b */
[----:B------:R-:W-:Y:S01]  /*0810*/  IABS R13, R16 ;  /* 0x00000010000d7213 */ /* 0x000fe20000000000 */
[C---:B------:R-:W-:Y:S02]  /*0820*/  VIADD R7, R152.reuse, 0x2 ;  /* 0x0000000298077836 */ /* 0x040fe40000000000 */
[----:B------:R-:W-:Y:S01]  /*0830*/  VIADD R8, R152, 0x3 ;  /* 0x0000000398087836 */ /* 0x000fe20000000000 */
[----:B------:R-:W-:Y:S01]  /*0840*/  ISETP.GT.U32.AND P0, PT, R10, R5, PT ;  /* 0x000000050a00720c */ /* 0x000fe20003f04070 */
[----:B------:R-:W-:Y:S01]  /*0850*/  IMAD.HI.U32 R4, R2, R13, RZ ;  /* 0x0000000d02047227 */ /* 0x000fe200078e00ff */
[----:B------:R-:W-:-:S02]  /*0860*/  IABS R11, R7 ;  /* 0x00000007000b7213 */ /* 0x000fc40000000000 */
[----:B------:R-:W-:Y:S01]  /*0870*/  @!P2 IADD3 R0, R0, -R10, RZ ;  /* 0x8000000a0000a210 */ /* 0x000fe20007ffe0ff */
[----:B------:R-:W-:Y:S01]  /*0880*/  IMAD.MOV R4, RZ, RZ, -R4 ;  /* 0x000000ffff047224 */ /* 0x000fe200078e0a04 */
[C---:B------:R-:W-:Y:S01]  /*0890*/  ISETP.GT.U32.AND P2, PT, R10.reuse, R6, PT ;  /* 0x000000060a00720c */ /* 0x040fe20003f44070 */
[----:B------:R-:W-:Y:S01]  /*08a0*/  @!P5 IMAD.IADD R3, R3, 0x1, -R10 ;  /* 0x000000010303d824 */ /* 0x000fe200078e0a0a */
[----:B------:R-:W-:Y:S01]  /*08b0*/  ISETP.GT.U32.AND P6, PT, R10, R0, PT ;  /* 0x000000000a00720c */ /* 0x000fe20003fc4070 */
[----:B------:R-:W-:Y:S01]  /*08c0*/  IMAD R13, R116, R4, R13 ;  /* 0x00000004740d7224 */ /* 0x000fe200078e020d */
[----:B------:R-:W-:Y:S01]  /*08d0*/  IABS R15, R8 ;  /* 0x00000008000f7213 */ /* 0x000fe20000000000 */
[----:B------:R-:W-:Y:S01]  /*08e0*/  IMAD.HI.U32 R4, R2, R9, RZ ;  /* 0x0000000902047227 */ /* 0x000fe200078e00ff */
[----:B------:R-:W-:Y:S02]  /*08f0*/  ISETP.GT.U32.AND P5, PT, R10, R3, PT ;  /* 0x000000030a00720c */ /* 0x000fe40003fa4070 */
[----:B------:R-:W-:Y:S01]  /*0900*/  @!P0 IADD3 R5, R5, -R10, RZ ;  /* 0x8000000a05058210 */ /* 0x000fe20007ffe0ff */
[----:B------:R-:W-:Y:S01]  /*0910*/  IMAD.MOV R4, RZ, RZ, -R4 ;  /* 0x000000ffff047224 */ /* 0x000fe200078e0a04 */
[----:B------:R-:W-:Y:S01]  /*0920*/  ISETP.GE.AND P1, PT, R7, RZ, PT ;  /* 0x000000ff0700720c */ /* 0x000fe20003f26270 */
[----:B------:R-:W-:Y:S01]  /*0930*/  IMAD.HI.U32 R7, R2, R11, RZ ;  /* 0x0000000b02077227 */ /* 0x000fe200078e00ff */
[----:B------:R-:W-:-:S02]  /*0940*/  ISETP.GT.U32.AND P0, PT, R10, R5, PT ;  /* 0x000000050a00720c */ /* 0x000fc40003f04070 */
[----:B------:R-:W-:Y:S01]  /*0950*/  ISETP.GE.AND P4, PT, R8, RZ, PT ;  /* 0x000000ff0800720c */ /* 0x000fe20003f86270 */
[--C-:B------:R-:W-:Y:S01]  /*0960*/  @!P6 IMAD.IADD R0, R0, 0x1, -R10.reuse ;  /* 0x000000010000e824 */ /* 0x100fe200078e0a0a */
[----:B------:R-:W-:Y:S01]  /*0970*/  ISETP.GT.U32.AND P6, PT, R116, R13, PT ;  /* 0x0000000d7400720c */ /* 0x000fe20003fc4070 */
[--C-:B------:R-:W-:Y:S02]  /*0980*/  @!P2 IMAD.IADD R6, R6, 0x1, -R10.reuse ;  /* 0x000000010606a824 */ /* 0x100fe400078e0a0a */
[----:B------:R-:W-:Y:S01]  /*0990*/  @!P5 IADD3 R3, R3, -R10, RZ ;  /* 0x8000000a0303d210 */ /* 0x000fe20007ffe0ff */
[----:B------:R-:W-:Y:S01]  /*09a0*/  IMAD.HI.U32 R8, R2, R15, RZ ;  /* 0x0000000f02087227 */ /* 0x000fe200078e00ff */
[----:B------:R-:W-:Y:S02]  /*09b0*/  ISETP.GE.AND P5, PT, R153, RZ, PT ;  /* 0x000000ff9900720c */ /* 0x000fe40003fa6270 */
[----:B------:R-:W-:Y:S01]  /*09c0*/  ISETP.GT.U32.AND P2, PT, R10, R6, PT ;  /* 0x000000060a00720c */ /* 0x000fe20003f44070 */
[----:B------:R-:W-:Y:S01]  /*09d0*/  IMAD.MOV R12, RZ, RZ, -R7 ;  /* 0x000000ffff0c7224 */ /* 0x000fe200078e0a07 */
[----:B------:R-:W-:Y:S01]  /*09e0*/  IADD3 R8, -R8, RZ, RZ ;  /* 0x000000ff08087210 */ /* 0x000fe20007ffe1ff */
[----:B------:R-:W-:Y:S01]  /*09f0*/  @!P0 IMAD.IADD R5, R5, 0x1, -R10 ;  /* 0x0000000105058824 */ /* 0x000fe200078e0a0a */
[----:B------:R-:W-:Y:S01]  /*0a00*/  ISETP.GE.AND P0, PT, R155, RZ, PT ;  /* 0x000000ff9b00720c */ /* 0x000fe20003f06270 */
[C---:B------:R-:W-:Y:S01]  /*0a10*/  IMAD R7, R116.reuse, R4, R9 ;  /* 0x0000000474077224 */ /* 0x040fe200078e0209 */
[----:B------:R-:W-:Y:S01]  /*0a20*/  @!P6 IADD3 R13, R13, -R116, RZ ;  /* 0x800000740d0de210 */ /* 0x000fe20007ffe0ff */
[----:B------:R-:W-:Y:S01]  /*0a30*/  IMAD R9, R116, R12, R11 ;  /* 0x0000000c74097224 */ /* 0x000fe200078e020b */
[----:B------:R-:W-:Y:S01]  /*0a40*/  ISETP.GE.AND P6, PT, R158, RZ, PT ;  /* 0x000000ff9e00720c */ /* 0x000fe20003fc6270 */
[----:B------:R-:W-:Y:S01]  /*0a50*/  IMAD R11, R116, R8, R15 ;  /* 0x00000008740b7224 */ /* 0x000fe200078e020f */
[----:B------:R-:W-:Y:S01]  /*0a60*/  IADD3 R12, R152, 0x4, RZ ;  /* 0x00000004980c7810 */ /* 0x000fe20007ffe0ff */
[----:B------:R-:W-:Y:S01]  /*0a70*/  @!P5 IMAD.MOV R0, RZ, RZ, -R0 ;  /* 0x000000ffff00d224 */ /* 0x000fe200078e0a00 */
[----:B------:R-:W-:Y:S01]  /*0a80*/  ISETP.GE.AND P5, PT, R157, RZ, PT ;  /* 0x000000ff9d00720c */ /* 0x000fe20003fa6270 */
[----:B------:R-:W-:Y:S01]  /*0a90*/  @!P2 IMAD.IADD R6, R6, 0x1, -R10 ;  /* 0x000000010606a824 */ /* 0x000fe200078e0a0a */
[----:B------:R-:W-:Y:S01]  /*0aa0*/  IABS R15, R12 ;  /* 0x0000000c000f7213 */ /* 0x000fe20000000000 */
[----:B------:R-:W-:Y:S01]  /*0ab0*/  IMAD.MOV.U32 R4, RZ, RZ, R3 ;  /* 0x000000ffff047224 */ /* 0x000fe200078e0003 */
[----:B------:R-:W-:Y:S01]  /*0ac0*/  ISETP.GT.U32.AND P2, PT, R116, R7, PT ;  /* 0x000000077400720c */ /* 0x000fe20003f44070 */
[----:B------:R-:W-:Y:S01]  /*0ad0*/  IMAD.HI.U32 R10, R2, R17, RZ ;  /* 0x00000011020a7227 */ /* 0x000fe200078e00ff */
[----:B------:R-:W-:-:S03]  /*0ae0*/  LOP3.LUT R3, RZ, R114, RZ, 0x33, !PT ;  /* 0x00000072ff037212 */ /* 0x000fc600078e33ff */
[----:B------:R-:W-:-:S04]  /*0af0*/  IMAD.HI.U32 R8, R2, R15, RZ ;  /* 0x0000000f02087227 */ /* 0x000fc800078e00ff */
[----:B------:R-:W-:Y:S01]  /*0b00*/  @!P6 IMAD.MOV R6, RZ, RZ, -R6 ;  /* 0x000000ffff06e224 */ /* 0x000fe200078e0a06 */
[----:B------:R-:W-:Y:S01]  /*0b10*/  ISETP.GT.U32.AND P6, PT, R116, R9, PT ;  /* 0x000000097400720c */ /* 0x000fe20003fc4070 */
[----:B------:R-:W-:Y:S01]  /*0b20*/  @!P0 IMAD.MOV R4, RZ, RZ, -R4 ;  /* 0x000000ffff048224 */ /* 0x000fe200078e0a04 */
[----:B------:R-:W-:Y:S01]  /*0b30*/  ISETP.NE.AND P0, PT, R114, RZ, PT ;  /* 0x000000ff7200720c */ /* 0x000fe20003f05270 */
[----:B------:R-:W-:Y:S01]  /*0b40*/  @!P5 IMAD.MOV R5, RZ, RZ, -R5 ;  /* 0x000000ffff05d224 */ /* 0x000fe200078e0a05 */
[----:B------:R-:W-:Y:S01]  /*0b50*/  IADD3 R8, -R8, RZ, RZ ;  /* 0x000000ff08087210 */ /* 0x000fe20007ffe1ff */
[----:B------:R-:W-:Y:S01]  /*0b60*/  IMAD.MOV R10, RZ, RZ, -R10 ;  /* 0x000000ffff0a7224 */ /* 0x000fe200078e0a0a */
[C---:B--2---:R-:W-:Y:S01]  /*0b70*/  SEL R115, R3.reuse, R0, !P0 ;  /* 0x0000000003737207 */ /* 0x044fe20004000000 */
[C---:B------:R-:W-:Y:S01]  /*0b80*/  VIADD R123, R152.reuse, 0xe6 ;  /* 0x000000e6987b7836 */ /* 0x040fe20000000000 */
[----:B------:R-:W-:Y:S01]  /*0b90*/  SEL R18, R3, R4, !P0 ;  /* 0x0000000403127207 */ /* 0x000fe20004000000 */
[C---:B------:R-:W-:Y:S01]  /*0ba0*/  VIADD R122, R152.reuse, 0xe7 ;  /* 0x000000e7987a7836 */ /* 0x040fe20000000000 */
[----:B------:R-:W-:Y:S01]  /*0bb0*/  @!P2 IADD3 R7, R7, -R116, RZ ;  /* 0x800000740707a210 */ /* 0x000fe20007ffe0ff */
[----:B------:R-:W-:Y:S01]  /*0bc0*/  VIADD R120, R152, 0xe9 ;  /* 0x000000e998787836 */ /* 0x000fe20000000000 */
[----:B------:R-:W-:Y:S01]  /*0bd0*/  SEL R4, R3, R5, !P0 ;  /* 0x0000000503047207 */ /* 0x000fe20004000000 */
[--C-:B------:R-:W-:Y:S01]  /*0be0*/  @!P6 IMAD.IADD R9, R9, 0x1, -R116.reuse ;  /* 0x000000010909e824 */ /* 0x100fe200078e0a74 */
[----:B------:R-:W-:Y:S01]  /*0bf0*/  SEL R0, R3, R6, !P0 ;  /* 0x0000000603007207 */ /* 0x000fe20004000000 */
[C---:B------:R-:W-:Y:S01]  /*0c00*/  IMAD R3, R116.reuse, R8, R15 ;  /* 0x0000000874037224 */ /* 0x040fe200078e020f */
[C---:B------:R-:W-:Y:S01]  /*0c10*/  ISETP.GT.U32.AND P2, PT, R116.reuse, R13, PT ;  /* 0x0000000d7400720c */ /* 0x040fe20003f44070 */
[C---:B------:R-:W-:Y:S01]  /*0c20*/  IMAD R5, R116.reuse, R10, R17 ;  /* 0x0000000a74057224 */ /* 0x040fe200078e0211 */
[----:B------:R-:W-:Y:S01]  /*0c30*/  ISETP.GT.U32.AND P0, PT, R116, R11, PT ;  /* 0x0000000b7400720c */ /* 0x000fe20003f04070 */
[----:B------:R-:W-:Y:S01]  /*0c40*/  VIADD R10, R152, 0x6 ;  /* 0x00000006980a7836 */ /* 0x000fe20000000000 */
[C---:B------:R-:W-:Y:S01]  /*0c50*/  ISETP.GT.U32.AND P6, PT, R116.reuse, R3, PT ;  /* 0x000000037400720c */ /* 0x040fe20003fc4070 */
[----:B------:R1:W-:Y:S01]  /*0c60*/  STL [R1+0x7c], R18 ;  /* 0x00007c1201007387 */ /* 0x0003e20000100800 */
[----:B------:R-:W-:Y:S01]  /*0c70*/  ISETP.GT.U32.AND P5, PT, R116, R7, PT ;  /* 0x000000077400720c */ /* 0x000fe20003fa4070 */
[C---:B------:R-:W-:Y:S01]  /*0c80*/  VIADD R119, R152.reuse, 0xea ;  /* 0x000000ea98777836 */ /* 0x040fe20000000000 */
[----:B------:R-:W-:Y:S01]  /*0c90*/  IABS R245, R123 ;  /* 0x0000007b00f57213 */ /* 0x000fe20000000000 */
[----:B------:R-:W-:Y:S01]  /*0ca0*/  STL [R1+0x80], R4 ;  /* 0x0000800401007387 */ /* 0x000fe20000100800 */
[----:B------:R-:W-:Y:S01]  /*0cb0*/  IABS R246, R122 ;  /* 0x0000007a00f67213 */ /* 0x000fe20000000000 */
[C---:B------:R-:W-:Y:S01]  /*0cc0*/  VIADD R118, R152.reuse, 0xeb ;  /* 0x000000eb98767836 */ /* 0x040fe20000000000 */
[----:B------:R-:W-:Y:S01]  /*0cd0*/  IABS R248, R120 ;  /* 0x0000007800f87213 */ /* 0x000fe20000000000 */
[----:B------:R-:W-:Y:S01]  /*0ce0*/  @!P2 IMAD.IADD R13, R13, 0x1, -R116 ;  /* 0x000000010d0da824 */ /* 0x000fe200078e0a74 */
[----:B------:R2:W-:Y:S01]  /*0cf0*/  STL [R1+0x84], R0 ;  /* 0x0000840001007387 */ /* 0x0005e20000100800 */
[----:B------:R-:W-:Y:S01]  /*0d00*/  @!P0 IADD3 R11, R11, -R116, RZ ;  /* 0x800000740b0b8210 */ /* 0x000fe20007ffe0ff */
[----:B-1----:R-:W-:Y:S01]  /*0d10*/  VIADD R18, R152, 0x9 ;  /* 0x0000000998127836 */ /* 0x002fe20000000000 */
[----:B------:R-:W-:-:S02]  /*0d20*/  ISETP.GT.U32.AND P0, PT, R116, R9, PT ;  /* 0x000000097400720c */ /* 0x000fc40003f04070 */
[----:B------:R-:W-:Y:S02]  /*0d30*/  @!P6 IADD3 R3, R3, -R116, RZ ;  /* 0x800000740303e210 */ /* 0x000fe40007ffe0ff */
[----:B------:R-:W-:Y:S01]  /*0d40*/  ISETP.GE.AND P2, PT, R16, RZ, PT ;  /* 0x000000ff1000720c */ /* 0x000fe20003f46270 */
[----:B------:R-:W-:Y:S01]  /*0d50*/  VIADD R16, R152, 0x8 ;  /* 0x0000000898107836 */ /* 0x000fe20000000000 */
[----:B------:R-:W-:Y:S01]  /*0d60*/  ISETP.GT.U32.AND P6, PT, R116, R3, PT ;  /* 0x000000037400720c */ /* 0x000fe20003fc4070 */
[----:B--2---:R-:W-:Y:S01]  /*0d70*/  IMAD.MOV.U32 R0, RZ, RZ, R13 ;  /* 0x000000ffff007224 */ /* 0x004fe200078e000d */
[----:B------:R-:W-:Y:S02]  /*0d80*/  IABS R13, R10 ;  /* 0x0000000a000d7213 */ /* 0x000fe40000000000 */
[----:B------:R-:W-:Y:S02]  /*0d90*/  @!P5 IADD3 R7, R7, -R116, RZ ;  /* 0x800000740707d210 */ /* 0x000fe40007ffe0ff */
[----:B------:R-:W-:Y:S01]  /*0da0*/  ISETP.GE.AND P5, PT, R12, RZ, PT ;  /* 0x000000ff0c00720c */ /* 0x000fe20003fa6270 */
[----:B------:R-:W-:Y:S01]  /*0db0*/  IMAD.HI.U32 R4, R2, R13, RZ ;  /* 0x0000000d02047227 */ /* 0x000fe200078e00ff */
[----:B------:R-:W-:-:S02]  /*0dc0*/  IADD3 R12, R152, 0x7, RZ ;  /* 0x00000007980c7810 */ /* 0x000fc40007ffe0ff */
[----:B------:R-:W-:Y:S01]  /*0dd0*/  IABS R17, R16 ;  /* 0x0000001000117213 */ /* 0x000fe20000000000 */
[----:B------:R-:W-:Y:S01]  /*0de0*/  IMAD.MOV R4, RZ, RZ, -R4 ;  /* 0x000000ffff047224 */ /* 0x000fe200078e0a04 */
[----:B------:R-:W-:Y:S01]  /*0df0*/  IABS R15, R12 ;  /* 0x0000000c000f7213 */ /* 0x000fe20000000000 */
[--C-:B------:R-:W-:Y:S01]  /*0e00*/  @!P0 IMAD.IADD R9, R9, 0x1, -R116.reuse ;  /* 0x0000000109098824 */ /* 0x100fe200078e0a74 */
[C---:B------:R-:W-:Y:S01]  /*0e10*/  ISETP.GT.U32.AND P0, PT, R116.reuse, R5, PT ;  /* 0x000000057400720c */ /* 0x040fe20003f04070 */
[C---:B------:R-:W-:Y:S01]  /*0e20*/  IMAD R13, R116.reuse, R4, R13 ;  /* 0x00000004740d7224 */ /* 0x040fe200078e020d */
[----:B------:R-:W-:Y:S01]  /*0e30*/  IABS R19, R18 ;  /* 0x0000001200137213 */ /* 0x000fe20000000000 */
[----:B------:R-:W-:Y:S01]  /*0e40*/  @!P6 IMAD.IADD R3, R3, 0x1, -R116 ;  /* 0x000000010303e824 */ /* 0x000fe200078e0a74 */
[----:B------:R-:W-:Y:S01]  /*0e50*/  IABS R249, R119 ;  /* 0x0000007700f97213 */ /* 0x000fe20000000000 */
[----:B------:R-:W-:Y:S01]  /*0e60*/  @!P2 IMAD.MOV R0, RZ, RZ, -R0 ;  /* 0x000000ffff00a224 */ /* 0x000fe200078e0a00 */
[----:B------:R-:W-:Y:S01]  /*0e70*/  ISETP.GT.U32.AND P6, PT, R116, R13, PT ;  /* 0x0000000d7400720c */ /* 0x000fe20003fc4070 */
[----:B------:R-:W-:Y:S01]  /*0e80*/  IMAD.HI.U32 R4, R2, R15, RZ ;  /* 0x0000000f02047227 */ /* 0x000fe200078e00ff */
[----:B------:R-:W-:-:S02]  /*0e90*/  ISETP.GT.U32.AND P2, PT, R116, R11, PT ;  /* 0x0000000b7400720c */ /* 0x000fc40003f44070 */
[----:B------:R1:W-:Y:S01]  /*0ea0*/  STL [R1+0x2d28], R0 ;  /* 0x002d280001007387 */ /* 0x0003e20000100800 */
[----:B------:R-:W-:Y:S01]  /*0eb0*/  IMAD.HI.U32 R6, R2, R17, RZ ;  /* 0x0000001102067227 */ /* 0x000fe200078e00ff */
[----:B------:R-:W-:-:S03]  /*0ec0*/  IABS R250, R118 ;  /* 0x0000007600fa7213 */ /* 0x000fc60000000000 */
[----:B------:R-:W-:Y:S01]  /*0ed0*/  @!P0 IMAD.IADD R5, R5, 0x1, -R116 ;  /* 0x0000000105058824 */ /* 0x000fe200078e0a74 */
[----:B------:R-:W-:Y:S01]  /*0ee0*/  IADD3 R6, -R6, RZ, RZ ;  /* 0x000000ff06067210 */ /* 0x000fe20007ffe1ff */
[----:B------:R-:W-:Y:S01]  /*0ef0*/  IMAD.MOV R4, RZ, RZ, -R4 ;  /* 0x000000ffff047224 */ /* 0x000fe200078e0a04 */
[----:B------:R-:W-:Y:S01]  /*0f00*/  ISETP.GE.AND P0, PT, R10, RZ, PT ;  /* 0x000000ff0a00720c */ /* 0x000fe20003f06270 */
[----:B------:R-:W-:Y:S01]  /*0f10*/  IMAD.MOV.U32 R20, RZ, RZ, R9 ;  /* 0x000000ffff147224 */ /* 0x000fe200078e0009 */
[----:B------:R-:W-:Y:S01]  /*0f20*/  @!P6 IADD3 R13, R13, -R116, RZ ;  /* 0x800000740d0de210 */ /* 0x000fe20007ffe0ff */
[C---:B------:R-:W-:Y:S01]  /*0f30*/  IMAD R15, R116.reuse, R4, R15 ;  /* 0x00000004740f7224 */ /* 0x040fe200078e020f */
[----:B------:R-:W-:Y:S01]  /*0f40*/  @!P2 IADD3 R11, R11, -R116, RZ ;  /* 0x800000740b0ba210 */ /* 0x000fe20007ffe0ff */
[----:B------:R-:W-:Y:S01]  /*0f50*/  IMAD.MOV.U32 R21, RZ, RZ, R7 ;  /* 0x000000ffff157224 */ /* 0x000fe200078e0007 */
[----:B------:R-:W-:Y:S01]  /*0f60*/  ISETP.GT.U32.AND P6, PT, R116, R5, PT ;  /* 0x000000057400720c */ /* 0x000fe20003fc4070 */
[----:B-1----:R-:W-:Y:S01]  /*0f70*/  IMAD.MOV.U32 R0, RZ, RZ, R3 ;  /* 0x000000ffff007224 */ /* 0x002fe200078e0003 */
[----:B------:R-:W-:Y:S01]  /*0f80*/  ISETP.GE.AND P2, PT, R14, RZ, PT ;  /* 0x000000ff0e00720c */ /* 0x000fe20003f46270 */
[----:B------:R-:W-:Y:S01]  /*0f90*/  IMAD.MOV.U32 R4, RZ, RZ, R11 ;  /* 0x000000ffff047224 */ /* 0x000fe200078e000b */
[----:B------:R-:W-:Y:S01]  /*0fa0*/  @!P1 IADD3 R20, -R20, RZ, RZ ;  /* 0x000000ff14149210 */ /* 0x000fe20007ffe1ff */
[----:B------:R-:W-:Y:S01]  /*0fb0*/  IMAD.HI.U32 R8, R2, R19, RZ ;  /* 0x0000001302087227 */ /* 0x000fe200078e00ff */
[----:B------:R-:W-:-:S02]  /*0fc0*/  ISETP.GT.U32.AND P1, PT, R116, R13, PT ;  /* 0x0000000d7400720c */ /* 0x000fc40003f24070 */
[----:B------:R-:W-:Y:S01]  /*0fd0*/  @!P4 IADD3 R4, -R4, RZ, RZ ;  /* 0x000000ff0404c210 */ /* 0x000fe20007ffe1ff */
[----:B------:R-:W-:Y:S01]  /*0fe0*/  IMAD R17, R116, R6, R17 ;  /* 0x0000000674117224 */ /* 0x000fe200078e0211 */
[----:B------:R-:W-:Y:S01]  /*0ff0*/  IADD3 R6, R152, 0xa, RZ ;  /* 0x0000000a98067810 */ /* 0x000fe20007ffe0ff */
[----:B------:R-:W-:Y:S01]  /*1000*/  @!P3 IMAD.MOV R21, RZ, RZ, -R21 ;  /* 0x000000ffff15b224 */ /* 0x000fe200078e0a15 */
[C---:B------:R-:W-:Y:S01]  /*1010*/  ISETP.GT.U32.AND P3, PT, R116.reuse, R15, PT ;  /* 0x0000000f7400720c */ /* 0x040fe20003f64070 */
[----:B------:R-:W-:Y:S01]  /*1020*/  @!P5 IMAD.MOV R0, RZ, RZ, -R0 ;  /* 0x000000ffff00d224 */ /* 0x000fe200078e0a00 */
[----:B------:R-:W-:Y:S01]  /*1030*/  IABS R7, R6 ;  /* 0x0000000600077213 */ /* 0x000fe20000000000 */
[----:B------:R-:W-:Y:S01]  /*1040*/  IMAD.MOV R8, RZ, RZ, -R8 ;  /* 0x000000ffff087224 */ /* 0x000fe200078e0a08 */
[----:B------:R-:W-:Y:S01]  /*1050*/  STL [R1+0x50], R21 ;  /* 0x0000501501007387 */ /* 0x000fe20000100800 */
[----:B------:R-:W-:Y:S01]  /*1060*/  ISETP.GT.U32.AND P4, PT, R116, R17, PT ;  /* 0x000000117400720c */ /* 0x000fe20003f84070 */
[----:B------:R-:W-:Y:S01]  /*1070*/  @!P6 IMAD.IADD R5, R5, 0x1, -R116 ;  /* 0x000000010505e824 */ /* 0x000fe200078e0a74 */
[----:B------:R-:W-:Y:S01]  /*1080*/  ISETP.GE.AND P5, PT, R12, RZ, PT ;  /* 0x000000ff0c00720c */ /* 0x000fe20003fa6270 */
[----:B------:R-:W-:Y:S01]  /*1090*/  STL [R1+0x4c], R20 ;  /* 0x00004c1401007387 */ /* 0x000fe20000100800 */
[----:B------:R-:W-:-:S02]  /*10a0*/  IMAD R19, R116, R8, R19 ;  /* 0x0000000874137224 */ /* 0x000fc400078e0213 */
[----:B------:R-:W-:Y:S01]  /*10b0*/  IMAD.HI.U32 R3, R2, R7, RZ ;  /* 0x0000000702037227 */ /* 0x000fe200078e00ff */
[----:B------:R-:W-:Y:S02]  /*10c0*/  STL [R1+0x48], R4 ;  /* 0x0000480401007387 */ /* 0x000fe40000100800 */
[----:B------:R-:W-:Y:S01]  /*10d0*/  ISETP.GT.U32.AND P6, PT, R116, R19, PT ;  /* 0x000000137400720c */ /* 0x000fe20003fc4070 */
[--C-:B------:R-:W-:Y:S01]  /*10e0*/  @!P1 IMAD.IADD R13, R13, 0x1, -R116.reuse ;  /* 0x000000010d0d9824 */ /* 0x100fe200078e0a74 */
[----:B------:R1:W-:Y:S01]  /*10f0*/  STL [R1+0x44], R0 ;  /* 0x0000440001007387 */ /* 0x0003e20000100800 */
[----:B------:R-:W-:Y:S01]  /*1100*/  @!P3 IMAD.IADD R15, R15, 0x1, -R116 ;  /* 0x000000010f0fb824 */ /* 0x000fe200078e0a74 */
[----:B------:R-:W-:Y:S01]  /*1110*/  IADD3 R3, -R3, RZ, RZ ;  /* 0x000000ff03037210 */ /* 0x000fe20007ffe1ff */
[C---:B------:R-:W-:Y:S01]  /*1120*/  VIADD R8, R152.reuse, 0xb ;  /* 0x0000000b98087836 */ /* 0x040fe20000000000 */
[----:B------:R-:W-:Y:S01]  /*1130*/  @!P4 IADD3 R17, R17, -R116, RZ ;  /* 0x800000741111c210 */ /* 0x000fe20007ffe0ff */
[----:B------:R-:W-:Y:S01]  /*1140*/  VIADD R10, R152, 0xc ;  /* 0x0000000c980a7836 */ /* 0x000fe20000000000 */
[C---:B------:R-:W-:Y:S01]  /*1150*/  ISETP.GT.U32.AND P4, PT, R116.reuse, R15, PT ;  /* 0x0000000f7400720c */ /* 0x040fe20003f84070 */
[----:B------:R-:W-:Y:S01]  /*1160*/  IMAD R3, R116, R3, R7 ;  /* 0x0000000374037224 */ /* 0x000fe200078e0207 */
[----:B------:R-:W-:Y:S01]  /*1170*/  IABS R9, R8 ;  /* 0x0000000800097213 */ /* 0x000fe20000000000 */
[----:B------:R-:W-:Y:S01]  /*1180*/  VIADD R12, R152, 0xd ;  /* 0x0000000d980c7836 */ /* 0x000fe20000000000 */
[----:B------:R-:W-:Y:S01]  /*1190*/  IABS R7, R10 ;  /* 0x0000000a00077213 */ /* 0x000fe20000000000 */
[----:B-1----:R-:W-:Y:S01]  /*11a0*/  IMAD.MOV.U32 R0, RZ, RZ, R5 ;  /* 0x000000ffff007224 */ /* 0x002fe200078e0005 */
[----:B------:R-:W-:Y:S01]  /*11b0*/  @!P6 IADD3 R19, R19, -R116, RZ ;  /* 0x800000741313e210 */ /* 0x000fe20007ffe0ff */
[----:B------:R-:W-:Y:S01]  /*11c0*/  IMAD.HI.U32 R4, R2, R9, RZ ;  /* 0x0000000902047227 */ /* 0x000fe200078e00ff */
[----:B------:R-:W-:-:S02]  /*11d0*/  ISETP.GT.U32.AND P6, PT, R116, R17, PT ;  /* 0x000000117400720c */ /* 0x000fc40003fc4070 */
[----:B------:R-:W-:Y:S01]  /*11e0*/  ISETP.GE.AND P1, PT, R16, RZ, PT ;  /* 0x000000ff1000720c */ /* 0x000fe20003f26270 */
[----:B------:R-:W-:Y:S01]  /*11f0*/  @!P2 IMAD.MOV R0, RZ, RZ, -R0 ;  /* 0x000000ffff00a224 */ /* 0x000fe200078e0a00 */
[C---:B------:R-:W-:Y:S01]  /*1200*/  ISETP.GT.U32.AND P2, PT, R116.reuse, R19, PT ;  /* 0x000000137400720c */ /* 0x040fe20003f44070 */
[----:B------:R-:W-:Y:S01]  /*1210*/  IMAD.MOV R4, RZ, RZ, -R4 ;  /* 0x000000ffff047224 */ /* 0x000fe200078e0a04 */
[----:B------:R-:W-:Y:S02]  /*1220*/  @!P4 IADD3 R15, R15, -R116, RZ ;  /* 0x800000740f0fc210 */ /* 0x000fe40007ffe0ff */
[----:B------:R1:W-:Y:S01]  /*1230*/  STL [R1+0x40], R0 ;  /* 0x0000400001007387 */ /* 0x0003e20000100800 */
[----:B------:R-:W-:Y:S01]  /*1240*/  IMAD R5, R116, R4, R9 ;  /* 0x0000000474057224 */ /* 0x000fe200078e0209 */
[----:B------:R-:W-:Y:S01]  /*1250*/  IABS R9, R12 ;  /* 0x0000000c00097213 */ /* 0x000fe20000000000 */
[----:B------:R-:W-:Y:S01]  /*1260*/  IMAD.HI.U32 R4, R2, R7, RZ ;  /* 0x0000000702047227 */ /* 0x000fe200078e00ff */
[----:B------:R-:W-:-:S02]  /*1270*/  ISETP.GE.AND P4, PT, R6, RZ, PT ;  /* 0x000000ff0600720c */ /* 0x000fc40003f86270 */
[----:B------:R-:W-:Y:S01]  /*1280*/  ISETP.GE.AND P3, PT, R18, RZ, PT ;  /* 0x000000ff1200720c */ /* 0x000fe20003f66270 */
[--C-:B------:R-:W-:Y:S01]  /*1290*/  @!P6 IMAD.IADD R17, R17, 0x1, -R116.reuse ;  /* 0x000000011111e824 */ /* 0x100fe200078e0a74 */
[----:B------:R-:W-:Y:S01]  /*12a0*/  ISETP.GT.U32.AND P6, PT, R116, R5, PT ;  /* 0x000000057400720c */ /* 0x000fe20003fc4070 */
[----:B------:R-:W-:Y:S01]  /*12b0*/  @!P2 IMAD.IADD R19, R19, 0x1, -R116 ;  /* 0x000000011313a824 */ /* 0x000fe200078e0a74 */
[----:B-1----:R-:W-:Y:S01]  /*12c0*/  MOV R0, R13 ;  /* 0x0000000d00007202 */ /* 0x002fe20000000f00 */
[----:B------:R-:W-:Y:S01]  /*12d0*/  IMAD.HI.U32 R6, R2, R9, RZ ;  /* 0x0000000902067227 */ /* 0x000fe200078e00ff */
[----:B------:R-:W-:Y:S02]  /*12e0*/  ISETP.GE.AND P2, PT, R8, RZ, PT ;  /* 0x000000ff0800720c */ /* 0x000fe40003f46270 */
[----:B------:R-:W-:Y:S01]  /*12f0*/  IADD3 R8, R152, 0xe, RZ ;  /* 0x0000000e98087810 */ /* 0x000fe20007ffe0ff */
[----:B------:R-:W-:Y:S01]  /*1300*/  @!P0 IMAD.MOV R0, RZ, RZ, -R0 ;  /* 0x000000ffff008224 */ /* 0x000fe200078e0a00 */
[----:B------:R-:W-:Y:S01]  /*1310*/  ISETP.GT.U32.AND P0, PT, R116, R3, PT ;  /* 0x000000037400720c */ /* 0x000fe20003f04070 */
[----:B------:R-:W-:Y:S01]  /*1320*/  IMAD.MOV R6, RZ, RZ, -R6 ;  /* 0x000000ffff067224 */ /* 0x000fe200078e0a06 */
[----:B------:R-:W-:Y:S01]  /*1330*/  IADD3 R4, -R4, RZ, RZ ;  /* 0x000000ff04047210 */ /* 0x000fe20007ffe1ff */
[C---:B------:R-:W-:Y:S01]  /*1340*/  VIADD R18, R152.reuse, 0xec ;  /* 0x000000ec98127836 */ /* 0x040fe20000000000 */
[----:B------:R1:W-:Y:S01]  /*1350*/  STL [R1+0x3c], R0 ;  /* 0x00003c0001007387 */ /* 0x0003e20000100800 */
[----:B------:R-:W-:Y:S01]  /*1360*/  IABS R11, R8 ;  /* 0x00000008000b7213 */ /* 0x000fe20000000000 */
[----:B------:R-:W-:Y:S01]  /*1370*/  @!P6 IMAD.IADD R5, R5, 0x1, -R116 ;  /* 0x000000010505e824 */ /* 0x000fe200078e0a74 */
[----:B------:R-:W-:Y:S01]  /*1380*/  IADD3 R16, R152, 0x19, RZ ;  /* 0x0000001998107810 */ /* 0x000fe20007ffe0ff */
[----:B------:R-:W-:Y:S01]  /*1390*/  IMAD R7, R116, R4, R7 ;  /* 0x0000000474077224 */ /* 0x000fe200078e0207 */
[----:B------:R-:W-:Y:S01]  /*13a0*/  IABS R251, R18 ;  /* 0x0000001200fb7213 */ /* 0x000fe20000000000 */
[----:B------:R-:W-:Y:S01]  /*13b0*/  IMAD.HI.U32 R4, R2, R11, RZ ;  /* 0x0000000b02047227 */ /* 0x000fe200078e00ff */
[----:B------:R-:W-:-:S03]  /*13c0*/  ISETP.GT.U32.AND P6, PT, R116, R5, PT ;  /* 0x000000057400720c */ /* 0x000fc60003fc4070 */
[----:B-1----:R-:W-:Y:S02]  /*13d0*/  IMAD.MOV.U32 R0, RZ, RZ, R15 ;  /* 0x000000ffff007224 */ /* 0x002fe400078e000f */
[----:B------:R-:W-:Y:S01]  /*13e0*/  @!P0 IMAD.IADD R3, R3, 0x1, -R116 ;  /* 0x0000000103038824 */ /* 0x000fe200078e0a74 */
[----:B------:R-:W-:Y:S01]  /*13f0*/  ISETP.GE.AND P0, PT, R10, RZ, PT ;  /* 0x000000ff0a00720c */ /* 0x000fe20003f06270 */
[----:B------:R-:W-:Y:S01]  /*1400*/  IMAD.MOV.U32 R10, RZ, RZ, R17 ;  /* 0x000000ffff0a7224 */ /* 0x000fe200078e0011 */
[----:B------:R-:W-:Y:S01]  /*1410*/  @!P5 IADD3 R0, -R0, RZ, RZ ;  /* 0x000000ff0000d210 */ /* 0x000fe20007ffe1ff */
[----:B------:R-:W-:Y:S01]  /*1420*/  IMAD.MOV R4, RZ, RZ, -R4 ;  /* 0x000000ffff047224 */ /* 0x000fe200078e0a04 */
[C---:B------:R-:W-:Y:S01]  /*1430*/  ISETP.GT.U32.AND P5, PT, R116.reuse, R3, PT ;  /* 0x000000037400720c */ /* 0x040fe20003fa4070 */
[----:B------:R-:W-:Y:S01]  /*1440*/  IMAD R9, R116, R6, R9 ;  /* 0x0000000674097224 */ /* 0x000fe200078e0209 */
[----:B------:R-:W-:Y:S01]  /*1450*/  @!P1 IADD3 R10, -R10, RZ, RZ ;  /* 0x000000ff0a0a9210 */ /* 0x000fe20007ffe1ff */
[C---:B------:R-:W-:Y:S01]  /*1460*/  IMAD R11, R116.reuse, R4, R11 ;  /* 0x00000004740b7224 */ /* 0x040fe200078e020b */
[----:B------:R-:W-:Y:S01]  /*1470*/  ISETP.GT.U32.AND P1, PT, R116, R7, PT ;  /* 0x000000077400720c */ /* 0x000fe20003f24070 */
[----:B------:R-:W-:Y:S01]  /*1480*/  @!P6 IMAD.IADD R5, R5, 0x1, -R116 ;  /* 0x000000010505e824 */ /* 0x000fe200078e0a74 */
[----:B------:R1:W-:Y:S01]  /*1490*/  STL [R1+0x38], R0 ;  /* 0x0000380001007387 */ /* 0x0003e20000100800 */
[----:B------:R-:W-:Y:S01]  /*14a0*/  ISETP.GE.AND P6, PT, R8, RZ, PT ;  /* 0x000000ff0800720c */ /* 0x000fe20003fc6270 */
[C---:B------:R-:W-:Y:S01]  /*14b0*/  VIADD R6, R152.reuse, 0xf ;  /* 0x0000000f98067836 */ /* 0x040fe20000000000 */
[----:B------:R-:W-:Y:S01]  /*14c0*/  IADD3 R8, R152, 0x10, RZ ;  /* 0x0000001098087810 */ /* 0x000fe20007ffe0ff */
[----:B------:R2:W-:Y:S03]  /*14d0*/  STL [R1+0x34], R10 ;  /* 0x0000340a01007387 */ /* 0x0005e60000100800 */
[----:B------:R-:W-:-:S02]  /*14e0*/  @!P5 IADD3 R3, R3, -R116, RZ ;  /* 0x800000740303d210 */ /* 0x000fc40007ffe0ff */
[----:B------:R-:W-:Y:S01]  /*14f0*/  ISETP.GT.U32.AND P5, PT, R116, R9, PT ;  /* 0x000000097400720c */ /* 0x000fe20003fa4070 */
[----:B-1----:R-:W-:Y:S01]  /*1500*/  IMAD.MOV.U32 R0, RZ, RZ, R19 ;  /* 0x000000ffff007224 */ /* 0x002fe200078e0013 */
[----:B------:R-:W-:Y:S01]  /*1510*/  IABS R15, R8 ;  /* 0x00000008000f7213 */ /* 0x000fe20000000000 */
[----:B------:R-:W-:Y:S01]  /*1520*/  IMAD.MOV.U32 R14, RZ, RZ, R3 ;  /* 0x000000ffff0e7224 */ /* 0x000fe200078e0003 */
[----:B------:R-:W-:Y:S01]  /*1530*/  IABS R13, R6 ;  /* 0x00000006000d7213 */ /* 0x000fe20000000000 */
[----:B------:R-:W-:Y:S02]  /*1540*/  @!P1 IMAD.IADD R7, R7, 0x1, -R116 ;  /* 0x0000000107079824 */ /* 0x000fe400078e0a74 */
[----:B--2---:R-:W-:Y:S01]  /*1550*/  VIADD R10, R152, 0x11 ;  /* 0x00000011980a7836 */ /* 0x004fe20000000000 */
[----:B------:R-:W-:Y:S01]  /*1560*/  @!P4 IADD3 R14, -R14, RZ, RZ ;  /* 0x000000ff0e0ec210 */ /* 0x000fe20007ffe1ff */
[----:B------:R-:W-:Y:S01]  /*1570*/  @!P3 IMAD.MOV R0, RZ, RZ, -R0 ;  /* 0x000000ffff00b224 */ /* 0x000fe200078e0a00 */
[----:B------:R-:W-:Y:S01]  /*1580*/  ISETP.GT.U32.AND P4, PT, R116, R11, PT ;  /* 0x0000000b7400720c */ /* 0x000fe20003f84070 */
[----:B------:R-:W-:Y:S01]  /*1590*/  IMAD.HI.U32 R4, R2, R15, RZ ;  /* 0x0000000f02047227 */ /* 0x000fe200078e00ff */
[----:B------:R-:W-:-:S02]  /*15a0*/  ISETP.GT.U32.AND P1, PT, R116, R7, PT ;  /* 0x000000077400720c */ /* 0x000fc40003f24070 */
[----:B------:R-:W-:Y:S01]  /*15b0*/  @!P5 IADD3 R9, R9, -R116, RZ ;  /* 0x800000740909d210 */ /* 0x000fe20007ffe0ff */
[----:B------:R1:W-:Y:S01]  /*15c0*/  STL [R1+0x30], R0 ;  /* 0x0000300001007387 */ /* 0x0003e20000100800 */
[----:B------:R-:W-:Y:S01]  /*15d0*/  IABS R17, R10 ;  /* 0x0000000a00117213 */ /* 0x000fe20000000000 */
[----:B------:R-:W-:Y:S01]  /*15e0*/  IMAD.MOV R4, RZ, RZ, -R4 ;  /* 0x000000ffff047224 */ /* 0x000fe200078e0a04 */
[----:B------:R-:W-:Y:S01]  /*15f0*/  ISETP.GT.U32.AND P5, PT, R116, R9, PT ;  /* 0x000000097400720c */ /* 0x000fe20003fa4070 */
[----:B------:R-:W-:Y:S01]  /*1600*/  IMAD.HI.U32 R3, R2, R13, RZ ;  /* 0x0000000d02037227 */ /* 0x000fe200078e00ff */
[----:B------:R-:W-:Y:S01]  /*1610*/  ISETP.GE.AND P3, PT, R12, RZ, PT ;  /* 0x000000ff0c00720c */ /* 0x000fe20003f66270 */
[----:B------:R-:W-:Y:S02]  /*1620*/  STL [R1+0x2c], R14 ;  /* 0x00002c0e01007387 */ /* 0x000fe40000100800 */
[----:B------:R-:W-:Y:S01]  /*1630*/  @!P4 IMAD.IADD R11, R11, 0x1, -R116 ;  /* 0x000000010b0bc824 */ /* 0x000fe200078e0a74 */
[----:B------:R-:W-:Y:S01]  /*1640*/  IADD3 R3, -R3, RZ, RZ ;  /* 0x000000ff03037210 */ /* 0x000fe20007ffe1ff */
[----:B-1----:R-:W-:-:S02]  /*1650*/  IMAD.MOV.U32 R0, RZ, RZ, R5 ;  /* 0x000000ffff007224 */ /* 0x002fc400078e0005 */
[----:B------:R-:W-:Y:S01]  /*1660*/  IMAD.HI.U32 R5, R2, R17, RZ ;  /* 0x0000001102057227 */ /* 0x000fe200078e00ff */
[----:B------:R-:W-:-:S03]  /*1670*/  ISETP.GT.U32.AND P4, PT, R116, R11, PT ;  /* 0x0000000b7400720c */ /* 0x000fc60003f84070 */
[----:B------:R-:W-:Y:S01]  /*1680*/  @!P2 IMAD.MOV R0, RZ, RZ, -R0 ;  /* 0x000000ffff00a224 */ /* 0x000fe200078e0a00 */
[----:B------:R-:W-:Y:S01]  /*1690*/  ISETP.GE.AND P2, PT, R6, RZ, PT ;  /* 0x000000ff0600720c */ /* 0x000fe20003f46270 */
[----:B------:R-:W-:Y:S01]  /*16a0*/  IMAD.MOV R6, RZ, RZ, -R5 ;  /* 0x000000ffff067224 */ /* 0x000fe200078e0a05 */
[----:B------:R-:W-:Y:S01]  /*16b0*/  @!P5 IADD3 R9, R9, -R116, RZ ;  /* 0x800000740909d210 */ /* 0x000fe20007ffe0ff */
[--C-:B------:R-:W-:Y:S01]  /*16c0*/  @!P1 IMAD.IADD R7, R7, 0x1, -R116.reuse ;  /* 0x0000000107079824 */ /* 0x100fe200078e0a74 */
[----:B------:R1:W-:Y:S01]  /*16d0*/  STL [R1+0x28], R0 ;  /* 0x0000280001007387 */ /* 0x0003e20000100800 */
[----:B------:R-:W-:Y:S01]  /*16e0*/  IMAD R5, R116, R4, R15 ;  /* 0x0000000474057224 */ /* 0x000fe200078e020f */
[----:B------:R-:W-:Y:S01]  /*16f0*/  ISETP.GE.AND P5, PT, R10, RZ, PT ;  /* 0x000000ff0a00720c */ /* 0x000fe20003fa6270 */
[----:B------:R-:W-:Y:S01]  /*1700*/  IMAD.MOV.U32 R12, RZ, RZ, R7 ;  /* 0x000000ffff0c7224 */ /* 0x000fe200078e0007 */
[----:B------:R-:W-:Y:S01]  /*1710*/  IADD3 R4, R152, 0x12, RZ ;  /* 0x0000001298047810 */ /* 0x000fe20007ffe0ff */
[----:B------:R-:W-:Y:S01]  /*1720*/  @!P4 IMAD.IADD R11, R11, 0x1, -R116 ;  /* 0x000000010b0bc824 */ /* 0x000fe200078e0a74 */
[C---:B------:R-:W-:Y:S01]  /*1730*/  ISETP.GT.U32.AND P4, PT, R116.reuse, R5, PT ;  /* 0x000000057400720c */ /* 0x040fe20003f84070 */
[----:B------:R-:W-:Y:S01]  /*1740*/  IMAD R3, R116, R3, R13 ;  /* 0x0000000374037224 */ /* 0x000fe200078e020d */
[----:B------:R-:W-:Y:S01]  /*1750*/  @!P0 IADD3 R12, -R12, RZ, RZ ;  /* 0x000000ff0c0c8210 */ /* 0x000fe20007ffe1ff */
[----:B------:R-:W-:Y:S01]  /*1760*/  VIADD R10, R152, 0x13 ;  /* 0x00000013980a7836 */ /* 0x000fe20000000000 */
[----:B------:R-:W-:Y:S01]  /*1770*/  ISETP.GE.AND P1, PT, R8, RZ, PT ;  /* 0x000000ff0800720c */ /* 0x000fe20003f26270 */
[----:B-1----:R-:W-:Y:S01]  /*1780*/  IMAD.MOV.U32 R0, RZ, RZ, R9 ;  /* 0x000000ffff007224 */ /* 0x002fe200078e0009 */
[C---:B------:R-:W-:Y:S01]  /*1790*/  ISETP.GT.U32.AND P0, PT, R116.reuse, R3, PT ;  /* 0x000000037400720c */ /* 0x040fe20003f04070 */
[----:B------:R1:W-:Y:S01]  /*17a0*/  STL [R1+0x20], R12 ;  /* 0x0000200c01007387 */ /* 0x0003e20000100800 */
[----:B------:R-:W-:Y:S01]  /*17b0*/  IMAD R13, R116, R6, R17 ;  /* 0x00000006740d7224 */ /* 0x000fe200078e0211 */
[----:B------:R-:W-:Y:S01]  /*17c0*/  IABS R9, R4 ;  /* 0x0000000400097213 */ /* 0x000fe20000000000 */
[----:B------:R-:W-:Y:S01]  /*17d0*/  VIADD R14, R152, 0x15 ;  /* 0x00000015980e7836 */ /* 0x000fe20000000000 */
[----:B------:R-:W-:-:S02]  /*17e0*/  @!P3 IADD3 R0, -R0, RZ, RZ ;  /* 0x000000ff0000b210 */ /* 0x000fc40007ffe1ff */
[----:B------:R-:W-:Y:S02]  /*17f0*/  IABS R15, R10 ;  /* 0x0000000a000f7213 */ /* 0x000fe40000000000 */
[----:B------:R-:W-:Y:S01]  /*1800*/  @!P4 IADD3 R5, R5, -R116, RZ ;  /* 0x800000740505c210 */ /* 0x000fe20007ffe0ff */
[----:B------:R2:W-:Y:S01]  /*1810*/  STL [R1+0x1c], R0 ;  /* 0x00001c0001007387 */ /* 0x0005e20000100800 */
[----:B-1----:R-:W-:Y:S01]  /*1820*/  VIADD R12, R152, 0x14 ;  /* 0x00000014980c7836 */ /* 0x002fe20000000000 */
[----:B------:R-:W-:Y:S01]  /*1830*/  ISETP.GE.AND P3, PT, R4, RZ, PT ;  /* 0x000000ff0400720c */ /* 0x000fe20003f66270 */
[----:B------:R-:W-:Y:S01]  /*1840*/  IMAD.HI.U32 R4, R2, R9, RZ ;  /* 0x0000000902047227 */ /* 0x000fe200078e00ff */
[----:B------:R-:W-:Y:S02]  /*1850*/  ISETP.GT.U32.AND P4, PT, R116, R5, PT ;  /* 0x000000057400720c */ /* 0x000fe40003f84070 */
[----:B------:R-:W-:Y:S01]  /*1860*/  IABS R17, R12 ;  /* 0x0000000c00117213 */ /* 0x000fe20000000000 */
[----:B------:R-:W-:Y:S01]  /*1870*/  IMAD.HI.U32 R6, R2, R15, RZ ;  /* 0x0000000f02067227 */ /* 0x000fe200078e00ff */
[----:B------:R-:W-:-:S02]  /*1880*/  IABS R19, R14 ;  /* 0x0000000e00137213 */ /* 0x000fc40000000000 */
[----:B--2---:R-:W-:Y:S01]  /*1890*/  MOV R0, R11 ;  /* 0x0000000b00007202 */ /* 0x004fe20000000f00 */
[----:B------:R-:W-:-:S03]  /*18a0*/  IMAD.HI.U32 R7, R2, R17, RZ ;  /* 0x0000001102077227 */ /* 0x000fc600078e00ff */
[----:B------:R-:W-:Y:S01]  /*18b0*/  @!P6 IADD3 R0, -R0, RZ, RZ ;  /* 0x000000ff0000e210 */ /* 0x000fe20007ffe1ff */
[----:B------:R-:W-:Y:S01]  /*18c0*/  IMAD.MOV R4, RZ, RZ, -R4 ;  /* 0x000000ffff047224 */ /* 0x000fe200078e0a04 */
[C---:B------:R-:W-:Y:S01]  /*18d0*/  ISETP.GT.U32.AND P6, PT, R116.reuse, R13, PT ;  /* 0x0000000d7400720c */ /* 0x040fe20003fc4070 */
[----:B------:R-:W-:Y:S02]  /*18e0*/  @!P0 IMAD.IADD R3, R3, 0x1, -R116 ;  /* 0x0000000103038824 */ /* 0x000fe400078e0a74 */
[----:B------:R-:W-:Y:S01]  /*18f0*/  IMAD.MOV R6, RZ, RZ, -R6 ;  /* 0x000000ffff067224 */ /* 0x000fe200078e0a06 */
[----:B------:R1:W-:Y:S01]  /*1900*/  STL [R1+0x18], R0 ;  /* 0x0000180001007387 */ /* 0x0003e20000100800 */
[----:B------:R-:W-:Y:S01]  /*1910*/  IMAD.MOV R11, RZ, RZ, -R7 ;  /* 0x000000ffff0b7224 */ /* 0x000fe200078e0a07 */
[C---:B------:R-:W-:Y:S01]  /*1920*/  ISETP.GT.U32.AND P0, PT, R116.reuse, R3, PT ;  /* 0x000000037400720c */ /* 0x040fe20003f04070 */
[C---:B------:R-:W-:Y:S02]  /*1930*/  IMAD R7, R116.reuse, R4, R9 ;  /* 0x0000000474077224 */ /* 0x040fe400078e0209 */
[----:B------:R-:W-:-:S02]  /*1940*/  IMAD R9, R116, R6, R15 ;  /* 0x0000000674097224 */ /* 0x000fc400078e020f */
[--C-:B------:R-:W-:Y:S01]  /*1950*/  @!P4 IMAD.IADD R5, R5, 0x1, -R116.reuse ;  /* 0x000000010505c824 */ /* 0x100fe200078e0a74 */
[C---:B------:R-:W-:Y:S01]  /*1960*/  ISETP.GT.U32.AND P4, PT, R116.reuse, R7, PT ;  /* 0x000000077400720c */ /* 0x040fe20003f84070 */
[----:B------:R-:W-:Y:S01]  /*1970*/  @!P6 IMAD.IADD R13, R13, 0x1, -R116 ;  /* 0x000000010d0de824 */ /* 0x000fe200078e0a74 */
[----:B------:R-:W-:Y:S01]  /*1980*/  ISETP.GT.U32.AND P6, PT, R116, R9, PT ;  /* 0x000000097400720c */ /* 0x000fe20003fc4070 */
[----:B------:R-:W-:-:S04]  /*1990*/  IMAD.HI.U32 R8, R2, R19, RZ ;  /* 0x0000001302087227 */ /* 0x000fc800078e00ff */
[----:B------:R-:W-:Y:S02]  /*19a0*/  IMAD.MOV R8, RZ, RZ, -R8 ;  /* 0x000000ffff087224 */ /* 0x000fe400078e0a08 */
[--C-:B------:R-:W-:Y:S01]  /*19b0*/  @!P0 IMAD.IADD R3, R3, 0x1, -R116.reuse ;  /* 0x0000000103038824 */ /* 0x100fe200078e0a74 */
[----:B------:R-:W-:Y:S01]  /*19c0*/  ISETP.GE.AND P0, PT, R10, RZ, PT ;  /* 0x000000ff0a00720c */ /* 0x000fe20003f06270 */
[----:B------:R-:W-:Y:S01]  /*19d0*/  IMAD R20, R116, R8, R19 ;  /* 0x0000000874147224 */ /* 0x000fe200078e0213 */
[C---:B------:R-:W-:Y:S01]  /*19e0*/  IADD3 R8, R152.reuse, 0x17, RZ ;  /* 0x0000001798087810 */ /* 0x040fe20007ffe0ff */
[----:B------:R-:W-:Y:S01]  /*19f0*/  VIADD R6, R152, 0x16 ;  /* 0x0000001698067836 */ /* 0x000fe20000000000 */
[----:B-1----:R-:W-:Y:S01]  /*1a00*/  MOV R0, R3 ;  /* 0x0000000300007202 */ /* 0x002fe20000000f00 */
[--C-:B------:R-:W-:Y:S01]  /*1a10*/  @!P4 IMAD.IADD R7, R7, 0x1, -R116.reuse ;  /* 0x000000010707c824 */ /* 0x100fe200078e0a74 */
[----:B------:R-:W-:Y:S01]  /*1a20*/  IABS R15, R8 ;  /* 0x00000008000f7213 */ /* 0x000fe20000000000 */
[----:B------:R-:W-:Y:S01]  /*1a30*/  @!P6 IMAD.IADD R9, R9, 0x1, -R116 ;  /* 0x000000010909e824 */ /* 0x000fe200078e0a74 */
[----:B------:R-:W-:Y:S01]  /*1a40*/  ISETP.GT.U32.AND P4, PT, R116, R13, PT ;  /* 0x0000000d7400720c */ /* 0x000fe20003f84070 */
[----:B------:R-:W-:Y:S01]  /*1a50*/  @!P2 IMAD.MOV R0, RZ, RZ, -R0 ;  /* 0x000000ffff00a224 */ /* 0x000fe200078e0a00 */
[----:B------:R-:W-:Y:S01]  /*1a60*/  IABS R21, R6 ;  /* 0x0000000600157213 */ /* 0x000fe20000000000 */
[----:B------:R-:W-:Y:S01]  /*1a70*/  IMAD.HI.U32 R4, R2, R15, RZ ;  /* 0x0000000f02047227 */ /* 0x000fe200078e00ff */
[----:B------:R-:W-:-:S02]  /*1a80*/  ISETP.GT.U32.AND P6, PT, R116, R9, PT ;  /* 0x000000097400720c */ /* 0x000fc40003fc4070 */
[----:B------:R-:W-:Y:S01]  /*1a90*/  ISETP.GT.U32.AND P2, PT, R116, R7, PT ;  /* 0x000000077400720c */ /* 0x000fe20003f44070 */
[----:B------:R-:W-:Y:S01]  /*1aa0*/  IMAD.HI.U32 R3, R2, R21, RZ ;  /* 0x0000001502037227 */ /* 0x000fe200078e00ff */
[----:B------:R1:W-:Y:S03]  /*1ab0*/  STL [R1+0x14], R0 ;  /* 0x0000140001007387 */ /* 0x0003e60000100800 */
[----:B------:R-:W-:Y:S02]  /*1ac0*/  IMAD.MOV R22, RZ, RZ, -R4 ;  /* 0x000000ffff167224 */ /* 0x000fe400078e0a04 */
[----:B------:R-:W-:Y:S02]  /*1ad0*/  IMAD.MOV R3, RZ, RZ, -R3 ;  /* 0x000000ffff037224 */ /* 0x000fe400078e0a03 */
[C---:B------:R-:W-:Y:S01]  /*1ae0*/  IMAD R11, R116.reuse, R11, R17 ;  /* 0x0000000b740b7224 */ /* 0x040fe200078e0211 */
[----:B------:R-:W-:Y:S01]  /*1af0*/  IABS R17, R16 ;  /* 0x0000001000117213 */ /* 0x000fe20000000000 */
[--C-:B------:R-:W-:Y:S01]  /*1b00*/  @!P4 IMAD.IADD R13, R13, 0x1, -R116.reuse ;  /* 0x000000010d0dc824 */ /* 0x100fe200078e0a74 */
[----:B-1----:R-:W-:Y:S01]  /*1b10*/  MOV R0, R5 ;  /* 0x0000000500007202 */ /* 0x002fe20000000f00 */
[C---:B------:R-:W-:Y:S01]  /*1b20*/  IMAD R22, R116.reuse, R22, R15 ;  /* 0x0000001674167224 */ /* 0x040fe200078e020f */
[C---:B------:R-:W-:Y:S01]  /*1b30*/  ISETP.GT.U32.AND P4, PT, R116.reuse, R20, PT ;  /* 0x000000147400720c */ /* 0x040fe20003f84070 */
[----:B------:R-:W-:Y:S01]  /*1b40*/  IMAD R21, R116, R3, R21 ;  /* 0x0000000374157224 */ /* 0x000fe200078e0215 */
[----:B------:R-:W-:Y:S01]  /*1b50*/  @!P1 IADD3 R0, -R0, RZ, RZ ;  /* 0x000000ff00009210 */ /* 0x000fe20007ffe1ff */
[--C-:B------:R-:W-:Y:S01]  /*1b60*/  @!P6 IMAD.IADD R9, R9, 0x1, -R116.reuse ;  /* 0x000000010909e824 */ /* 0x100fe200078e0a74 */
[C---:B------:R-:W-:Y:S01]  /*1b70*/  ISETP.GT.U32.AND P1, PT, R116.reuse, R11, PT ;  /* 0x0000000b7400720c */ /* 0x040fe20003f24070 */
[--C-:B------:R-:W-:Y:S01]  /*1b80*/  @!P2 IMAD.IADD R7, R7, 0x1, -R116.reuse ;  /* 0x000000010707a824 */ /* 0x100fe200078e0a74 */
[----:B------:R-:W-:Y:S01]  /*1b90*/  ISETP.GT.U32.AND P6, PT, R116, R22, PT ;  /* 0x000000167400720c */ /* 0x000fe20003fc4070 */
[----:B------:R-:W-:Y:S01]  /*1ba0*/  VIADD R10, R152, 0x18 ;  /* 0x00000018980a7836 */ /* 0x000fe20000000000 */
[----:B------:R-:W-:Y:S01]  /*1bb0*/  ISETP.GT.U32.AND P2, PT, R116, R21, PT ;  /* 0x000000157400720c */ /* 0x000fe20003f44070 */
[----:B------:R-:W-:Y:S01]  /*1bc0*/  IMAD.HI.U32 R4, R2, R17, RZ ;  /* 0x0000001102047227 */ /* 0x000fe200078e00ff */
[----:B------:R-:W-:Y:S01]  /*1bd0*/  MOV R157, R7 ;  /* 0x00000007009d7202 */ /* 0x000fe20000000f00 */
[----:B------:R-:W-:Y:S01]  /*1be0*/  STL [R1+0x10], R0 ;  /* 0x0000100001007387 */ /* 0x000fe20000100800 */
[----:B------:R-:W-:Y:S01]  /*1bf0*/  IABS R23, R10 ;  /* 0x0000000a00177213 */ /* 0x000fe20000000000 */
[----:B------:R-:W-:Y:S01]  /*1c00*/  @!P4 IMAD.IADD R20, R20, 0x1, -R116 ;  /* 0x000000011414c824 */ /* 0x000fe200078e0a74 */
[----:B------:R-:W-:Y:S01]  /*1c10*/  ISETP.GE.AND P4, PT, R14, RZ, PT ;  /* 0x000000ff0e00720c */ /* 0x000fe20003f86270 */
[----:B------:R-:W-:Y:S01]  /*1c20*/  IMAD.MOV.U32 R158, RZ, RZ, R13 ;  /* 0x000000ffff9e7224 */ /* 0x000fe200078e000d */
[----:B------:R-:W-:Y:S01]  /*1c30*/  IADD3 R14, R152, 0x1b, RZ ;  /* 0x0000001b980e7810 */ /* 0x000fe20007ffe0ff */
[----:B------:R-:W-:Y:S01]  /*1c40*/  IMAD.MOV R4, RZ, RZ, -R4 ;  /* 0x000000ffff047224 */ /* 0x000fe200078e0a04 */
[----:B------:R-:W-:Y:S01]  /*1c50*/  @!P1 IADD3 R11, R11, -R116, RZ ;  /* 0x800000740b0b9210 */ /* 0x000fe20007ffe0ff */
[--C-:B------:R-:W-:Y:S01]  /*1c60*/  @!P6 IMAD.IADD R22, R22, 0x1, -R116.reuse ;  /* 0x000000011616e824 */ /* 0x100fe200078e0a74 */
[C---:B------:R-:W-:Y:S01]  /*1c70*/  ISETP.GT.U32.AND P6, PT, R116.reuse, R20, PT ;  /* 0x000000147400720c */ /* 0x040fe20003fc4070 */
[----:B------:R-:W-:Y:S01]  /*1c80*/  @!P2 IMAD.IADD R21, R21, 0x1, -R116 ;  /* 0x000000011515a824 */ /* 0x000fe200078e0a74 */
[----:B------:R-:W-:Y:S01]  /*1c90*/  ISETP.GT.U32.AND P2, PT, R116, R11, PT ;  /* 0x0000000b7400720c */ /* 0x000fe20003f44070 */
[----:B------:R-:W-:Y:S01]  /*1ca0*/  @!P5 IMAD.MOV R158, RZ, RZ, -R158 ;  /* 0x000000ffff9ed224 */ /* 0x000fe200078e0a9e */
[----:B------:R-:W-:Y:S01]  /*1cb0*/  ISETP.GE.AND P1, PT, R12, RZ, PT ;  /* 0x000000ff0c00720c */ /* 0x000fe20003f26270 */
[----:B------:R-:W-:Y:S01]  /*1cc0*/  IMAD.HI.U32 R3, R2, R23, RZ ;  /* 0x0000001702037227 */ /* 0x000fe200078e00ff */
[----:B------:R-:W-:-:S02]  /*1cd0*/  ISETP.GT.U32.AND P5, PT, R116, R21, PT ;  /* 0x000000157400720c */ /* 0x000fc40003fa4070 */
[----:B------:R-:W-:Y:S01]  /*1ce0*/  @!P3 IADD3 R157, -R157, RZ, RZ ;  /* 0x000000ff9d9db210 */ /* 0x000fe20007ffe1ff */
[----:B------:R-:W-:Y:S01]  /*1cf0*/  VIADD R12, R152, 0x1a ;  /* 0x0000001a980c7836 */ /* 0x000fe20000000000 */
[----:B------:R-:W-:Y:S01]  /*1d00*/  IADD3 R3, -R3, RZ, RZ ;  /* 0x000000ff03037210 */ /* 0x000fe20007ffe1ff */
[C---:B------:R-:W-:Y:S01]  /*1d10*/  IMAD R24, R116.reuse, R4, R17 ;  /* 0x0000000474187224 */ /* 0x040fe200078e0211 */
[----:B------:R-:W-:Y:S01]  /*1d20*/  ISETP.GT.U32.AND P3, PT, R116, R22, PT ;  /* 0x000000167400720c */ /* 0x000fe20003f64070 */
[--C-:B------:R-:W-:Y:S01]  /*1d30*/  @!P6 IMAD.IADD R20, R20, 0x1, -R116.reuse ;  /* 0x000000011414e824 */ /* 0x100fe200078e0a74 */
[----:B------:R-:W-:Y:S01]  /*1d40*/  IABS R25, R12 ;  /* 0x0000000c00197213 */ /* 0x000fe20000000000 */
[C---:B------:R-:W-:Y:S01]  /*1d50*/  IMAD R23, R116.reuse, R3, R23 ;  /* 0x0000000374177224 */ /* 0x040fe200078e0217 */
[----:B------:R-:W-:Y:S01]  /*1d60*/  ISETP.GT.U32.AND P6, PT, R116, R24, PT ;  /* 0x000000187400720c */ /* 0x000fe20003fc4070 */
[----:B------:R-:W-:Y:S01]  /*1d70*/  IMAD.MOV.U32 R155, RZ, RZ, R9 ;  /* 0x000000ffff9b7224 */ /* 0x000fe200078e0009 */
[----:B------:R-:W-:Y:S01]  /*1d80*/  @!P2 IADD3 R11, R11, -R116, RZ ;  /* 0x800000740b0ba210 */ /* 0x000fe20007ffe0ff */
[----:B------:R-:W-:Y:S01]  /*1d90*/  IMAD.HI.U32 R3, R2, R25, RZ ;  /* 0x0000001902037227 */ /* 0x000fe200078e00ff */
[----:B------:R-:W-:Y:S01]  /*1da0*/  IABS R5, R14 ;  /* 0x0000000e00057213 */ /* 0x000fe20000000000 */
[----:B------:R-:W-:Y:S01]  /*1db0*/  STL [R1+0x2cf0], R158 ;  /* 0x002cf09e01007387 */ /* 0x000fe20000100800 */
[----:B------:R-:W-:Y:S01]  /*1dc0*/  ISETP.GE.AND P2, PT, R6, RZ, PT ;  /* 0x000000ff0600720c */ /* 0x000fe20003f46270 */
[----:B------:R-:W-:Y:S01]  /*1dd0*/  @!P5 IMAD.IADD R21, R21, 0x1, -R116 ;  /* 0x000000011515d824 */ /* 0x000fe200078e0a74 */
[----:B------:R-:W-:Y:S01]  /*1de0*/  ISETP.GE.AND P5, PT, R8, RZ, PT ;  /* 0x000000ff0800720c */ /* 0x000fe20003fa6270 */
[----:B------:R-:W-:Y:S01]  /*1df0*/  IMAD.HI.U32 R4, R2, R5, RZ ;  /* 0x0000000502047227 */ /* 0x000fe200078e00ff */
[----:B------:R-:W-:Y:S01]  /*1e00*/  @!P3 IADD3 R22, R22, -R116, RZ ;  /* 0x800000741616b210 */ /* 0x000fe20007ffe0ff */
[----:B------:R-:W-:Y:S01]  /*1e10*/  STL [R1+0x2cf4], R157 ;  /* 0x002cf49d01007387 */ /* 0x000fe20000100800 */
[----:B------:R-:W-:Y:S01]  /*1e20*/  MOV R153, R11 ;  /* 0x0000000b00997202 */ /* 0x000fe20000000f00 */
[----:B------:R-:W-:Y:S01]  /*1e30*/  IMAD.MOV R3, RZ, RZ, -R3 ;  /* 0x000000ffff037224 */ /* 0x000fe200078e0a03 */
[----:B------:R-:W-:Y:S01]  /*1e40*/  ISETP.GE.AND P3, PT, R10, RZ, PT ;  /* 0x000000ff0a00720c */ /* 0x000fe20003f66270 */
[----:B------:R-:W-:Y:S01]  /*1e50*/  @!P0 IMAD.MOV R155, RZ, RZ, -R155 ;  /* 0x000000ffff9b8224 */ /* 0x000fe200078e0a9b */
[C---:B------:R-:W-:Y:S01]  /*1e60*/  ISETP.GT.U32.AND P0, PT, R116.reuse, R23, PT ;  /* 0x000000177400720c */ /* 0x040fe20003f04070 */
[----:B------:R-:W-:Y:S01]  /*1e70*/  IMAD.MOV R4, RZ, RZ, -R4 ;  /* 0x000000ffff047224 */ /* 0x000fe200078e0a04 */
[----:B------:R-:W-:Y:S01]  /*1e80*/  @!P1 IADD3 R153, -R153, RZ, RZ ;  /* 0x000000ff99999210 */ /* 0x000fe20007ffe1ff */
[----:B------:R-:W-:Y:S01]  /*1e90*/  IMAD R25, R116, R3, R25 ;  /* 0x0000000374197224 */ /* 0x000fe200078e0219 */
[----:B------:R-:W-:Y:S01]  /*1ea0*/  IADD3 R3, R152, 0x1c, RZ ;  /* 0x0000001c98037810 */ /* 0x000fe20007ffe0ff */
[----:B------:R-:W-:Y:S01]  /*1eb0*/  @!P6 IMAD.IADD R24, R24, 0x1, -R116 ;  /* 0x000000011818e824 */ /* 0x000fe200078e0a74 */
[----:B------:R-:W-:Y:S01]  /*1ec0*/  ISETP.GE.AND P6, PT, R12, RZ, PT ;  /* 0x000000ff0c00720c */ /* 0x000fe20003fc6270 */
[C---:B------:R-:W-:Y:S01]  /*1ed0*/  IMAD R26, R116.reuse, R4, R5 ;  /* 0x00000004741a7224 */ /* 0x040fe200078e0205 */
[----:B------:R-:W-:Y:S01]  /*1ee0*/  IABS R27, R3 ;  /* 0x00000003001b7213 */ /* 0x000fe20000000000 */
[----:B------:R-:W-:Y:S01]  /*1ef0*/  @!P2 IMAD.MOV R21, RZ, RZ, -R21 ;  /* 0x000000ffff15a224 */ /* 0x000fe200078e0a15 */
[C---:B------:R-:W-:Y:S01]  /*1f00*/  ISETP.GT.U32.AND P2, PT, R116.reuse, R25, PT ;  /* 0x000000197400720c */ /* 0x040fe20003f44070 */
[----:B------:R-:W-:Y:S01]  /*1f10*/  @!P4 IMAD.MOV R20, RZ, RZ, -R20 ;  /* 0x000000ffff14c224 */ /* 0x000fe200078e0a14 */
[C---:B------:R-:W-:Y:S01]  /*1f20*/  ISETP.GT.U32.AND P4, PT, R116.reuse, R24, PT ;  /* 0x000000187400720c */ /* 0x040fe20003f84070 */
[----:B------:R-:W-:Y:S01]  /*1f30*/  @!P5 IMAD.MOV R22, RZ, RZ, -R22 ;  /* 0x000000ffff16d224 */ /* 0x000fe200078e0a16 */
[----:B------:R-:W-:Y:S01]  /*1f40*/  ISETP.GT.U32.AND P5, PT, R116, R26, PT ;  /* 0x0000001a7400720c */ /* 0x000fe20003fa4070 */
[--C-:B------:R-:W-:Y:S01]  /*1f50*/  @!P0 IMAD.IADD R23, R23, 0x1, -R116.reuse ;  /* 0x0000000117178824 */ /* 0x100fe200078e0a74 */
[----:B------:R-:W-:Y:S01]  /*1f60*/  ISETP.GE.AND P0, PT, R16, RZ, PT ;  /* 0x000000ff1000720c */ /* 0x000fe20003f06270 */
[C---:B------:R-:W-:Y:S01]  /*1f70*/  VIADD R4, R152.reuse, 0x1d ;  /* 0x0000001d98047836 */ /* 0x040fe20000000000 */
[C---:B------:R-:W-:Y:S01]  /*1f80*/  IADD3 R9, R152.reuse, 0x23, RZ ;  /* 0x0000002398097810 */ /* 0x040fe20007ffe0ff */
[----:B------:R-:W-:Y:S01]  /*1f90*/  VIADD R6, R152, 0x1e ;  /* 0x0000001e98067836 */ /* 0x000fe20000000000 */
[----:B------:R-:W-:Y:S01]  /*1fa0*/  ISETP.GT.U32.AND P1, PT, R116, R23, PT ;  /* 0x000000177400720c */ /* 0x000fe20003f24070 */
[----:B------:R-:W-:Y:S01]  /*1fb0*/  VIADD R8, R152, 0x21 ;  /* 0x0000002198087836 */ /* 0x000fe20000000000 */
[----:B------:R-:W-:Y:S01]  /*1fc0*/  IABS R5, R4 ;  /* 0x0000000400057213 */ /* 0x000fe20000000000 */
[--C-:B------:R-:W-:Y:S01]  /*1fd0*/  @!P2 IMAD.IADD R25, R25, 0x1, -R116.reuse ;  /* 0x000000011919a824 */ /* 0x100fe200078e0a74 */
[----:B------:R-:W-:Y:S01]  /*1fe0*/  ISETP.GE.AND P2, PT, R4, RZ, PT ;  /* 0x000000ff0400720c */ /* 0x000fe20003f46270 */
[----:B------:R-:W-:Y:S01]  /*1ff0*/  @!P4 IMAD.IADD R24, R24, 0x1, -R116 ;  /* 0x000000011818c824 */ /* 0x000fe200078e0a74 */
[----:B------:R-:W-:Y:S01]  /*2000*/  ISETP.GE.AND P4, PT, R3, RZ, PT ;  /* 0x000000ff0300720c */ /* 0x000fe20003f86270 */
[----:B------:R-:W-:Y:S01]  /*2010*/  IMAD.HI.U32 R3, R2, R27, RZ ;  /* 0x0000001b02037227 */ /* 0x000fe200078e00ff */
[-C--:B------:R-:W-:Y:S01]  /*2020*/  @!P5 IADD3 R26, R26, -R116.reuse, RZ ;  /* 0x800000741a1ad210 */ /* 0x080fe20007ffe0ff */
[----:B------:R-:W-:Y:S01]  /*2030*/  STL [R1+0x2cf8], R155 ;  /* 0x002cf89b01007387 */ /* 0x000fe20000100800 */
[----:B------:R-:W-:Y:S01]  /*2040*/  ISETP.GT.U32.AND P5, PT, R116, R25, PT ;  /* 0x000000197400720c */ /* 0x000fe20003fa4070 */
[----:B------:R-:W-:Y:S01]  /*2050*/  IMAD.HI.U32 R4, R2, R5, RZ ;  /* 0x0000000502047227 */ /* 0x000fe200078e00ff */
[----:B------:R-:W-:Y:S01]  /*2060*/  IADD3 R3, -R3, RZ, RZ ;  /* 0x000000ff03037210 */ /* 0x000fe20007ffe1ff */
[----:B------:R1:W-:Y:S01]  /*2070*/  STL [R1+0x2cfc], R153 ;  /* 0x002cfc9901007387 */ /* 0x0003e20000100800 */
[----:B------:R-:W-:Y:S01]  /*2080*/  @!P1 IADD3 R23, R23, -R116, RZ ;  /* 0x8000007417179210 */ /* 0x000fe20007ffe0ff */
[----:B------:R-:W-:Y:S01]  /*2090*/  IMAD.MOV R4, RZ, RZ, -R4 ;  /* 0x000000ffff047224 */ /* 0x000fe200078e0a04 */
[----:B------:R-:W-:Y:S01]  /*20a0*/  IABS R29, R6 ;  /* 0x00000006001d7213 */ /* 0x000fe20000000000 */
[----:B------:R-:W-:Y:S01]  /*20b0*/  IMAD R27, R116, R3, R27 ;  /* 0x00000003741b7224 */ /* 0x000fe200078e021b */
[----:B------:R-:W-:Y:S01]  /*20c0*/  IADD3 R3, R152, 0x1f, RZ ;  /* 0x0000001f98037810 */ /* 0x000fe20007ffe0ff */
[----:B------:R-:W-:Y:S01]  /*20d0*/  @!P3 IMAD.MOV R23, RZ, RZ, -R23 ;  /* 0x000000ffff17b224 */ /* 0x000fe200078e0a17 */
[C---:B------:R-:W-:Y:S01]  /*20e0*/  ISETP.GT.U32.AND P3, PT, R116.reuse, R26, PT ;  /* 0x0000001a7400720c */ /* 0x040fe20003f64070 */
[C---:B------:R-:W-:Y:S01]  /*20f0*/  IMAD R28, R116.reuse, R4, R5 ;  /* 0x00000004741c7224 */ /* 0x040fe200078e0205 */
[----:B------:R-:W-:Y:S01]  /*2100*/  IABS R5, R3 ;  /* 0x0000000300057213 */ /* 0x000fe20000000000 */
[----:B------:R-:W-:Y:S01]  /*2110*/  @!P5 IMAD.IADD R25, R25, 0x1, -R116 ;  /* 0x000000011919d824 */ /* 0x000fe200078e0a74 */
[----:B------:R-:W-:Y:S01]  /*2120*/  ISETP.GT.U32.AND P5, PT, R116, R27, PT ;  /* 0x0000001b7400720c */ /* 0x000fe20003fa4070 */
[----:B------:R-:W-:Y:S01]  /*2130*/  @!P0 IMAD.MOV R24, RZ, RZ, -R24 ;  /* 0x000000ffff188224 */ /* 0x000fe200078e0a18 */
[----:B------:R-:W-:Y:S01]  /*2140*/  ISETP.GE.AND P0, PT, R6, RZ, PT ;  /* 0x000000ff0600720c */ /* 0x000fe20003f06270 */
[C---:B------:R-:W-:Y:S01]  /*2150*/  VIADD R10, R152.reuse, 0x24 ;  /* 0x00000024980a7836 */ /* 0x040fe20000000000 */
[----:B------:R-:W-:Y:S01]  /*2160*/  @!P6 IADD3 R25, -R25, RZ, RZ ;  /* 0x000000ff1919e210 */ /* 0x000fe20007ffe1ff */
[----:B------:R-:W-:Y:S01]  /*2170*/  VIADD R13, R152, 0x43 ;  /* 0x00000043980d7836 */ /* 0x000fe20000000000 */
[----:B------:R-:W-:Y:S01]  /*2180*/  ISETP.GT.U32.AND P6, PT, R116, R28, PT ;  /* 0x0000001c7400720c */ /* 0x000fe20003fc4070 */
[C---:B------:R-:W-:Y:S01]  /*2190*/  VIADD R12, R152.reuse, 0x42 ;  /* 0x00000042980c7836 */ /* 0x040fe20000000000 */
[----:B------:R-:W-:Y:S01]  /*21a0*/  IADD3 R6, R152, 0x20, RZ ;  /* 0x0000002098067810 */ /* 0x000fe20007ffe0ff */
[--C-:B------:R-:W-:Y:S01]  /*21b0*/  @!P3 IMAD.IADD R26, R26, 0x1, -R116.reuse ;  /* 0x000000011a1ab824 */ /* 0x100fe200078e0a74 */
[----:B------:R-:W-:Y:S01]  /*21c0*/  ISETP.GE.AND P3, PT, R3, RZ, PT ;  /* 0x000000ff0300720c */ /* 0x000fe20003f66270 */
[----:B------:R-:W-:Y:S01]  /*21d0*/  IMAD.HI.U32 R3, R2, R29, RZ ;  /* 0x0000001d02037227 */ /* 0x000fe200078e00ff */
[----:B------:R-:W-:Y:S01]  /*21e0*/  IABS R31, R6 ;  /* 0x00000006001f7213 */ /* 0x000fe20000000000 */
[----:B------:R-:W-:Y:S01]  /*21f0*/  STL [R1+0x2d00], R20 ;  /* 0x002d001401007387 */ /* 0x000fe20000100800 */
[----:B------:R-:W-:Y:S01]  /*2200*/  ISETP.GE.AND P1, PT, R14, RZ, PT ;  /* 0x000000ff0e00720c */ /* 0x000fe20003f26270 */
[--C-:B------:R-:W-:Y:S01]  /*2210*/  @!P5 IMAD.IADD R27, R27, 0x1, -R116.reuse ;  /* 0x000000011b1bd824 */ /* 0x100fe200078e0a74 */
[----:B------:R-:W-:Y:S01]  /*2220*/  IABS R7, R8 ;  /* 0x0000000800077213 */ /* 0x000fe20000000000 */
[----:B------:R-:W-:Y:S01]  /*2230*/  IMAD.MOV R4, RZ, RZ, -R3 ;  /* 0x000000ffff047224 */ /* 0x000fe200078e0a03 */
[----:B------:R-:W-:Y:S01]  /*2240*/  IABS R35, R10 ;  /* 0x0000000a00237213 */ /* 0x000fe20000000000 */
[----:B------:R-:W-:Y:S01]  /*2250*/  IMAD.HI.U32 R3, R2, R5, RZ ;  /* 0x0000000502037227 */ /* 0x000fe200078e00ff */
[----:B------:R-:W-:Y:S01]  /*2260*/  ISETP.GT.U32.AND P5, PT, R116, R27, PT ;  /* 0x0000001b7400720c */ /* 0x000fe20003fa4070 */
[----:B------:R-:W-:Y:S01]  /*2270*/  STL [R1+0x2d04], R21 ;  /* 0x002d041501007387 */ /* 0x000fe20000100800 */
[----:B------:R-:W-:Y:S01]  /*2280*/  IADD3 R11, R152, 0x25, RZ ;  /* 0x00000025980b7810 */ /* 0x000fe20007ffe0ff */
[----:B------:R-:W-:Y:S01]  /*2290*/  @!P6 IMAD.IADD R28, R28, 0x1, -R116 ;  /* 0x000000011c1ce824 */ /* 0x000fe200078e0a74 */
[----:B------:R-:W-:Y:S01]  /*22a0*/  IADD3 R3, -R3, RZ, RZ ;  /* 0x000000ff03037210 */ /* 0x000fe20007ffe1ff */
[----:B------:R-:W-:Y:S01]  /*22b0*/  IMAD R29, R116, R4, R29 ;  /* 0x00000004741d7224 */ /* 0x000fe200078e021d */
[----:B------:R-:W-:Y:S01]  /*22c0*/  IABS R65, R12 ;  /* 0x0000000c00417213 */ /* 0x000fe20000000000 */
[----:B------:R-:W-:Y:S01]  /*22d0*/  IMAD.HI.U32 R4, R2, R7, RZ ;  /* 0x0000000702047227 */ /* 0x000fe200078e00ff */
[----:B------:R-:W-:Y:S01]  /*22e0*/  ISETP.GT.U32.AND P6, PT, R116, R28, PT ;  /* 0x0000001c7400720c */ /* 0x000fe20003fc4070 */
[----:B------:R-:W-:Y:S01]  /*22f0*/  STL [R1+0x2d08], R22 ;  /* 0x002d081601007387 */ /* 0x000fe20000100800 */
[----:B-1----:R-:W-:Y:S01]  /*2300*/  IADD3 R153, R152, 0xfa, RZ ;  /* 0x000000fa98997810 */ /* 0x002fe20007ffe0ff */
[----:B------:R-:W-:Y:S01]  /*2310*/  IMAD R30, R116, R3, R5 ;  /* 0x00000003741e7224 */ /* 0x000fe200078e0205 */
[----:B------:R-:W-:Y:S01]  /*2320*/  IABS R5, R9 ;  /* 0x0000000900057213 */ /* 0x000fe20000000000 */
[----:B------:R-:W-:Y:S01]  /*2330*/  IMAD.HI.U32 R3, R2, R31, RZ ;  /* 0x0000001f02037227 */ /* 0x000fe200078e00ff */
[----:B------:R-:W-:Y:S01]  /*2340*/  @!P5 IADD3 R27, R27, -R116, RZ ;  /* 0x800000741b1bd210 */ /* 0x000fe20007ffe0ff */
[----:B------:R-:W-:Y:S01]  /*2350*/  STL [R1+0x2d0c], R23 ;  /* 0x002d0c1701007387 */ /* 0x000fe20000100800 */
[C---:B------:R-:W-:Y:S01]  /*2360*/  ISETP.GT.U32.AND P5, PT, R116.reuse, R29, PT ;  /* 0x0000001d7400720c */ /* 0x040fe20003fa4070 */
[----:B------:R-:W-:Y:S01]  /*2370*/  IMAD.MOV R3, RZ, RZ, -R3 ;  /* 0x000000ffff037224 */ /* 0x000fe200078e0a03 */
[----:B------:R-:W-:Y:S01]  /*2380*/  @!P4 IADD3 R27, -R27, RZ, RZ ;  /* 0x000000ff1b1bc210 */ /* 0x000fe20007ffe1ff */
[----:B------:R-:W-:Y:S01]  /*2390*/  IMAD.MOV R4, RZ, RZ, -R4 ;  /* 0x000000ffff047224 */ /* 0x000fe200078e0a04 */
[C---:B------:R-:W-:Y:S01]  /*23a0*/  ISETP.GT.U32.AND P4, PT, R116.reuse, R30, PT ;  /* 0x0000001e7400720c */ /* 0x040fe20003f84070 */
[----:B------:R-:W-:Y:S01]  /*23b0*/  IMAD R31, R116, R3, R31 ;  /* 0x00000003741f7224 */ /* 0x000fe200078e021f */
[----:B------:R1:W-:Y:S01]  /*23c0*/  STL [R1+0x2d10], R24 ;  /* 0x002d101801007387 */ /* 0x0003e20000100800 */
[----:B------:R-:W-:Y:S01]  /*23d0*/  @!P1 IMAD.MOV R26, RZ, RZ, -R26 ;  /* 0x000000ffff1a9224 */ /* 0x000fe200078e0a1a */
[----:B------:R-:W-:Y:S01]  /*23e0*/  ISETP.GE.AND P1, PT, R6, RZ, PT ;  /* 0x000000ff0600720c */ /* 0x000fe20003f26270 */
[----:B------:R-:W-:Y:S01]  /*23f0*/  IMAD R32, R116, R4, R7 ;  /* 0x0000000474207224 */ /* 0x000fe200078e0207 */
[----:B------:R-:W-:Y:S01]  /*2400*/  IABS R7, R11 ;  /* 0x0000000b00077213 */ /* 0x000fe20000000000 */
[--C-:B------:R-:W-:Y:S01]  /*2410*/  @!P6 IMAD.IADD R28, R28, 0x1, -R116.reuse ;  /* 0x000000011c1ce824 */ /* 0x100fe200078e0a74 */
[----:B------:R-:W-:Y:S01]  /*2420*/  ISETP.GT.U32.AND P6, PT, R116, R31, PT ;  /* 0x0000001f7400720c */ /* 0x000fe20003fc4070 */
[----:B------:R-:W-:Y:S01]  /*2430*/  VIADD R6, R152, 0x22 ;  /* 0x0000002298067836 */ /* 0x000fe20000000000 */
[----:B------:R-:W-:Y:S01]  /*2440*/  STL [R1+0x2d14], R25 ;  /* 0x002d141901007387 */ /* 0x000fe20000100800 */
[--C-:B------:R-:W-:Y:S01]  /*2450*/  @!P5 IMAD.IADD R29, R29, 0x1, -R116.reuse ;  /* 0x000000011d1dd824 */ /* 0x100fe200078e0a74 */
[----:B------:R-:W-:Y:S01]  /*2460*/  ISETP.GT.U32.AND P5, PT, R116, R32, PT ;  /* 0x000000207400720c */ /* 0x000fe20003fa4070 */
[----:B------:R-:W-:Y:S01]  /*2470*/  @!P4 IMAD.IADD R30, R30, 0x1, -R116 ;  /* 0x000000011e1ec824 */ /* 0x000fe200078e0a74 */
[----:B------:R-:W-:Y:S01]  /*2480*/  IABS R33, R6 ;  /* 0x0000000600217213 */ /* 0x000fe20000000000 */
[----:B------:R-:W-:Y:S01]  /*2490*/  @!P2 IMAD.MOV R28, RZ, RZ, -R28 ;  /* 0x000000ffff1ca224 */ /* 0x000fe200078e0a1c */
[----:B------:R-:W-:Y:S01]  /*24a0*/  ISETP.GT.U32.AND P4, PT, R116, R29, PT ;  /* 0x0000001d7400720c */ /* 0x000fe20003f84070 */
[----:B------:R-:W-:Y:S01]  /*24b0*/  IMAD.HI.U32 R4, R2, R7, RZ ;  /* 0x0000000702047227 */ /* 0x000fe200078e00ff */
[----:B------:R2:W-:Y:S01]  /*24c0*/  STL [R1+0x2d18], R26 ;  /* 0x002d181a01007387 */ /* 0x0005e20000100800 */
[----:B-1----:R-:W-:-:S02]  /*24d0*/  IADD3 R24, R152, 0xf5, RZ ;  /* 0x000000f598187810 */ /* 0x002fc40007ffe0ff */
[----:B------:R-:W-:Y:S01]  /*24e0*/  IMAD.HI.U32 R3, R2, R33, RZ ;  /* 0x0000002102037227 */ /* 0x000fe200078e00ff */
[----:B------:R-:W-:Y:S01]  /*24f0*/  IADD3 R4, -R4, RZ, RZ ;  /* 0x000000ff04047210 */ /* 0x000fe20007ffe1ff */
[----:B------:R1:W-:Y:S01]  /*2500*/  STL [R1+0x2d1c], R27 ;  /* 0x002d1c1b01007387 */ /* 0x0003e20000100800 */
[----:B------:R-:W-:Y:S01]  /*2510*/  IADD3 R21, R152, 0xf8, RZ ;  /* 0x000000f898157810 */ /* 0x000fe20007ffe0ff */
[--C-:B------:R-:W-:Y:S01]  /*2520*/  @!P6 IMAD.IADD R31, R31, 0x1, -R116.reuse ;  /* 0x000000011f1fe824 */ /* 0x100fe200078e0a74 */
[----:B------:R-:W-:Y:S01]  /*2530*/  @!P5 IADD3 R32, R32, -R116, RZ ;  /* 0x800000742020d210 */ /* 0x000fe20007ffe0ff */
[----:B------:R-:W-:Y:S01]  /*2540*/  IMAD.MOV R3, RZ, RZ, -R3 ;  /* 0x000000ffff037224 */ /* 0x000fe200078e0a03 */
[C---:B------:R-:W-:Y:S01]  /*2550*/  ISETP.GT.U32.AND P6, PT, R116.reuse, R30, PT ;  /* 0x0000001e7400720c */ /* 0x040fe20003fc4070 */
[C---:B------:R-:W-:Y:S01]  /*2560*/  IMAD R36, R116.reuse, R4, R7 ;  /* 0x0000000474247224 */ /* 0x040fe200078e0207 */
[C---:B------:R-:W-:Y:S01]  /*2570*/  ISETP.GT.U32.AND P5, PT, R116.reuse, R31, PT ;  /* 0x0000001f7400720c */ /* 0x040fe20003fa4070 */
[C---:B------:R-:W-:Y:S01]  /*2580*/  IMAD R33, R116.reuse, R3, R33 ;  /* 0x0000000374217224 */ /* 0x040fe200078e0221 */
[----:B------:R-:W-:Y:S01]  /*2590*/  ISETP.GT.U32.AND P2, PT, R116, R32, PT ;  /* 0x000000207400720c */ /* 0x000fe20003f44070 */
[----:B------:R-:W-:Y:S01]  /*25a0*/  IMAD.HI.U32 R3, R2, R5, RZ ;  /* 0x0000000502037227 */ /* 0x000fe200078e00ff */
[----:B------:R-:W-:Y:S01]  /*25b0*/  @!P4 IADD3 R29, R29, -R116, RZ ;  /* 0x800000741d1dc210 */ /* 0x000fe20007ffe0ff */
[----:B------:R-:W-:Y:S01]  /*25c0*/  STL [R1+0x2d20], R28 ;  /* 0x002d201c01007387 */ /* 0x000fe20000100800 */
[----:B------:R-:W-:Y:S01]  /*25d0*/  ISETP.GT.U32.AND P4, PT, R116, R33, PT ;  /* 0x000000217400720c */ /* 0x000fe20003f84070 */
[----:B------:R-:W-:Y:S01]  /*25e0*/  IMAD.MOV R3, RZ, RZ, -R3 ;  /* 0x000000ffff037224 */ /* 0x000fe200078e0a03 */
[C---:B--2---:R-:W-:Y:S01]  /*25f0*/  IADD3 R26, R152.reuse, 0xf3, RZ ;  /* 0x000000f3981a7810 */ /* 0x044fe20007ffe0ff */
[----:B------:R-:W-:Y:S01]  /*2600*/  @!P0 IMAD.MOV R29, RZ, RZ, -R29 ;  /* 0x000000ffff1d8224 */ /* 0x000fe200078e0a1d */
[----:B------:R-:W-:Y:S01]  /*2610*/  IADD3 R157, R152, 0xfc, RZ ;  /* 0x000000fc989d7810 */ /* 0x000fe20007ffe0ff */
[----:B------:R-:W-:Y:S01]  /*2620*/  IMAD R34, R116, R3, R5 ;  /* 0x0000000374227224 */ /* 0x000fe200078e0205 */
[----:B------:R-:W-:Y:S01]  /*2630*/  IABS R14, R26 ;  /* 0x0000001a000e7213 */ /* 0x000fe20000000000 */
[----:B------:R-:W-:Y:S01]  /*2640*/  @!P6 IMAD.IADD R30, R30, 0x1, -R116 ;  /* 0x000000011e1ee824 */ /* 0x000fe200078e0a74 */
[----:B------:R-:W-:Y:S01]  /*2650*/  @!P5 IADD3 R31, R31, -R116, RZ ;  /* 0x800000741f1fd210 */ /* 0x000fe20007ffe0ff */
[----:B------:R-:W-:Y:S01]  /*2660*/  IMAD.HI.U32 R3, R2, R35, RZ ;  /* 0x0000002302037227 */ /* 0x000fe200078e00ff */
[----:B------:R-:W-:Y:S01]  /*2670*/  ISETP.GT.U32.AND P5, PT, R116, R34, PT ;  /* 0x000000227400720c */ /* 0x000fe20003fa4070 */
[----:B------:R-:W-:Y:S01]  /*2680*/  STL [R1+0x2d24], R29 ;  /* 0x002d241d01007387 */ /* 0x000fe20000100800 */
[----:B------:R-:W-:Y:S01]  /*2690*/  ISETP.GE.AND P6, PT, R8, RZ, PT ;  /* 0x000000ff0800720c */ /* 0x000fe20003fc6270 */
[----:B------:R-:W-:Y:S01]  /*26a0*/  VIADD R8, R152, 0x26 ;  /* 0x0000002698087836 */ /* 0x000fe20000000000 */
[----:B------:R-:W-:Y:S01]  /*26b0*/  @!P3 IADD3 R30, -R30, RZ, RZ ;  /* 0x000000ff1e1eb210 */ /* 0x000fe20007ffe1ff */
[----:B------:R-:W-:-:S02]  /*26c0*/  IMAD.MOV R3, RZ, RZ, -R3 ;  /* 0x000000ffff037224 */ /* 0x000fc400078e0a03 */
[--C-:B------:R-:W-:Y:S01]  /*26d0*/  @!P2 IMAD.IADD R32, R32, 0x1, -R116.reuse ;  /* 0x000000012020a824 */ /* 0x100fe200078e0a74 */
[----:B------:R-:W-:Y:S01]  /*26e0*/  IABS R37, R8 ;  /* 0x0000000800257213 */ /* 0x000fe20000000000 */
[----:B------:R-:W-:Y:S01]  /*26f0*/  IMAD R35, R116, R3, R35 ;  /* 0x0000000374237224 */ /* 0x000fe200078e0223 */
[----:B------:R-:W-:Y:S01]  /*2700*/  ISETP.GE.AND P2, PT, R6, RZ, PT ;  /* 0x000000ff0600720c */ /* 0x000fe20003f46270 */
[----:B------:R-:W-:Y:S01]  /*2710*/  @!P4 IMAD.IADD R33, R33, 0x1, -R116 ;  /* 0x000000012121c824 */ /* 0x000fe200078e0a74 */
[----:B------:R-:W-:Y:S01]  /*2720*/  ISETP.GE.AND P4, PT, R9, RZ, PT ;  /* 0x000000ff0900720c */ /* 0x000fe20003f86270 */
[----:B------:R-:W-:Y:S01]  /*2730*/  IMAD.HI.U32 R3, R2, R37, RZ ;  /* 0x0000002502037227 */ /* 0x000fe200078e00ff */
[----:B------:R-:W-:Y:S01]  /*2740*/  @!P5 IADD3 R34, R34, -R116, RZ ;  /* 0x800000742222d210 */ /* 0x000fe20007ffe0ff */
[----:B------:R2:W-:Y:S01]  /*2750*/  STL [R1+0x2d2c], R30 ;  /* 0x002d2c1e01007387 */ /* 0x0005e20000100800 */
[C---:B------:R-:W-:Y:S01]  /*2760*/  ISETP.GT.U32.AND P0, PT, R116.reuse, R33, PT ;  /* 0x000000217400720c */ /* 0x040fe20003f04070 */
[----:B------:R-:W-:Y:S01]  /*2770*/  IMAD.MOV R3, RZ, RZ, -R3 ;  /* 0x000000ffff037224 */ /* 0x000fe200078e0a03 */
[----:B------:R-:W-:Y:S01]  /*2780*/  ISETP.GT.U32.AND P5, PT, R116, R34, PT ;  /* 0x000000227400720c */ /* 0x000fe20003fa4070 */
[----:B------:R-:W-:Y:S01]  /*2790*/  VIADD R6, R152, 0x27 ;  /* 0x0000002798067836 */ /* 0x000fe20000000000 */
[C---:B------:R-:W-:Y:S01]  /*27a0*/  ISETP.GT.U32.AND P3, PT, R116.reuse, R35, PT ;  /* 0x000000237400720c */ /* 0x040fe20003f64070 */
[C---:B------:R-:W-:Y:S01]  /*27b0*/  IMAD R37, R116.reuse, R3, R37 ;  /* 0x0000000374257224 */ /* 0x040fe200078e0225 */
[----:B------:R3:W-:Y:S01]  /*27c0*/  STL [R1+0x2cd8], R26 ;  /* 0x002cd81a01007387 */ /* 0x0007e20000100800 */
[----:B------:R-:W-:Y:S01]  /*27d0*/  @!P6 IMAD.MOV R32, RZ, RZ, -R32 ;  /* 0x000000ffff20e224 */ /* 0x000fe200078e0a20 */
[----:B------:R-:W-:Y:S01]  /*27e0*/  ISETP.GT.U32.AND P6, PT, R116, R36, PT ;  /* 0x000000247400720c */ /* 0x000fe20003fc4070 */
[----:B------:R-:W-:Y:S01]  /*27f0*/  VIADD R9, R152, 0x28 ;  /* 0x0000002898097836 */ /* 0x000fe20000000000 */
[----:B------:R-:W-:Y:S01]  /*2800*/  IABS R5, R6 ;  /* 0x0000000600057213 */ /* 0x000fe20000000000 */
[----:B------:R-:W-:Y:S01]  /*2810*/  @!P1 IMAD.MOV R31, RZ, RZ, -R31 ;  /* 0x000000ffff1f9224 */ /* 0x000fe200078e0a1f */
[----:B------:R-:W-:Y:S01]  /*2820*/  ISETP.GE.AND P1, PT, R10, RZ, PT ;  /* 0x000000ff0a00720c */ /* 0x000fe20003f26270 */
[----:B------:R-:W-:Y:S01]  /*2830*/  VIADD R10, R152, 0x2a ;  /* 0x0000002a980a7836 */ /* 0x000fe20000000000 */
[----:B------:R-:W-:Y:S01]  /*2840*/  IABS R39, R9 ;  /* 0x0000000900277213 */ /* 0x000fe20000000000 */
[----:B------:R-:W-:Y:S01]  /*2850*/  @!P5 IMAD.IADD R34, R34, 0x1, -R116 ;  /* 0x000000012222d824 */ /* 0x000fe200078e0a74 */
[----:B------:R-:W-:Y:S01]  /*2860*/  ISETP.GT.U32.AND P5, PT, R116, R37, PT ;  /* 0x000000257400720c */ /* 0x000fe20003fa4070 */
[----:B------:R-:W-:Y:S01]  /*2870*/  IMAD.HI.U32 R3, R2, R5, RZ ;  /* 0x0000000502037227 */ /* 0x000fe200078e00ff */
[----:B------:R-:W-:-:S02]  /*2880*/  @!P0 IADD3 R33, R33, -R116, RZ ;  /* 0x8000007421218210 */ /* 0x000fc40007ffe0ff */
[----:B------:R-:W-:Y:S01]  /*2890*/  @!P3 IADD3 R35, R35, -R116, RZ ;  /* 0x800000742323b210 */ /* 0x000fe20007ffe0ff */
[----:B------:R-:W-:Y:S01]  /*28a0*/  IMAD.MOV R38, RZ, RZ, -R3 ;  /* 0x000000ffff267224 */ /* 0x000fe200078e0a03 */
[----:B------:R-:W-:Y:S01]  /*28b0*/  @!P2 IADD3 R33, -R33, RZ, RZ ;  /* 0x000000ff2121a210 */ /* 0x000fe20007ffe1ff */
[----:B------:R-:W-:Y:S01]  /*28c0*/  IMAD.HI.U32 R3, R2, R39, RZ ;  /* 0x0000002702037227 */ /* 0x000fe200078e00ff */
[----:B------:R-:W-:Y:S02]  /*28d0*/  ISETP.GE.AND P3, PT, R8, RZ, PT ;  /* 0x000000ff0800720c */ /* 0x000fe40003f66270 */
[----:B------:R-:W-:Y:S01]  /*28e0*/  IABS R41, R10 ;  /* 0x0000000a00297213 */ /* 0x000fe20000000000 */
[----:B------:R-:W-:Y:S01]  /*28f0*/  @!P6 IMAD.IADD R36, R36, 0x1, -R116 ;  /* 0x000000012424e824 */ /* 0x000fe200078e0a74 */
[----:B------:R-:W-:Y:S01]  /*2900*/  ISETP.GT.U32.AND P6, PT, R116, R35, PT ;  /* 0x000000237400720c */ /* 0x000fe20003fc4070 */
[----:B------:R-:W-:Y:S01]  /*2910*/  IMAD.MOV R3, RZ, RZ, -R3 ;  /* 0x000000ffff037224 */ /* 0x000fe200078e0a03 */
[----:B------:R-:W-:Y:S01]  /*2920*/  @!P5 IADD3 R37, R37, -R116, RZ ;  /* 0x800000742525d210 */ /* 0x000fe20007ffe0ff */
[----:B------:R-:W-:Y:S01]  /*2930*/  VIADD R8, R152, 0x29 ;  /* 0x0000002998087836 */ /* 0x000fe20000000000 */
[C---:B------:R-:W-:Y:S01]  /*2940*/  ISETP.GT.U32.AND P2, PT, R116.reuse, R36, PT ;  /* 0x000000247400720c */ /* 0x040fe20003f44070 */
[C---:B------:R-:W-:Y:S01]  /*2950*/  IMAD R39, R116.reuse, R3, R39 ;  /* 0x0000000374277224 */ /* 0x040fe200078e0227 */
[C---:B------:R-:W-:Y:S01]  /*2960*/  ISETP.GT.U32.AND P5, PT, R116.reuse, R37, PT ;  /* 0x000000257400720c */ /* 0x040fe20003fa4070 */
[----:B------:R-:W-:Y:S01]  /*2970*/  IMAD R38, R116, R38, R5 ;  /* 0x0000002674267224 */ /* 0x000fe200078e0205 */
[----:B------:R-:W-:Y:S01]  /*2980*/  IABS R4, R8 ;  /* 0x0000000800047213 */ /* 0x000fe20000000000 */
[----:B------:R-:W-:Y:S01]  /*2990*/  VIADD R0, R152, 0xed ;  /* 0x000000ed98007836 */ /* 0x000fe20000000000 */
[----:B------:R-:W-:Y:S01]  /*29a0*/  @!P4 IADD3 R34, -R34, RZ, RZ ;  /* 0x000000ff2222c210 */ /* 0x000fe20007ffe1ff */
[----:B-1----:R-:W-:Y:S01]  /*29b0*/  VIADD R27, R152, 0xf2 ;  /* 0x000000f2981b7836 */ /* 0x002fe20000000000 */
[----:B------:R-:W-:Y:S01]  /*29c0*/  ISETP.GE.AND P0, PT, R11, RZ, PT ;  /* 0x000000ff0b00720c */ /* 0x000fe20003f06270 */
[----:B------:R-:W-:Y:S01]  /*29d0*/  IMAD.MOV.U32 R5, RZ, RZ, R4 ;  /* 0x000000ffff057224 */ /* 0x000fe200078e0004 */
[----:B------:R-:W-:Y:S01]  /*29e0*/  @!P6 IADD3 R35, R35, -R116, RZ ;  /* 0x800000742323e210 */ /* 0x000fe20007ffe0ff */
[----:B------:R-:W-:Y:S01]  /*29f0*/  IMAD.HI.U32 R4, R2, R41, RZ ;  /* 0x0000002902047227 */ /* 0x000fe200078e00ff */
[----:B------:R-:W-:-:S02]  /*2a00*/  ISETP.GT.U32.AND P6, PT, R116, R38, PT ;  /* 0x000000267400720c */ /* 0x000fc40003fc4070 */
[----:B------:R-:W-:Y:S01]  /*2a10*/  IADD3 R11, R152, 0x41, RZ ;  /* 0x00000041980b7810 */ /* 0x000fe20007ffe0ff */
[----:B------:R-:W-:Y:S01]  /*2a20*/  @!P2 IMAD.IADD R36, R36, 0x1, -R116 ;  /* 0x000000012424a824 */ /* 0x000fe200078e0a74 */
[----:B------:R-:W-:Y:S01]  /*2a30*/  @!P5 IADD3 R37, R37, -R116, RZ ;  /* 0x800000742525d210 */ /* 0x000fe20007ffe0ff */
[----:B------:R-:W-:Y:S01]  /*2a40*/  IMAD.HI.U32 R3, R2, R5, RZ ;  /* 0x0000000502037227 */ /* 0x000fe200078e00ff */
[----:B------:R-:W-:Y:S02]  /*2a50*/  ISETP.GT.U32.AND P5, PT, R116, R39, PT ;  /* 0x000000277400720c */ /* 0x000fe40003fa4070 */
[----:B------:R-:W-:Y:S01]  /*2a60*/  ISETP.GE.AND P2, PT, R6, RZ, PT ;  /* 0x000000ff0600720c */ /* 0x000fe20003f46270 */
[----:B------:R-:W-:Y:S01]  /*2a70*/  VIADD R6, R152, 0x2b ;  /* 0x0000002b98067836 */ /* 0x000fe20000000000 */
[----:B------:R-:W-:Y:S01]  /*2a80*/  @!P0 IADD3 R36, -R36, RZ, RZ ;  /* 0x000000ff24248210 */ /* 0x000fe20007ffe1ff */
[----:B------:R-:W-:Y:S01]  /*2a90*/  IMAD.MOV R3, RZ, RZ, -R3 ;  /* 0x000000ffff037224 */ /* 0x000fe200078e0a03 */
[----:B------:R-:W-:Y:S01]  /*2aa0*/  ISETP.GE.AND P0, PT, R8, RZ, PT ;  /* 0x000000ff0800720c */ /* 0x000fe20003f06270 */
[----:B------:R-:W-:Y:S01]  /*2ab0*/  @!P1 IMAD.MOV R35, RZ, RZ, -R35 ;  /* 0x000000ffff239224 */ /* 0x000fe200078e0a23 */
[----:B------:R-:W-:Y:S01]  /*2ac0*/  IABS R7, R6 ;  /* 0x0000000600077213 */ /* 0x000fe20000000000 */
[----:B------:R-:W-:Y:S01]  /*2ad0*/  IMAD R40, R116, R3, R5 ;  /* 0x0000000374287224 */ /* 0x000fe200078e0205 */
[----:B------:R-:W-:Y:S01]  /*2ae0*/  @!P6 IADD3 R38, R38, -R116, RZ ;  /* 0x800000742626e210 */ /* 0x000fe20007ffe0ff */
[----:B------:R-:W-:Y:S01]  /*2af0*/  IMAD.MOV R4, RZ, RZ, -R4 ;  /* 0x000000ffff047224 */ /* 0x000fe200078e0a04 */
[----:B------:R-:W-:Y:S01]  /*2b00*/  ISETP.GE.AND P6, PT, R9, RZ, PT ;  /* 0x000000ff0900720c */ /* 0x000fe20003fc6270 */
[----:B------:R-:W-:Y:S01]  /*2b10*/  @!P5 IMAD.IADD R39, R39, 0x1, -R116 ;  /* 0x000000012727d824 */ /* 0x000fe200078e0a74 */
[----:B------:R-:W-:Y:S01]  /*2b20*/  ISETP.GT.U32.AND P4, PT, R116, R38, PT ;  /* 0x000000267400720c */ /* 0x000fe20003f84070 */
[----:B------:R-:W-:Y:S01]  /*2b30*/  IMAD.HI.U32 R3, R2, R7, RZ ;  /* 0x0000000702037227 */ /* 0x000fe200078e00ff */
[----:B------:R-:W-:-:S02]  /*2b40*/  ISETP.GT.U32.AND P1, PT, R116, R40, PT ;  /* 0x000000287400720c */ /* 0x000fc40003f24070 */
[----:B------:R-:W-:Y:S01]  /*2b50*/  ISETP.GT.U32.AND P5, PT, R116, R39, PT ;  /* 0x000000277400720c */ /* 0x000fe20003fa4070 */
[----:B------:R-:W-:Y:S01]  /*2b60*/  IMAD.MOV R3, RZ, RZ, -R3 ;  /* 0x000000ffff037224 */ /* 0x000fe200078e0a03 */
[----:B------:R-:W-:Y:S01]  /*2b70*/  IABS R252, R0 ;  /* 0x0000000000fc7213 */ /* 0x000fe20000000000 */
[----:B------:R-:W-:Y:S01]  /*2b80*/  VIADD R9, R152, 0x2c ;  /* 0x0000002c98097836 */ /* 0x000fe20000000000 */
[----:B------:R-:W-:Y:S01]  /*2b90*/  IABS R15, R27 ;  /* 0x0000001b000f7213 */ /* 0x000fe20000000000 */
[----:B------:R-:W-:Y:S01]  /*2ba0*/  IMAD R42, R116, R3, R7 ;  /* 0x00000003742a7224 */ /* 0x000fe200078e0207 */
[----:B------:R-:W-:Y:S01]  /*2bb0*/  IADD3 R7, R152, 0x2f, RZ ;  /* 0x0000002f98077810 */ /* 0x000fe20007ffe0ff */
[----:B------:R-:W-:Y:S01]  /*2bc0*/  IMAD R41, R116, R4, R41 ;  /* 0x0000000474297224 */ /* 0x000fe200078e0229 */
[----:B------:R-:W-:Y:S01]  /*2bd0*/  IABS R43, R9 ;  /* 0x00000009002b7213 */ /* 0x000fe20000000000 */
[--C-:B------:R-:W-:Y:S01]  /*2be0*/  @!P4 IMAD.IADD R38, R38, 0x1, -R116.reuse ;  /* 0x000000012626c824 */ /* 0x100fe200078e0a74 */
[----:B------:R-:W-:Y:S01]  /*2bf0*/  IADD3 R4, R152, 0x2d, RZ ;  /* 0x0000002d98047810 */ /* 0x000fe20007ffe0ff */
[--C-:B------:R-:W-:Y:S01]  /*2c00*/  @!P1 IMAD.IADD R40, R40, 0x1, -R116.reuse ;  /* 0x0000000128289824 */ /* 0x100fe200078e0a74 */
[----:B------:R-:W-:Y:S01]  /*2c10*/  ISETP.GE.AND P1, PT, R6, RZ, PT ;  /* 0x000000ff0600720c */ /* 0x000fe20003f26270 */
[----:B------:R-:W-:Y:S01]  /*2c20*/  @!P5 IMAD.IADD R39, R39, 0x1, -R116 ;  /* 0x000000012727d824 */ /* 0x000fe200078e0a74 */
[----:B------:R-:W-:Y:S01]  /*2c30*/  ISETP.GT.U32.AND P5, PT, R116, R42, PT ;  /* 0x0000002a7400720c */ /* 0x000fe20003fa4070 */
[----:B------:R-:W-:Y:S01]  /*2c40*/  IMAD.HI.U32 R3, R2, R43, RZ ;  /* 0x0000002b02037227 */ /* 0x000fe200078e00ff */
[----:B------:R-:W-:-:S02]  /*2c50*/  IABS R5, R4 ;  /* 0x0000000400057213 */ /* 0x000fc40000000000 */
[----:B------:R-:W-:Y:S01]  /*2c60*/  @!P2 IADD3 R38, -R38, RZ, RZ ;  /* 0x000000ff2626a210 */ /* 0x000fe20007ffe1ff */
[----:B------:R-:W-:Y:S01]  /*2c70*/  IMAD.MOV R3, RZ, RZ, -R3 ;  /* 0x000000ffff037224 */ /* 0x000fe200078e0a03 */
[C---:B------:R-:W-:Y:S01]  /*2c80*/  ISETP.GT.U32.AND P2, PT, R116.reuse, R40, PT ;  /* 0x000000287400720c */ /* 0x040fe20003f44070 */
[----:B------:R-:W-:Y:S01]  /*2c90*/  @!P3 IMAD.MOV R37, RZ, RZ, -R37 ;  /* 0x000000ffff25b224 */ /* 0x000fe200078e0a25 */
[C---:B------:R-:W-:Y:S01]  /*2ca0*/  ISETP.GT.U32.AND P3, PT, R116.reuse, R41, PT ;  /* 0x000000297400720c */ /* 0x040fe20003f64070 */
[----:B------:R-:W-:Y:S01]  /*2cb0*/  IMAD R43, R116, R3, R43 ;  /* 0x00000003742b7224 */ /* 0x000fe200078e022b */
[----:B------:R-:W-:Y:S01]  /*2cc0*/  IADD3 R6, R152, 0x2e, RZ ;  /* 0x0000002e98067810 */ /* 0x000fe20007ffe0ff */
[----:B------:R-:W-:Y:S01]  /*2cd0*/  IMAD.HI.U32 R3, R2, R5, RZ ;  /* 0x0000000502037227 */ /* 0x000fe200078e00ff */
[----:B------:R-:W-:Y:S02]  /*2ce0*/  ISETP.GE.AND P4, PT, R10, RZ, PT ;  /* 0x000000ff0a00720c */ /* 0x000fe40003f86270 */
[----:B------:R-:W-:Y:S01]  /*2cf0*/  IABS R45, R6 ;  /* 0x00000006002d7213 */ /* 0x000fe20000000000 */
[----:B------:R-:W-:Y:S01]  /*2d00*/  @!P5 IMAD.IADD R42, R42, 0x1, -R116 ;  /* 0x000000012a2ad824 */ /* 0x000fe200078e0a74 */
[----:B------:R-:W-:Y:S01]  /*2d10*/  IADD3 R3, -R3, RZ, RZ ;  /* 0x000000ff03037210 */ /* 0x000fe20007ffe1ff */
[----:B------:R-:W-:-:S02]  /*2d20*/  VIADD R8, R152, 0x30 ;  /* 0x0000003098087836 */ /* 0x000fc40000000000 */
[--C-:B------:R-:W-:Y:S01]  /*2d30*/  @!P2 IMAD.IADD R40, R40, 0x1, -R116.reuse ;  /* 0x000000012828a824 */ /* 0x100fe200078e0a74 */
[C---:B------:R-:W-:Y:S01]  /*2d40*/  ISETP.GT.U32.AND P5, PT, R116.reuse, R42, PT ;  /* 0x0000002a7400720c */ /* 0x040fe20003fa4070 */
[C---:B------:R-:W-:Y:S01]  /*2d50*/  IMAD R44, R116.reuse, R3, R5 ;  /* 0x00000003742c7224 */ /* 0x040fe200078e0205 */
[----:B------:R-:W-:Y:S01]  /*2d60*/  ISETP.GT.U32.AND P2, PT, R116, R43, PT ;  /* 0x0000002b7400720c */ /* 0x000fe20003f44070 */
[----:B------:R-:W-:Y:S01]  /*2d70*/  @!P3 IMAD.IADD R41, R41, 0x1, -R116 ;  /* 0x000000012929b824 */ /* 0x000fe200078e0a74 */
[----:B------:R-:W-:Y:S01]  /*2d80*/  IABS R5, R7 ;  /* 0x0000000700057213 */ /* 0x000fe20000000000 */
[----:B------:R-:W-:Y:S01]  /*2d90*/  IMAD.HI.U32 R3, R2, R45, RZ ;  /* 0x0000002d02037227 */ /* 0x000fe200078e00ff */
[----:B------:R-:W-:Y:S02]  /*2da0*/  IABS R47, R8 ;  /* 0x00000008002f7213 */ /* 0x000fe40000000000 */
[----:B------:R-:W-:Y:S01]  /*2db0*/  ISETP.GT.U32.AND P3, PT, R116, R41, PT ;  /* 0x000000297400720c */ /* 0x000fe20003f64070 */
[----:B------:R-:W-:Y:S01]  /*2dc0*/  @!P0 IMAD.MOV R40, RZ, RZ, -R40 ;  /* 0x000000ffff288224 */ /* 0x000fe200078e0a28 */
[----:B------:R-:W-:Y:S01]  /*2dd0*/  IADD3 R3, -R3, RZ, RZ ;  /* 0x000000ff03037210 */ /* 0x000fe20007ffe1ff */
[----:B------:R-:W-:Y:S01]  /*2de0*/  @!P6 IMAD.MOV R39, RZ, RZ, -R39 ;  /* 0x000000ffff27e224 */ /* 0x000fe200078e0a27 */
[----:B------:R-:W-:Y:S01]  /*2df0*/  ISETP.GE.AND P6, PT, R9, RZ, PT ;  /* 0x000000ff0900720c */ /* 0x000fe20003fc6270 */
[--C-:B------:R-:W-:Y:S01]  /*2e00*/  @!P5 IMAD.IADD R42, R42, 0x1, -R116.reuse ;  /* 0x000000012a2ad824 */ /* 0x100fe200078e0a74 */
[----:B------:R-:W-:Y:S01]  /*2e10*/  ISETP.GT.U32.AND P5, PT, R116, R44, PT ;  /* 0x0000002c7400720c */ /* 0x000fe20003fa4070 */
[----:B------:R-:W-:Y:S01]  /*2e20*/  @!P2 IMAD.IADD R43, R43, 0x1, -R116 ;  /* 0x000000012b2ba824 */ /* 0x000fe200078e0a74 */
[----:B------:R-:W-:Y:S01]  /*2e30*/  ISETP.GE.AND P2, PT, R6, RZ, PT ;  /* 0x000000ff0600720c */ /* 0x000fe20003f46270 */
[----:B------:R-:W-:Y:S01]  /*2e40*/  IMAD R45, R116, R3, R45 ;  /* 0x00000003742d7224 */ /* 0x000fe200078e022d */
[----:B------:R-:W-:Y:S01]  /*2e50*/  IADD3 R6, R152, 0x31, RZ ;  /* 0x0000003198067810 */ /* 0x000fe20007ffe0ff */
[----:B------:R-:W-:Y:S01]  /*2e60*/  IMAD.HI.U32 R3, R2, R5, RZ ;  /* 0x0000000502037227 */ /* 0x000fe200078e00ff */
[----:B------:R-:W-:-:S03]  /*2e70*/  ISETP.GT.U32.AND P0, PT, R116, R43, PT ;  /* 0x0000002b7400720c */ /* 0x000fc60003f04070 */
[----:B------:R-:W-:Y:S01]  /*2e80*/  @!P3 IMAD.IADD R41, R41, 0x1, -R116 ;  /* 0x000000012929b824 */ /* 0x000fe200078e0a74 */
[----:B------:R-:W-:Y:S01]  /*2e90*/  ISETP.GE.AND P3, PT, R4, RZ, PT ;  /* 0x000000ff0400720c */ /* 0x000fe20003f66270 */
[----:B------:R-:W-:Y:S01]  /*2ea0*/  IMAD.HI.U32 R4, R2, R47, RZ ;  /* 0x0000002f02047227 */ /* 0x000fe200078e00ff */
[----:B------:R-:W-:Y:S02]  /*2eb0*/  IADD3 R3, -R3, RZ, RZ ;  /* 0x000000ff03037210 */ /* 0x000fe40007ffe1ff */
[----:B------:R-:W-:Y:S01]  /*2ec0*/  @!P5 IADD3 R44, R44, -R116, RZ ;  /* 0x800000742c2cd210 */ /* 0x000fe20007ffe0ff */
[----:B------:R-:W-:Y:S01]  /*2ed0*/  @!P4 IMAD.MOV R41, RZ, RZ, -R41 ;  /* 0x000000ffff29c224 */ /* 0x000fe200078e0a29 */
[C---:B------:R-:W-:Y:S01]  /*2ee0*/  ISETP.GT.U32.AND P4, PT, R116.reuse, R45, PT ;  /* 0x0000002d7400720c */ /* 0x040fe20003f84070 */
[----:B------:R-:W-:Y:S01]  /*2ef0*/  IMAD.MOV R4, RZ, RZ, -R4 ;  /* 0x000000ffff047224 */ /* 0x000fe200078e0a04 */
[C---:B------:R-:W-:Y:S01]  /*2f00*/  ISETP.GT.U32.AND P5, PT, R116.reuse, R44, PT ;  /* 0x0000002c7400720c */ /* 0x040fe20003fa4070 */
[----:B------:R-:W-:Y:S01]  /*2f10*/  IMAD R46, R116, R3, R5 ;  /* 0x00000003742e7224 */ /* 0x000fe200078e0205 */
[----:B------:R-:W-:Y:S01]  /*2f20*/  IABS R5, R6 ;  /* 0x0000000600057213 */ /* 0x000fe20000000000 */
[----:B------:R-:W-:Y:S01]  /*2f30*/  @!P0 IMAD.IADD R43, R43, 0x1, -R116 ;  /* 0x000000012b2b8824 */ /* 0x000fe200078e0a74 */
[----:B------:R-:W-:Y:S01]  /*2f40*/  ISETP.GE.AND P0, PT, R8, RZ, PT ;  /* 0x000000ff0800720c */ /* 0x000fe20003f06270 */
[----:B------:R-:W-:-:S02]  /*2f50*/  IMAD R47, R116, R4, R47 ;  /* 0x00000004742f7224 */ /* 0x000fc400078e022f */
[----:B------:R-:W-:Y:S02]  /*2f60*/  @!P6 IMAD.MOV R43, RZ, RZ, -R43 ;  /* 0x000000ffff2be224 */ /* 0x000fe400078e0a2b */
[----:B------:R-:W-:Y:S01]  /*2f70*/  VIADD R8, R152, 0x33 ;  /* 0x0000003398087836 */ /* 0x000fe20000000000 */
[----:B------:R-:W-:Y:S01]  /*2f80*/  ISETP.GT.U32.AND P6, PT, R116, R47, PT ;  /* 0x0000002f7400720c */ /* 0x000fe20003fc4070 */
[----:B------:R-:W-:Y:S01]  /*2f90*/  @!P1 IMAD.MOV R42, RZ, RZ, -R42 ;  /* 0x000000ffff2a9224 */ /* 0x000fe200078e0a2a */
[----:B------:R-:W-:Y:S01]  /*2fa0*/  @!P4 IADD3 R45, R45, -R116, RZ ;  /* 0x800000742d2dc210 */ /* 0x000fe20007ffe0ff */
[----:B------:R-:W-:Y:S01]  /*2fb0*/  @!P5 IMAD.IADD R44, R44, 0x1, -R116 ;  /* 0x000000012c2cd824 */ /* 0x000fe200078e0a74 */
[----:B------:R-:W-:Y:S01]  /*2fc0*/  ISETP.GT.U32.AND P5, PT, R116, R46, PT ;  /* 0x0000002e7400720c */ /* 0x000fe20003fa4070 */
[----:B------:R-:W-:Y:S01]  /*2fd0*/  VIADD R4, R152, 0x32 ;  /* 0x0000003298047836 */ /* 0x000fe20000000000 */
[----:B------:R-:W-:Y:S01]  /*2fe0*/  ISETP.GT.U32.AND P4, PT, R116, R45, PT ;  /* 0x0000002d7400720c */ /* 0x000fe20003f84070 */
[----:B------:R-:W-:Y:S01]  /*2ff0*/  IMAD.HI.U32 R3, R2, R5, RZ ;  /* 0x0000000502037227 */ /* 0x000fe200078e00ff */
[----:B------:R-:W-:-:S02]  /*3000*/  ISETP.GE.AND P1, PT, R7, RZ, PT ;  /* 0x000000ff0700720c */ /* 0x000fc40003f26270 */
[----:B------:R-:W-:Y:S01]  /*3010*/  IABS R7, R8 ;  /* 0x0000000800077213 */ /* 0x000fe20000000000 */
[----:B------:R-:W-:Y:S01]  /*3020*/  IMAD.MOV R48, RZ, RZ, -R3 ;  /* 0x000000ffff307224 */ /* 0x000fe200078e0a03 */
[----:B------:R-:W-:Y:S01]  /*3030*/  IABS R49, R4 ;  /* 0x0000000400317213 */ /* 0x000fe20000000000 */
[--C-:B------:R-:W-:Y:S01]  /*3040*/  @!P6 IMAD.IADD R47, R47, 0x1, -R116.reuse ;  /* 0x000000012f2fe824 */ /* 0x100fe200078e0a74 */
[----:B------:R-:W-:Y:S01]  /*3050*/  @!P3 IADD3 R44, -R44, RZ, RZ ;  /* 0x000000ff2c2cb210 */ /* 0x000fe20007ffe1ff */
[----:B------:R-:W-:Y:S01]  /*3060*/  IMAD R48, R116, R48, R5 ;  /* 0x0000003074307224 */ /* 0x000fe200078e0205 */
[----:B------:R-:W-:Y:S01]  /*3070*/  ISETP.GE.AND P3, PT, R6, RZ, PT ;  /* 0x000000ff0600720c */ /* 0x000fe20003f66270 */
[----:B------:R-:W-:Y:S01]  /*3080*/  @!P5 IMAD.IADD R46, R46, 0x1, -R116 ;  /* 0x000000012e2ed824 */ /* 0x000fe200078e0a74 */
[----:B------:R-:W-:Y:S01]  /*3090*/  ISETP.GT.U32.AND P6, PT, R116, R47, PT ;  /* 0x0000002f7400720c */ /* 0x000fe20003fc4070 */
[----:B------:R-:W-:Y:S01]  /*30a0*/  IMAD.HI.U32 R3, R2, R49, RZ ;  /* 0x0000003102037227 */ /* 0x000fe200078e00ff */
[----:B------:R-:W-:-:S02]  /*30b0*/  @!P4 IADD3 R45, R45, -R116, RZ ;  /* 0x800000742d2dc210 */ /* 0x000fc40007ffe0ff */
[----:B------:R-:W-:Y:S01]  /*30c0*/  ISETP.GT.U32.AND P5, PT, R116, R46, PT ;  /* 0x0000002e7400720c */ /* 0x000fe20003fa4070 */
[----:B------:R-:W-:Y:S01]  /*30d0*/  VIADD R6, R152, 0x35 ;  /* 0x0000003598067836 */ /* 0x000fe20000000000 */
[----:B------:R-:W-:Y:S01]  /*30e0*/  ISETP.GE.AND P4, PT, R4, RZ, PT ;  /* 0x000000ff0400720c */ /* 0x000fe20003f86270 */
[----:B------:R-:W-:-:S04]  /*30f0*/  IMAD.HI.U32 R4, R2, R7, RZ ;  /* 0x0000000702047227 */ /* 0x000fc800078e00ff */
[----:B------:R-:W-:Y:S01]  /*3100*/  IMAD.MOV R3, RZ, RZ, -R3 ;  /* 0x000000ffff037224 */ /* 0x000fe200078e0a03 */
[----:B------:R-:W-:Y:S01]  /*3110*/  IADD3 R4, -R4, RZ, RZ ;  /* 0x000000ff04047210 */ /* 0x000fe20007ffe1ff */
[--C-:B------:R-:W-:Y:S02]  /*3120*/  @!P6 IMAD.IADD R47, R47, 0x1, -R116.reuse ;  /* 0x000000012f2fe824 */ /* 0x100fe400078e0a74 */
[----:B------:R-:W-:Y:S01]  /*3130*/  IMAD R49, R116, R3, R49 ;  /* 0x0000000374317224 */ /* 0x000fe200078e0231 */
[----:B------:R-:W-:Y:S01]  /*3140*/  IADD3 R3, R152, 0x34, RZ ;  /* 0x0000003498037810 */ /* 0x000fe20007ffe0ff */
[----:B------:R-:W-:Y:S01]  /*3150*/  @!P5 IMAD.IADD R46, R46, 0x1, -R116 ;  /* 0x000000012e2ed824 */ /* 0x000fe200078e0a74 */
[C---:B------:R-:W-:Y:S01]  /*3160*/  ISETP.GT.U32.AND P5, PT, R116.reuse, R48, PT ;  /* 0x000000307400720c */ /* 0x040fe20003fa4070 */
[----:B------:R-:W-:Y:S01]  /*3170*/  IMAD R50, R116, R4, R7 ;  /* 0x0000000474327224 */ /* 0x000fe200078e0207 */
[----:B------:R-:W-:Y:S01]  /*3180*/  IABS R7, R6 ;  /* 0x0000000600077213 */ /* 0x000fe20000000000 */
[----:B------:R-:W-:Y:S01]  /*3190*/  @!P0 IMAD.MOV R47, RZ, RZ, -R47 ;  /* 0x000000ffff2f8224 */ /* 0x000fe200078e0a2f */
[----:B------:R-:W-:Y:S01]  /*31a0*/  @!P1 IADD3 R46, -R46, RZ, RZ ;  /* 0x000000ff2e2e9210 */ /* 0x000fe20007ffe1ff */
[----:B------:R-:W-:Y:S01]  /*31b0*/  VIADD R10, R152, 0x37 ;  /* 0x00000037980a7836 */ /* 0x000fe20000000000 */
[----:B------:R-:W-:Y:S01]  /*31c0*/  ISETP.GT.U32.AND P0, PT, R116, R50, PT ;  /* 0x000000327400720c */ /* 0x000fe20003f04070 */
[----:B------:R-:W-:Y:S01]  /*31d0*/  IMAD.HI.U32 R4, R2, R7, RZ ;  /* 0x0000000702047227 */ /* 0x000fe200078e00ff */
[----:B------:R-:W-:-:S02]  /*31e0*/  ISETP.GT.U32.AND P1, PT, R116, R49, PT ;  /* 0x000000317400720c */ /* 0x000fc40003f24070 */
[----:B------:R-:W-:Y:S01]  /*31f0*/  IABS R9, R10 ;  /* 0x0000000a00097213 */ /* 0x000fe20000000000 */
[----:B------:R-:W-:Y:S01]  /*3200*/  IMAD.MOV R4, RZ, RZ, -R4 ;  /* 0x000000ffff047224 */ /* 0x000fe200078e0a04 */
[----:B------:R-:W-:Y:S01]  /*3210*/  IABS R51, R3 ;  /* 0x0000000300337213 */ /* 0x000fe20000000000 */
[----:B------:R-:W-:Y:S01]  /*3220*/  @!P2 IMAD.MOV R45, RZ, RZ, -R45 ;  /* 0x000000ffff2da224 */ /* 0x000fe200078e0a2d */
[----:B------:R-:W-:Y:S01]  /*3230*/  @!P5 IADD3 R48, R48, -R116, RZ ;  /* 0x800000743030d210 */ /* 0x000fe20007ffe0ff */
[----:B------:R-:W-:Y:S01]  /*3240*/  IMAD R52, R116, R4, R7 ;  /* 0x0000000474347224 */ /* 0x000fe200078e0207 */
[----:B------:R-:W-:Y:S01]  /*3250*/  ISETP.GE.AND P2, PT, R8, RZ, PT ;  /* 0x000000ff0800720c */ /* 0x000fe20003f46270 */
[----:B------:R-:W-:Y:S01]  /*3260*/  IMAD.HI.U32 R4, R2, R9, RZ ;  /* 0x0000000902047227 */ /* 0x000fe200078e00ff */
[----:B------:R-:W-:Y:S02]  /*3270*/  ISETP.GT.U32.AND P5, PT, R116, R48, PT ;  /* 0x000000307400720c */ /* 0x000fe40003fa4070 */
[----:B------:R-:W-:Y:S01]  /*3280*/  ISETP.GE.AND P6, PT, R3, RZ, PT ;  /* 0x000000ff0300720c */ /* 0x000fe20003fc6270 */
[----:B------:R-:W-:Y:S01]  /*3290*/  @!P0 IMAD.IADD R50, R50, 0x1, -R116 ;  /* 0x0000000132328824 */ /* 0x000fe200078e0a74 */
[----:B------:R-:W-:Y:S01]  /*32a0*/  IADD3 R4, -R4, RZ, RZ ;  /* 0x000000ff04047210 */ /* 0x000fe20007ffe1ff */
[----:B------:R-:W-:-:S02]  /*32b0*/  VIADD R8, R152, 0x36 ;  /* 0x0000003698087836 */ /* 0x000fc40000000000 */
[--C-:B------:R-:W-:Y:S01]  /*32c0*/  @!P1 IMAD.IADD R49, R49, 0x1, -R116.reuse ;  /* 0x0000000131319824 */ /* 0x100fe200078e0a74 */
[----:B------:R-:W-:Y:S01]  /*32d0*/  ISETP.GT.U32.AND P0, PT, R116, R50, PT ;  /* 0x000000327400720c */ /* 0x000fe20003f04070 */
[----:B------:R-:W-:Y:S01]  /*32e0*/  IMAD.HI.U32 R3, R2, R51, RZ ;  /* 0x0000003302037227 */ /* 0x000fe200078e00ff */
[----:B------:R-:W-:Y:S02]  /*32f0*/  IABS R53, R8 ;  /* 0x0000000800357213 */ /* 0x000fe40000000000 */
[----:B------:R-:W-:Y:S01]  /*3300*/  ISETP.GT.U32.AND P1, PT, R116, R49, PT ;  /* 0x000000317400720c */ /* 0x000fe20003f24070 */
[----:B------:R-:W-:Y:S01]  /*3310*/  @!P5 IMAD.IADD R48, R48, 0x1, -R116 ;  /* 0x000000013030d824 */ /* 0x000fe200078e0a74 */
[----:B------:R-:W-:Y:S01]  /*3320*/  IADD3 R5, -R3, RZ, RZ ;  /* 0x000000ff03057210 */ /* 0x000fe20007ffe1ff */
[----:B------:R-:W-:Y:S01]  /*3330*/  IMAD R54, R116, R4, R9 ;  /* 0x0000000474367224 */ /* 0x000fe200078e0209 */
[----:B------:R-:W-:Y:S01]  /*3340*/  ISETP.GE.AND P5, PT, R6, RZ, PT ;  /* 0x000000ff0600720c */ /* 0x000fe20003fa6270 */
[----:B------:R-:W-:Y:S01]  /*3350*/  @!P3 IMAD.MOV R48, RZ, RZ, -R48 ;  /* 0x000000ffff30b224 */ /* 0x000fe200078e0a30 */
[----:B------:R-:W-:Y:S01]  /*3360*/  ISETP.GT.U32.AND P3, PT, R116, R52, PT ;  /* 0x000000347400720c */ /* 0x000fe20003f64070 */
[----:B------:R-:W-:Y:S01]  /*3370*/  IMAD.HI.U32 R3, R2, R53, RZ ;  /* 0x0000003502037227 */ /* 0x000fe200078e00ff */
[----:B------:R-:W-:-:S02]  /*3380*/  IADD3 R6, R152, 0x38, RZ ;  /* 0x0000003898067810 */ /* 0x000fc40007ffe0ff */
[----:B------:R-:W-:Y:S01]  /*3390*/  IABS R9, R13 ;  /* 0x0000000d00097213 */ /* 0x000fe20000000000 */
[--C-:B------:R-:W-:Y:S01]  /*33a0*/  @!P0 IMAD.IADD R50, R50, 0x1, -R116.reuse ;  /* 0x0000000132328824 */ /* 0x100fe200078e0a74 */
[----:B------:R-:W-:Y:S01]  /*33b0*/  IADD3 R3, -R3, RZ, RZ ;  /* 0x000000ff03037210 */ /* 0x000fe20007ffe1ff */
[----:B------:R-:W-:Y:S01]  /*33c0*/  IMAD R51, R116, R5, R51 ;  /* 0x0000000574337224 */ /* 0x000fe200078e0233 */
[----:B------:R-:W-:Y:S01]  /*33d0*/  IABS R55, R6 ;  /* 0x0000000600377213 */ /* 0x000fe20000000000 */
[--C-:B------:R-:W-:Y:S01]  /*33e0*/  @!P1 IMAD.IADD R49, R49, 0x1, -R116.reuse ;  /* 0x0000000131319824 */ /* 0x100fe200078e0a74 */
[----:B------:R-:W-:Y:S01]  /*33f0*/  @!P2 IADD3 R50, -R50, RZ, RZ ;  /* 0x000000ff3232a210 */ /* 0x000fe20007ffe1ff */
[C---:B------:R-:W-:Y:S01]  /*3400*/  IMAD R53, R116.reuse, R3, R53 ;  /* 0x0000000374357224 */ /* 0x040fe200078e0235 */
[----:B------:R-:W-:Y:S01]  /*3410*/  ISETP.GT.U32.AND P2, PT, R116, R54, PT ;  /* 0x000000367400720c */ /* 0x000fe20003f44070 */
[----:B------:R-:W-:Y:S01]  /*3420*/  @!P3 IMAD.IADD R52, R52, 0x1, -R116 ;  /* 0x000000013434b824 */ /* 0x000fe200078e0a74 */
[----:B------:R-:W-:Y:S01]  /*3430*/  ISETP.GT.U32.AND P1, PT, R116, R51, PT ;  /* 0x000000337400720c */ /* 0x000fe20003f24070 */
[----:B------:R-:W-:Y:S01]  /*3440*/  VIADD R7, R152, 0x39 ;  /* 0x0000003998077836 */ /* 0x000fe20000000000 */
[----:B------:R-:W-:Y:S01]  /*3450*/  ISETP.GT.U32.AND P0, PT, R116, R53, PT ;  /* 0x000000357400720c */ /* 0x000fe20003f04070 */
[----:B------:R-:W-:Y:S01]  /*3460*/  IMAD.HI.U32 R3, R2, R55, RZ ;  /* 0x0000003702037227 */ /* 0x000fe200078e00ff */
[----:B------:R-:W-:-:S02]  /*3470*/  ISETP.GT.U32.AND P3, PT, R116, R52, PT ;  /* 0x000000347400720c */ /* 0x000fc40003f64070 */
[----:B------:R-:W-:Y:S01]  /*3480*/  IABS R5, R7 ;  /* 0x0000000700057213 */ /* 0x000fe20000000000 */
[----:B------:R-:W-:Y:S02]  /*3490*/  IMAD.MOV R3, RZ, RZ, -R3 ;  /* 0x000000ffff037224 */ /* 0x000fe400078e0a03 */
[----:B------:R-:W-:Y:S01]  /*34a0*/  @!P4 IMAD.MOV R49, RZ, RZ, -R49 ;  /* 0x000000ffff31c224 */ /* 0x000fe200078e0a31 */
[----:B------:R-:W-:Y:S01]  /*34b0*/  ISETP.GE.AND P4, PT, R8, RZ, PT ;  /* 0x000000ff0800720c */ /* 0x000fe20003f86270 */
[----:B------:R-:W-:Y:S01]  /*34c0*/  @!P2 IMAD.IADD R54, R54, 0x1, -R116 ;  /* 0x000000013636a824 */ /* 0x000fe200078e0a74 */
[----:B------:R-:W-:Y:S01]  /*34d0*/  IADD3 R8, R152, 0x3a, RZ ;  /* 0x0000003a98087810 */ /* 0x000fe20007ffe0ff */
[----:B------:R-:W-:Y:S02]  /*34e0*/  IMAD R55, R116, R3, R55 ;  /* 0x0000000374377224 */ /* 0x000fe400078e0237 */
[----:B------:R-:W-:Y:S01]  /*34f0*/  IMAD.HI.U32 R3, R2, R5, RZ ;  /* 0x0000000502037227 */ /* 0x000fe200078e00ff */
[----:B------:R-:W-:-:S02]  /*3500*/  ISETP.GT.U32.AND P2, PT, R116, R54, PT ;  /* 0x000000367400720c */ /* 0x000fc40003f44070 */
[----:B------:R-:W-:Y:S01]  /*3510*/  @!P0 IADD3 R53, R53, -R116, RZ ;  /* 0x8000007435358210 */ /* 0x000fe20007ffe0ff */
[--C-:B------:R-:W-:Y:S01]  /*3520*/  @!P3 IMAD.IADD R52, R52, 0x1, -R116.reuse ;  /* 0x000000013434b824 */ /* 0x100fe200078e0a74 */
[C---:B------:R-:W-:Y:S01]  /*3530*/  ISETP.GT.U32.AND P3, PT, R116.reuse, R55, PT ;  /* 0x000000377400720c */ /* 0x040fe20003f64070 */
[----:B------:R-:W-:Y:S01]  /*3540*/  @!P1 IMAD.IADD R51, R51, 0x1, -R116 ;  /* 0x0000000133339824 */ /* 0x000fe200078e0a74 */
[C---:B------:R-:W-:Y:S01]  /*3550*/  ISETP.GT.U32.AND P0, PT, R116.reuse, R53, PT ;  /* 0x000000357400720c */ /* 0x040fe20003f04070 */
[----:B------:R-:W-:Y:S01]  /*3560*/  IMAD.MOV R3, RZ, RZ, -R3 ;  /* 0x000000ffff037224 */ /* 0x000fe200078e0a03 */
[----:B------:R-:W-:Y:S01]  /*3570*/  IABS R57, R8 ;  /* 0x0000000800397213 */ /* 0x000fe20000000000 */
[----:B------:R-:W-:Y:S01]  /*3580*/  @!P5 IMAD.MOV R52, RZ, RZ, -R52 ;  /* 0x000000ffff34d224 */ /* 0x000fe200078e0a34 */
[C---:B------:R-:W-:Y:S01]  /*3590*/  ISETP.GT.U32.AND P1, PT, R116.reuse, R51, PT ;  /* 0x000000337400720c */ /* 0x040fe20003f24070 */
[----:B------:R-:W-:Y:S01]  /*35a0*/  IMAD R56, R116, R3, R5 ;  /* 0x0000000374387224 */ /* 0x000fe200078e0205 */
[----:B------:R-:W-:Y:S01]  /*35b0*/  IADD3 R3, R152, 0x3b, RZ ;  /* 0x0000003b98037810 */ /* 0x000fe20007ffe0ff */
[----:B------:R-:W-:Y:S01]  /*35c0*/  @!P2 IMAD.IADD R54, R54, 0x1, -R116 ;  /* 0x000000013636a824 */ /* 0x000fe200078e0a74 */
[----:B------:R-:W-:Y:S01]  /*35d0*/  ISETP.GE.AND P5, PT, R7, RZ, PT ;  /* 0x000000ff0700720c */ /* 0x000fe20003fa6270 */
[----:B------:R-:W-:Y:S01]  /*35e0*/  IMAD.HI.U32 R4, R2, R57, RZ ;  /* 0x0000003902047227 */ /* 0x000fe200078e00ff */
[----:B------:R-:W-:-:S02]  /*35f0*/  ISETP.GT.U32.AND P2, PT, R116, R56, PT ;  /* 0x000000387400720c */ /* 0x000fc40003f44070 */
[----:B------:R-:W-:Y:S01]  /*3600*/  IABS R5, R3 ;  /* 0x0000000300057213 */ /* 0x000fe20000000000 */
[--C-:B------:R-:W-:Y:S01]  /*3610*/  @!P3 IMAD.IADD R55, R55, 0x1, -R116.reuse ;  /* 0x000000013737b824 */ /* 0x100fe200078e0a74 */
[----:B------:R-:W-:Y:S01]  /*3620*/  IADD3 R4, -R4, RZ, RZ ;  /* 0x000000ff04047210 */ /* 0x000fe20007ffe1ff */
[--C-:B------:R-:W-:Y:S01]  /*3630*/  @!P0 IMAD.IADD R53, R53, 0x1, -R116.reuse ;  /* 0x0000000135358824 */ /* 0x100fe200078e0a74 */
[----:B------:R-:W-:Y:S01]  /*3640*/  ISETP.GE.AND P0, PT, R8, RZ, PT ;  /* 0x000000ff0800720c */ /* 0x000fe20003f06270 */
[--C-:B------:R-:W-:Y:S01]  /*3650*/  @!P1 IMAD.IADD R51, R51, 0x1, -R116.reuse ;  /* 0x0000000133339824 */ /* 0x100fe200078e0a74 */
[C---:B------:R-:W-:Y:S01]  /*3660*/  ISETP.GT.U32.AND P3, PT, R116.reuse, R55, PT ;  /* 0x000000377400720c */ /* 0x040fe20003f64070 */
[----:B------:R-:W-:Y:S01]  /*3670*/  IMAD R57, R116, R4, R57 ;  /* 0x0000000474397224 */ /* 0x000fe200078e0239 */
[----:B------:R-:W-:Y:S01]  /*3680*/  ISETP.GE.AND P1, PT, R10, RZ, PT ;  /* 0x000000ff0a00720c */ /* 0x000fe20003f26270 */
[----:B------:R-:W-:Y:S01]  /*3690*/  VIADD R4, R152, 0x3c ;  /* 0x0000003c98047836 */ /* 0x000fe20000000000 */
[----:B------:R-:W-:Y:S01]  /*36a0*/  @!P4 IADD3 R53, -R53, RZ, RZ ;  /* 0x000000ff3535c210 */ /* 0x000fe20007ffe1ff */
[----:B------:R-:W-:Y:S01]  /*36b0*/  @!P2 IMAD.IADD R56, R56, 0x1, -R116 ;  /* 0x000000013838a824 */ /* 0x000fe200078e0a74 */
[----:B------:R-:W-:Y:S01]  /*36c0*/  ISETP.GE.AND P4, PT, R3, RZ, PT ;  /* 0x000000ff0300720c */ /* 0x000fe20003f86270 */
[----:B------:R-:W-:Y:S01]  /*36d0*/  IMAD.HI.U32 R3, R2, R5, RZ ;  /* 0x0000000502037227 */ /* 0x000fe200078e00ff */
[----:B------:R-:W-:-:S02]  /*36e0*/  IABS R59, R4 ;  /* 0x00000004003b7213 */ /* 0x000fc40000000000 */
[----:B------:R-:W-:Y:S01]  /*36f0*/  ISETP.GT.U32.AND P2, PT, R116, R56, PT ;  /* 0x000000387400720c */ /* 0x000fe20003f44070 */
[----:B------:R-:W-:Y:S01]  /*3700*/  VIADD R8, R152, 0x3e ;  /* 0x0000003e98087836 */ /* 0x000fe20000000000 */
[----:B------:R-:W-:Y:S01]  /*3710*/  @!P6 IADD3 R51, -R51, RZ, RZ ;  /* 0x000000ff3333e210 */ /* 0x000fe20007ffe1ff */
[----:B------:R-:W-:Y:S01]  /*3720*/  @!P3 IMAD.IADD R55, R55, 0x1, -R116 ;  /* 0x000000013737b824 */ /* 0x000fe200078e0a74 */
[----:B------:R-:W-:Y:S01]  /*3730*/  ISETP.GT.U32.AND P3, PT, R116, R57, PT ;  /* 0x000000397400720c */ /* 0x000fe20003f64070 */
[----:B------:R-:W-:Y:S01]  /*3740*/  @!P1 IMAD.MOV R54, RZ, RZ, -R54 ;  /* 0x000000ffff369224 */ /* 0x000fe200078e0a36 */
[----:B------:R-:W-:Y:S01]  /*3750*/  IADD3 R3, -R3, RZ, RZ ;  /* 0x000000ff03037210 */ /* 0x000fe20007ffe1ff */
[----:B------:R-:W-:Y:S01]  /*3760*/  VIADD R10, R152, 0x40 ;  /* 0x00000040980a7836 */ /* 0x000fe20000000000 */
[----:B------:R-:W-:Y:S01]  /*3770*/  ISETP.GE.AND P6, PT, R6, RZ, PT ;  /* 0x000000ff0600720c */ /* 0x000fe20003fc6270 */
[----:B------:R-:W-:Y:S01]  /*3780*/  VIADD R0, R152, 0xef ;  /* 0x000000ef98007836 */ /* 0x000fe20000000000 */
[----:B------:R-:W-:Y:S01]  /*3790*/  ISETP.GE.AND P1, PT, R4, RZ, PT ;  /* 0x000000ff0400720c */ /* 0x000fe20003f26270 */
[----:B------:R-:W-:Y:S01]  /*37a0*/  IMAD.HI.U32 R4, R2, R59, RZ ;  /* 0x0000003b02047227 */ /* 0x000fe200078e00ff */
[----:B------:R-:W-:-:S02]  /*37b0*/  IADD3 R6, R152, 0x3d, RZ ;  /* 0x0000003d98067810 */ /* 0x000fc40007ffe0ff */
[----:B------:R-:W-:Y:S01]  /*37c0*/  @!P2 IADD3 R56, R56, -R116, RZ ;  /* 0x800000743838a210 */ /* 0x000fe20007ffe0ff */
[C---:B------:R-:W-:Y:S01]  /*37d0*/  IMAD R58, R116.reuse, R3, R5 ;  /* 0x00000003743a7224 */ /* 0x040fe200078e0205 */
[----:B------:R-:W-:Y:S01]  /*37e0*/  IABS R7, R6 ;  /* 0x0000000600077213 */ /* 0x000fe20000000000 */
[----:B------:R-:W-:Y:S01]  /*37f0*/  IMAD.MOV R4, RZ, RZ, -R4 ;  /* 0x000000ffff047224 */ /* 0x000fe200078e0a04 */
[----:B------:R-:W-:Y:S01]  /*3800*/  IABS R61, R8 ;  /* 0x00000008003d7213 */ /* 0x000fe20000000000 */
[----:B------:R-:W-:Y:S01]  /*3810*/  @!P3 IMAD.IADD R57, R57, 0x1, -R116 ;  /* 0x000000013939b824 */ /* 0x000fe200078e0a74 */
[C---:B------:R-:W-:Y:S01]  /*3820*/  ISETP.GT.U32.AND P2, PT, R116.reuse, R58, PT ;  /* 0x0000003a7400720c */ /* 0x040fe20003f44070 */
[----:B------:R-:W-:Y:S01]  /*3830*/  IMAD R59, R116, R4, R59 ;  /* 0x00000004743b7224 */ /* 0x000fe200078e023b */
[----:B------:R-:W-:Y:S01]  /*3840*/  @!P6 IADD3 R55, -R55, RZ, RZ ;  /* 0x000000ff3737e210 */ /* 0x000fe20007ffe1ff */
[----:B------:R-:W-:Y:S01]  /*3850*/  IMAD.HI.U32 R3, R2, R7, RZ ;  /* 0x0000000702037227 */ /* 0x000fe200078e00ff */
[----:B------:R-:W-:-:S02]  /*3860*/  ISETP.GT.U32.AND P3, PT, R116, R57, PT ;  /* 0x000000397400720c */ /* 0x000fc40003f64070 */
[----:B------:R-:W-:Y:S01]  /*3870*/  ISETP.GT.U32.AND P6, PT, R116, R59, PT ;  /* 0x0000003b7400720c */ /* 0x000fe20003fc4070 */
[----:B------:R-:W-:Y:S01]  /*3880*/  IMAD.HI.U32 R4, R2, R61, RZ ;  /* 0x0000003d02047227 */ /* 0x000fe200078e00ff */
[----:B------:R-:W-:Y:S02]  /*3890*/  IABS R63, R10 ;  /* 0x0000000a003f7213 */ /* 0x000fe40000000000 */
[----:B------:R-:W-:Y:S01]  /*38a0*/  IABS R18, R0 ;  /* 0x0000000000127213 */ /* 0x000fe20000000000 */
[----:B------:R-:W-:Y:S02]  /*38b0*/  IMAD.MOV R3, RZ, RZ, -R3 ;  /* 0x000000ffff037224 */ /* 0x000fe400078e0a03 */
[----:B------:R-:W-:Y:S02]  /*38c0*/  @!P2 IMAD.IADD R58, R58, 0x1, -R116 ;  /* 0x000000013a3aa824 */ /* 0x000fe400078e0a74 */
[----:B------:R-:W-:Y:S02]  /*38d0*/  IMAD.MOV R4, RZ, RZ, -R4 ;  /* 0x000000ffff047224 */ /* 0x000fe400078e0a04 */
[----:B------:R-:W-:Y:S01]  /*38e0*/  @!P3 IMAD.IADD R57, R57, 0x1, -R116 ;  /* 0x000000013939b824 */ /* 0x000fe200078e0a74 */
[C---:B------:R-:W-:Y:S01]  /*38f0*/  ISETP.GT.U32.AND P2, PT, R116.reuse, R58, PT ;  /* 0x0000003a7400720c */ /* 0x040fe20003f44070 */
[C---:B------:R-:W-:Y:S01]  /*3900*/  IMAD R60, R116.reuse, R3, R7 ;  /* 0x00000003743c7224 */ /* 0x040fe200078e0207 */
[----:B------:R-:W-:Y:S01]  /*3910*/  @!P6 IADD3 R59, R59, -R116, RZ ;  /* 0x800000743b3be210 */ /* 0x000fe20007ffe0ff */
[----:B------:R-:W-:Y:S01]  /*3920*/  IMAD R61, R116, R4, R61 ;  /* 0x00000004743d7224 */ /* 0x000fe200078e023d */
[----:B------:R-:W-:Y:S01]  /*3930*/  ISETP.GE.AND P3, PT, R8, RZ, PT ;  /* 0x000000ff0800720c */ /* 0x000fe20003f66270 */
[----:B------:R-:W-:Y:S01]  /*3940*/  @!P5 IMAD.MOV R56, RZ, RZ, -R56 ;  /* 0x000000ffff38d224 */ /* 0x000fe200078e0a38 */
[----:B------:R-:W-:Y:S01]  /*3950*/  ISETP.GT.U32.AND P6, PT, R116, R59, PT ;  /* 0x0000003b7400720c */ /* 0x000fe20003fc4070 */
[----:B------:R-:W-:Y:S01]  /*3960*/  @!P0 IMAD.MOV R57, RZ, RZ, -R57 ;  /* 0x000000ffff398224 */ /* 0x000fe200078e0a39 */
[C---:B------:R-:W-:Y:S01]  /*3970*/  IADD3 R8, R152.reuse, 0x3f, RZ ;  /* 0x0000003f98087810 */ /* 0x040fe20007ffe0ff */
[----:B------:R-:W-:Y:S01]  /*3980*/  VIADD R0, R152, 0xf1 ;  /* 0x000000f198007836 */ /* 0x000fe20000000000 */
[----:B------:R-:W-:Y:S01]  /*3990*/  ISETP.GE.AND P5, PT, R6, RZ, PT ;  /* 0x000000ff0600720c */ /* 0x000fe20003fa6270 */
[----:B------:R-:W-:Y:S01]  /*39a0*/  VIADD R25, R152, 0xf4 ;  /* 0x000000f498197836 */ /* 0x000fe20000000000 */
[----:B------:R-:W-:Y:S01]  /*39b0*/  IABS R5, R8 ;  /* 0x0000000800057213 */ /* 0x000fe20000000000 */
[----:B------:R-:W-:Y:S01]  /*39c0*/  @!P2 IMAD.IADD R58, R58, 0x1, -R116 ;  /* 0x000000013a3aa824 */ /* 0x000fe200078e0a74 */
[----:B------:R-:W-:Y:S01]  /*39d0*/  ISETP.GT.U32.AND P2, PT, R116, R60, PT ;  /* 0x0000003c7400720c */ /* 0x000fe20003f44070 */
[----:B------:R-:W-:Y:S01]  /*39e0*/  VIADD R23, R152, 0xf6 ;  /* 0x000000f698177836 */ /* 0x000fe20000000000 */
[----:B------:R-:W-:Y:S01]  /*39f0*/  IABS R7, R11 ;  /* 0x0000000b00077213 */ /* 0x000fe20000000000 */
[----:B------:R-:W-:Y:S01]  /*3a00*/  IMAD.HI.U32 R3, R2, R5, RZ ;  /* 0x0000000502037227 */ /* 0x000fe200078e00ff */
[----:B------:R-:W-:Y:S01]  /*3a10*/  @!P4 IADD3 R58, -R58, RZ, RZ ;  /* 0x000000ff3a3ac210 */ /* 0x000fe20007ffe1ff */
[----:B------:R1:W-:Y:S01]  /*3a20*/  STL [R1+0x2cd4], R25 ;  /* 0x002cd41901007387 */ /* 0x0003e20000100800 */
[----:B------:R-:W-:Y:S01]  /*3a30*/  @!P6 IADD3 R59, R59, -R116, RZ ;  /* 0x800000743b3be210 */ /* 0x000fe20007ffe0ff */
[----:B------:R-:W-:Y:S01]  /*3a40*/  IMAD.MOV R62, RZ, RZ, -R3 ;  /* 0x000000ffff3e7224 */ /* 0x000fe200078e0a03 */
[----:B------:R-:W-:Y:S01]  /*3a50*/  ISETP.GT.U32.AND P6, PT, R116, R61, PT ;  /* 0x0000003d7400720c */ /* 0x000fe20003fc4070 */
[----:B------:R-:W-:Y:S01]  /*3a60*/  IMAD.HI.U32 R3, R2, R63, RZ ;  /* 0x0000003f02037227 */ /* 0x000fe200078e00ff */
[----:B------:R-:W-:Y:S01]  /*3a70*/  IABS R16, R0 ;  /* 0x0000000000107213 */ /* 0x000fe20000000000 */
[----:B------:R4:W-:Y:S02]  /*3a80*/  STL [R1+0x2cd0], R24 ;  /* 0x002cd01801007387 */ /* 0x0009e40000100800 */
[----:B------:R-:W-:Y:S01]  /*3a90*/  IMAD R62, R116, R62, R5 ;  /* 0x0000003e743e7224 */ /* 0x000fe200078e0205 */
[----:B------:R-:W-:Y:S01]  /*3aa0*/  @!P2 IADD3 R60, R60, -R116, RZ ;  /* 0x800000743c3ca210 */ /* 0x000fe20007ffe0ff */
[----:B------:R-:W-:Y:S01]  /*3ab0*/  IMAD.MOV R6, RZ, RZ, -R3 ;  /* 0x000000ffff067224 */ /* 0x000fe200078e0a03 */
[----:B------:R4:W-:Y:S01]  /*3ac0*/  STL [R1+0x2ccc], R23 ;  /* 0x002ccc1701007387 */ /* 0x0009e20000100800 */
[----:B------:R-:W-:Y:S01]  /*3ad0*/  IMAD.HI.U32 R4, R2, R7, RZ ;  /* 0x0000000702047227 */ /* 0x000fe200078e00ff */
[----:B------:R-:W-:-:S03]  /*3ae0*/  ISETP.GT.U32.AND P2, PT, R116, R62, PT ;  /* 0x0000003e7400720c */ /* 0x000fc60003f44070 */
[C---:B------:R-:W-:Y:S01]  /*3af0*/  IMAD R63, R116.reuse, R6, R63 ;  /* 0x00000006743f7224 */ /* 0x040fe200078e023f */
[----:B------:R-:W-:Y:S01]  /*3b00*/  @!P6 IADD3 R61, R61, -R116, RZ ;  /* 0x800000743d3de210 */ /* 0x000fe20007ffe0ff */
[----:B------:R-:W-:Y:S02]  /*3b10*/  IMAD.MOV R4, RZ, RZ, -R4 ;  /* 0x000000ffff047224 */ /* 0x000fe400078e0a04 */
[----:B------:R-:W-:Y:S01]  /*3b20*/  @!P1 IMAD.MOV R59, RZ, RZ, -R59 ;  /* 0x000000ffff3b9224 */ /* 0x000fe200078e0a3b */
[C---:B------:R-:W-:Y:S01]  /*3b30*/  ISETP.GT.U32.AND P6, PT, R116.reuse, R63, PT ;  /* 0x0000003f7400720c */ /* 0x040fe20003fc4070 */
[C---:B------:R-:W-:Y:S01]  /*3b40*/  IMAD R64, R116.reuse, R4, R7 ;  /* 0x0000000474407224 */ /* 0x040fe200078e0207 */
[----:B------:R-:W-:Y:S01]  /*3b50*/  ISETP.GT.U32.AND P0, PT, R116, R61, PT ;  /* 0x0000003d7400720c */ /* 0x000fe20003f04070 */
[----:B------:R-:W-:Y:S02]  /*3b60*/  IMAD.HI.U32 R3, R2, R9, RZ ;  /* 0x0000000902037227 */ /* 0x000fe400078e00ff */
[----:B------:R-:W-:-:S02]  /*3b70*/  @!P2 IADD3 R62, R62, -R116, RZ ;  /* 0x800000743e3ea210 */ /* 0x000fc40007ffe0ff */
[----:B------:R-:W-:Y:S01]  /*3b80*/  ISETP.GT.U32.AND P2, PT, R116, R60, PT ;  /* 0x0000003c7400720c */ /* 0x000fe20003f44070 */
[----:B------:R-:W-:Y:S01]  /*3b90*/  IMAD.HI.U32 R5, R2, R65, RZ ;  /* 0x0000004102057227 */ /* 0x000fe200078e00ff */
[----:B------:R-:W-:-:S03]  /*3ba0*/  ISETP.GT.U32.AND P1, PT, R116, R64, PT ;  /* 0x000000407400720c */ /* 0x000fc60003f24070 */
[----:B------:R-:W-:Y:S02]  /*3bb0*/  IMAD.MOV R3, RZ, RZ, -R3 ;  /* 0x000000ffff037224 */ /* 0x000fe400078e0a03 */
[--C-:B------:R-:W-:Y:S01]  /*3bc0*/  @!P6 IMAD.IADD R63, R63, 0x1, -R116.reuse ;  /* 0x000000013f3fe824 */ /* 0x100fe200078e0a74 */
[----:B------:R-:W-:Y:S01]  /*3bd0*/  ISETP.GT.U32.AND P6, PT, R116, R62, PT ;  /* 0x0000003e7400720c */ /* 0x000fe20003fc4070 */
[----:B------:R-:W-:Y:S01]  /*3be0*/  IMAD.MOV R5, RZ, RZ, -R5 ;  /* 0x000000ffff057224 */ /* 0x000fe200078e0a05 */
[----:B------:R-:W-:Y:S01]  /*3bf0*/  @!P0 IADD3 R61, R61, -R116, RZ ;  /* 0x800000743d3d8210 */ /* 0x000fe20007ffe0ff */
[----:B------:R-:W-:Y:S01]  /*3c00*/  VIADD R6, R152, 0x44 ;  /* 0x0000004498067836 */ /* 0x000fe20000000000 */
[----:B------:R-:W-:Y:S01]  /*3c10*/  ISETP.GT.U32.AND P4, PT, R116, R63, PT ;  /* 0x0000003f7400720c */ /* 0x000fe20003f84070 */
[----:B------:R-:W-:Y:S01]  /*3c20*/  VIADD R7, R152, 0x45 ;  /* 0x0000004598077836 */ /* 0x000fe20000000000 */
[----:B------:R-:W-:Y:S01]  /*3c30*/  ISETP.GE.AND P0, PT, R8, RZ, PT ;  /* 0x000000ff0800720c */ /* 0x000fe20003f06270 */
[----:B------:R-:W-:Y:S01]  /*3c40*/  IMAD R66, R116, R3, R9 ;  /* 0x0000000374427224 */ /* 0x000fe200078e0209 */
[----:B------:R-:W-:Y:S01]  /*3c50*/  IABS R67, R6 ;  /* 0x0000000600437213 */ /* 0x000fe20000000000 */
[----:B------:R-:W-:-:S02]  /*3c60*/  @!P2 IMAD.IADD R60, R60, 0x1, -R116 ;  /* 0x000000013c3ca824 */ /* 0x000fc400078e0a74 */
[----:B------:R-:W-:Y:S01]  /*3c70*/  IMAD R65, R116, R5, R65 ;  /* 0x0000000574417224 */ /* 0x000fe200078e0241 */
[----:B------:R-:W-:Y:S01]  /*3c80*/  IABS R5, R7 ;  /* 0x0000000700057213 */ /* 0x000fe20000000000 */
[--C-:B------:R-:W-:Y:S01]  /*3c90*/  @!P1 IMAD.IADD R64, R64, 0x1, -R116.reuse ;  /* 0x0000000140409824 */ /* 0x100fe200078e0a74 */
[----:B------:R-:W-:Y:S01]  /*3ca0*/  @!P5 IADD3 R60, -R60, RZ, RZ ;  /* 0x000000ff3c3cd210 */ /* 0x000fe20007ffe1ff */
[----:B------:R-:W-:Y:S01]  /*3cb0*/  @!P6 IMAD.IADD R62, R62, 0x1, -R116 ;  /* 0x000000013e3ee824 */ /* 0x000fe200078e0a74 */
[----:B------:R-:W-:Y:S01]  /*3cc0*/  ISETP.GT.U32.AND P6, PT, R116, R66, PT ;  /* 0x000000427400720c */ /* 0x000fe20003fc4070 */
[----:B------:R-:W-:Y:S01]  /*3cd0*/  IMAD.HI.U32 R3, R2, R67, RZ ;  /* 0x0000004302037227 */ /* 0x000fe200078e00ff */
[C---:B------:R-:W-:Y:S02]  /*3ce0*/  ISETP.GT.U32.AND P5, PT, R116.reuse, R64, PT ;  /* 0x000000407400720c */ /* 0x040fe40003fa4070 */
[----:B------:R-:W-:Y:S01]  /*3cf0*/  ISETP.GT.U32.AND P2, PT, R116, R65, PT ;  /* 0x000000417400720c */ /* 0x000fe20003f44070 */
[----:B------:R-:W-:Y:S01]  /*3d00*/  IMAD.HI.U32 R4, R2, R5, RZ ;  /* 0x0000000502047227 */ /* 0x000fe200078e00ff */
[----:B------:R-:W-:-:S02]  /*3d10*/  IADD3 R3, -R3, RZ, RZ ;  /* 0x000000ff03037210 */ /* 0x000fc40007ffe1ff */
[----:B------:R-:W-:Y:S01]  /*3d20*/  @!P0 IADD3 R62, -R62, RZ, RZ ;  /* 0x000000ff3e3e8210 */ /* 0x000fe20007ffe1ff */
[----:B------:R-:W-:Y:S01]  /*3d30*/  IMAD.MOV R4, RZ, RZ, -R4 ;  /* 0x000000ffff047224 */ /* 0x000fe200078e0a04 */
[----:B------:R-:W-:Y:S01]  /*3d40*/  ISETP.GE.AND P1, PT, R11, RZ, PT ;  /* 0x000000ff0b00720c */ /* 0x000fe20003f26270 */
[--C-:B------:R-:W-:Y:S01]  /*3d50*/  @!P4 IMAD.IADD R63, R63, 0x1, -R116.reuse ;  /* 0x000000013f3fc824 */ /* 0x100fe200078e0a74 */
[----:B------:R-:W-:Y:S01]  /*3d60*/  ISETP.GE.AND P4, PT, R10, RZ, PT ;  /* 0x000000ff0a00720c */ /* 0x000fe20003f86270 */
[----:B------:R-:W-:Y:S01]  /*3d70*/  IMAD R68, R116, R4, R5 ;  /* 0x0000000474447224 */ /* 0x000fe200078e0205 */
[C---:B------:R-:W-:Y:S01]  /*3d80*/  IADD3 R10, R152.reuse, 0x53, RZ ;  /* 0x00000053980a7810 */ /* 0x040fe20007ffe0ff */
[C---:B------:R-:W-:Y:S01]  /*3d90*/  VIADD R4, R152.reuse, 0x46 ;  /* 0x0000004698047836 */ /* 0x040fe20000000000 */
[----:B------:R-:W-:Y:S01]  /*3da0*/  IADD3 R11, R152, 0x60, RZ ;  /* 0x00000060980b7810 */ /* 0x000fe20007ffe0ff */
[----:B------:R-:W-:Y:S01]  /*3db0*/  IMAD R67, R116, R3, R67 ;  /* 0x0000000374437224 */ /* 0x000fe200078e0243 */
[----:B------:R-:W-:Y:S01]  /*3dc0*/  @!P2 IADD3 R65, R65, -R116, RZ ;  /* 0x800000744141a210 */ /* 0x000fe20007ffe0ff */
[--C-:B------:R-:W-:Y:S01]  /*3dd0*/  @!P6 IMAD.IADD R66, R66, 0x1, -R116.reuse ;  /* 0x000000014242e824 */ /* 0x100fe200078e0a74 */
[----:B------:R-:W-:Y:S01]  /*3de0*/  IABS R69, R4 ;  /* 0x0000000400457213 */ /* 0x000fe20000000000 */
[----:B------:R-:W-:Y:S01]  /*3df0*/  @!P5 IMAD.IADD R64, R64, 0x1, -R116 ;  /* 0x000000014040d824 */ /* 0x000fe200078e0a74 */
[----:B------:R-:W-:Y:S01]  /*3e00*/  ISETP.GT.U32.AND P5, PT, R116, R68, PT ;  /* 0x000000447400720c */ /* 0x000fe20003fa4070 */
[----:B------:R-:W-:Y:S01]  /*3e10*/  VIADD R8, R152, 0x47 ;  /* 0x0000004798087836 */ /* 0x000fe20000000000 */
[C---:B------:R-:W-:Y:S01]  /*3e20*/  ISETP.GT.U32.AND P0, PT, R116.reuse, R67, PT ;  /* 0x000000437400720c */ /* 0x040fe20003f04070 */
[----:B------:R-:W-:Y:S01]  /*3e30*/  @!P4 IMAD.MOV R63, RZ, RZ, -R63 ;  /* 0x000000ffff3fc224 */ /* 0x000fe200078e0a3f */
[----:B------:R-:W-:Y:S01]  /*3e40*/  ISETP.GT.U32.AND P6, PT, R116, R66, PT ;  /* 0x000000427400720c */ /* 0x000fe20003fc4070 */
[----:B------:R-:W-:Y:S01]  /*3e50*/  IMAD.HI.U32 R3, R2, R69, RZ ;  /* 0x0000004502037227 */ /* 0x000fe200078e00ff */
[----:B------:R-:W-:-:S02]  /*3e60*/  ISETP.GE.AND P4, PT, R13, RZ, PT ;  /* 0x000000ff0d00720c */ /* 0x000fc40003f86270 */
[----:B------:R-:W-:Y:S01]  /*3e70*/  IABS R5, R8 ;  /* 0x0000000800057213 */ /* 0x000fe20000000000 */
[----:B------:R-:W-:Y:S01]  /*3e80*/  @!P3 IMAD.MOV R61, RZ, RZ, -R61 ;  /* 0x000000ffff3db224 */ /* 0x000fe200078e0a3d */
[----:B------:R-:W-:Y:S01]  /*3e90*/  IADD3 R3, -R3, RZ, RZ ;  /* 0x000000ff03037210 */ /* 0x000fe20007ffe1ff */
[----:B------:R-:W-:Y:S01]  /*3ea0*/  @!P1 IMAD.MOV R64, RZ, RZ, -R64 ;  /* 0x000000ffff409224 */ /* 0x000fe200078e0a40 */
[----:B------:R-:W-:Y:S01]  /*3eb0*/  ISETP.GT.U32.AND P3, PT, R116, R65, PT ;  /* 0x000000417400720c */ /* 0x000fe20003f64070 */
[--C-:B------:R-:W-:Y:S01]  /*3ec0*/  @!P5 IMAD.IADD R68, R68, 0x1, -R116.reuse ;  /* 0x000000014444d824 */ /* 0x100fe200078e0a74 */
[----:B------:R-:W-:Y:S01]  /*3ed0*/  ISETP.GE.AND P2, PT, R12, RZ, PT ;  /* 0x000000ff0c00720c */ /* 0x000fe20003f46270 */
[--C-:B------:R-:W-:Y:S01]  /*3ee0*/  @!P0 IMAD.IADD R67, R67, 0x1, -R116.reuse ;  /* 0x0000000143438824 */ /* 0x100fe200078e0a74 */
[----:B------:R-:W-:Y:S01]  /*3ef0*/  ISETP.GE.AND P0, PT, R4, RZ, PT ;  /* 0x000000ff0400720c */ /* 0x000fe20003f06270 */
[----:B------:R-:W-:Y:S01]  /*3f00*/  @!P6 IMAD.IADD R66, R66, 0x1, -R116 ;  /* 0x000000014242e824 */ /* 0x000fe200078e0a74 */
[C---:B------:R-:W-:Y:S01]  /*3f10*/  ISETP.GT.U32.AND P5, PT, R116.reuse, R68, PT ;  /* 0x000000447400720c */ /* 0x040fe20003fa4070 */
[C---:B------:R-:W-:Y:S01]  /*3f20*/  IMAD R69, R116.reuse, R3, R69 ;  /* 0x0000000374457224 */ /* 0x040fe200078e0245 */
[----:B------:R-:W-:Y:S01]  /*3f30*/  ISETP.GT.U32.AND P1, PT, R116, R67, PT ;  /* 0x000000437400720c */ /* 0x000fe20003f24070 */
[----:B------:R-:W-:Y:S01]  /*3f40*/  IMAD.HI.U32 R4, R2, R5, RZ ;  /* 0x0000000502047227 */ /* 0x000fe200078e00ff */
[----:B------:R-:W-:-:S02]  /*3f50*/  ISETP.GE.AND P6, PT, R7, RZ, PT ;  /* 0x000000ff0700720c */ /* 0x000fc40003fc6270 */
[----:B------:R-:W-:Y:S01]  /*3f60*/  IABS R95, R11 ;  /* 0x0000000b005f7213 */ /* 0x000fe20000000000 */
[----:B------:R-:W-:Y:S01]  /*3f70*/  @!P4 IMAD.MOV R66, RZ, RZ, -R66 ;  /* 0x000000ffff42c224 */ /* 0x000fe200078e0a42 */
[----:B------:R-:W-:Y:S01]  /*3f80*/  ISETP.GT.U32.AND P4, PT, R116, R69, PT ;  /* 0x000000457400720c */ /* 0x000fe20003f84070 */
[----:B------:R-:W-:Y:S01]  /*3f90*/  VIADD R3, R152, 0x48 ;  /* 0x0000004898037836 */ /* 0x000fe20000000000 */
[----:B------:R-:W-:Y:S01]  /*3fa0*/  IADD3 R4, -R4, RZ, RZ ;  /* 0x000000ff04047210 */ /* 0x000fe20007ffe1ff */
[----:B------:R-:W-:Y:S01]  /*3fb0*/  VIADD R9, R152, 0x4e ;  /* 0x0000004e98097836 */ /* 0x000fe20000000000 */
[----:B------:R-:W-:Y:S01]  /*3fc0*/  @!P3 IADD3 R65, R65, -R116, RZ ;  /* 0x800000744141b210 */ /* 0x000fe20007ffe0ff */
[--C-:B------:R-:W-:Y:S01]  /*3fd0*/  @!P5 IMAD.IADD R68, R68, 0x1, -R116.reuse ;  /* 0x000000014444d824 */ /* 0x100fe200078e0a74 */
[----:B------:R-:W-:Y:S01]  /*3fe0*/  ISETP.GE.AND P3, PT, R6, RZ, PT ;  /* 0x000000ff0600720c */ /* 0x000fe20003f66270 */
[----:B------:R-:W-:Y:S01]  /*3ff0*/  IMAD R70, R116, R4, R5 ;  /* 0x0000000474467224 */ /* 0x000fe200078e0205 */
[C---:B------:R-:W-:Y:S01]  /*4000*/  IADD3 R4, R152.reuse, 0x49, RZ ;  /* 0x0000004998047810 */ /* 0x040fe20007ffe0ff */
[----:B------:R-:W-:Y:S01]  /*4010*/  VIADD R6, R152, 0x4a ;  /* 0x0000004a98067836 */ /* 0x000fe20000000000 */
[----:B------:R-:W-:Y:S01]  /*4020*/  IABS R71, R3 ;  /* 0x0000000300477213 */ /* 0x000fe20000000000 */
[----:B------:R-:W-:Y:S01]  /*4030*/  @!P2 IMAD.MOV R65, RZ, RZ, -R65 ;  /* 0x000000ffff41a224 */ /* 0x000fe200078e0a41 */
[----:B------:R-:W-:Y:S01]  /*4040*/  ISETP.GT.U32.AND P5, PT, R116, R70, PT ;  /* 0x000000467400720c */ /* 0x000fe20003fa4070 */
[----:B------:R-:W-:Y:S01]  /*4050*/  @!P4 IMAD.IADD R69, R69, 0x1, -R116 ;  /* 0x000000014545c824 */ /* 0x000fe200078e0a74 */
[----:B------:R-:W-:Y:S01]  /*4060*/  IABS R73, R6 ;  /* 0x0000000600497213 */ /* 0x000fe20000000000 */
[----:B------:R-:W-:Y:S01]  /*4070*/  @!P6 IMAD.MOV R68, RZ, RZ, -R68 ;  /* 0x000000ffff44e224 */ /* 0x000fe200078e0a44 */
[----:B------:R-:W-:Y:S01]  /*4080*/  @!P1 IADD3 R67, R67, -R116, RZ ;  /* 0x8000007443439210 */ /* 0x000fe20007ffe0ff */
[----:B------:R-:W-:Y:S01]  /*4090*/  VIADD R12, R152, 0x7c ;  /* 0x0000007c980c7836 */ /* 0x000fe20000000000 */
[----:B------:R-:W-:Y:S01]  /*40a0*/  ISETP.GT.U32.AND P4, PT, R116, R69, PT ;  /* 0x000000457400720c */ /* 0x000fe20003f84070 */
[----:B------:R-:W-:Y:S01]  /*40b0*/  IMAD.HI.U32 R5, R2, R73, RZ ;  /* 0x0000004902057227 */ /* 0x000fe200078e00ff */
[----:B------:R-:W-:-:S02]  /*40c0*/  ISETP.GE.AND P1, PT, R3, RZ, PT ;  /* 0x000000ff0300720c */ /* 0x000fc40003f26270 */
[----:B------:R-:W-:Y:S01]  /*40d0*/  IABS R7, R4 ;  /* 0x0000000400077213 */ /* 0x000fe20000000000 */
[----:B------:R-:W-:Y:S01]  /*40e0*/  IMAD.HI.U32 R3, R2, R71, RZ ;  /* 0x0000004702037227 */ /* 0x000fe200078e00ff */
[----:B------:R-:W-:Y:S02]  /*40f0*/  @!P3 IADD3 R67, -R67, RZ, RZ ;  /* 0x000000ff4343b210 */ /* 0x000fe40007ffe1ff */
[----:B------:R-:W-:Y:S01]  /*4100*/  ISETP.GE.AND P3, PT, R4, RZ, PT ;  /* 0x000000ff0400720c */ /* 0x000fe20003f66270 */
[--C-:B------:R-:W-:Y:S01]  /*4110*/  @!P5 IMAD.IADD R70, R70, 0x1, -R116.reuse ;  /* 0x000000014646d824 */ /* 0x100fe200078e0a74 */
[----:B------:R-:W-:Y:S01]  /*4120*/  ISETP.GE.AND P2, PT, R8, RZ, PT ;  /* 0x000000ff0800720c */ /* 0x000fe20003f46270 */
[----:B------:R-:W-:Y:S01]  /*4130*/  IMAD.HI.U32 R4, R2, R7, RZ ;  /* 0x0000000702047227 */ /* 0x000fe200078e00ff */
[----:B------:R-:W-:Y:S02]  /*4140*/  ISETP.GE.AND P6, PT, R6, RZ, PT ;  /* 0x000000ff0600720c */ /* 0x000fe40003fc6270 */
[----:B------:R-:W-:Y:S01]  /*4150*/  ISETP.GT.U32.AND P5, PT, R116, R70, PT ;  /* 0x000000467400720c */ /* 0x000fe20003fa4070 */
[----:B------:R-:W-:Y:S01]  /*4160*/  IMAD.MOV R3, RZ, RZ, -R3 ;  /* 0x000000ffff037224 */ /* 0x000fe200078e0a03 */
[----:B------:R-:W-:Y:S01]  /*4170*/  IADD3 R4, -R4, RZ, RZ ;  /* 0x000000ff04047210 */ /* 0x000fe20007ffe1ff */
[----:B------:R-:W-:Y:S01]  /*4180*/  IMAD.MOV R5, RZ, RZ, -R5 ;  /* 0x000000ffff057224 */ /* 0x000fe200078e0a05 */
[----:B------:R-:W-:Y:S01]  /*4190*/  IADD3 R8, R152, 0x4d, RZ ;  /* 0x0000004d98087810 */ /* 0x000fe20007ffe0ff */
[C---:B------:R-:W-:Y:S01]  /*41a0*/  IMAD R71, R116.reuse, R3, R71 ;  /* 0x0000000374477224 */ /* 0x040fe200078e0247 */
[----:B------:R-:W-:Y:S01]  /*41b0*/  IABS R77, R9 ;  /* 0x00000009004d7213 */ /* 0x000fe20000000000 */
[--C-:B------:R-:W-:Y:S01]  /*41c0*/  @!P4 IMAD.IADD R69, R69, 0x1, -R116.reuse ;  /* 0x000000014545c824 */ /* 0x100fe200078e0a74 */
[----:B------:R-:W-:Y:S01]  /*41d0*/  IABS R13, R25 ;  /* 0x00000019000d7213 */ /* 0x000fe20000000000 */
[C---:B------:R-:W-:Y:S01]  /*41e0*/  IMAD R73, R116.reuse, R5, R73 ;  /* 0x0000000574497224 */ /* 0x040fe200078e0249 */
[C---:B------:R-:W-:Y:S01]  /*41f0*/  ISETP.GT.U32.AND P4, PT, R116.reuse, R71, PT ;  /* 0x000000477400720c */ /* 0x040fe20003f84070 */
[----:B------:R-:W-:Y:S01]  /*4200*/  IMAD R72, R116, R4, R7 ;  /* 0x0000000474487224 */ /* 0x000fe200078e0207 */
[----:B------:R-:W-:Y:S01]  /*4210*/  IADD3 R4, R152, 0x4b, RZ ;  /* 0x0000004b98047810 */ /* 0x000fe20007ffe0ff */
[----:B------:R-:W-:Y:S01]  /*4220*/  @!P0 IMAD.MOV R69, RZ, RZ, -R69 ;  /* 0x000000ffff458224 */ /* 0x000fe200078e0a45 */
[----:B------:R-:W-:Y:S01]  /*4230*/  ISETP.GT.U32.AND P0, PT, R116, R73, PT ;  /* 0x000000497400720c */ /* 0x000fe20003f04070 */
[----:B------:R-:W-:Y:S01]  /*4240*/  @!P5 IMAD.IADD R70, R70, 0x1, -R116 ;  /* 0x000000014646d824 */ /* 0x000fe200078e0a74 */
[----:B------:R-:W-:Y:S01]  /*4250*/  IABS R5, R4 ;  /* 0x0000000400057213 */ /* 0x000fe20000000000 */
[----:B------:R-:W-:Y:S01]  /*4260*/  VIADD R6, R152, 0x4c ;  /* 0x0000004c98067836 */ /* 0x000fe20000000000 */
[----:B------:R-:W-:Y:S01]  /*4270*/  ISETP.GT.U32.AND P5, PT, R116, R72, PT ;  /* 0x000000487400720c */ /* 0x000fe20003fa4070 */
[----:B------:R-:W-:Y:S01]  /*4280*/  @!P2 IMAD.MOV R70, RZ, RZ, -R70 ;  /* 0x000000ffff46a224 */ /* 0x000fe200078e0a46 */
[----:B------:R-:W-:Y:S01]  /*4290*/  IABS R7, R8 ;  /* 0x0000000800077213 */ /* 0x000fe20000000000 */
[----:B------:R-:W-:Y:S01]  /*42a0*/  IMAD.HI.U32 R3, R2, R5, RZ ;  /* 0x0000000502037227 */ /* 0x000fe200078e00ff */
[----:B------:R-:W-:-:S02]  /*42b0*/  IABS R75, R6 ;  /* 0x00000006004b7213 */ /* 0x000fc40000000000 */
[-C--:B------:R-:W-:Y:S01]  /*42c0*/  @!P4 IADD3 R71, R71, -R116.reuse, RZ ;  /* 0x800000744747c210 */ /* 0x080fe20007ffe0ff */
[C---:B------:R-:W-:Y:S01]  /*42d0*/  VIADD R22, R152.reuse, 0xf7 ;  /* 0x000000f798167836 */ /* 0x040fe20000000000 */
[----:B------:R-:W-:Y:S01]  /*42e0*/  IADD3 R3, -R3, RZ, RZ ;  /* 0x000000ff03037210 */ /* 0x000fe20007ffe1ff */
[C---:B------:R-:W-:Y:S01]  /*42f0*/  VIADD R20, R152.reuse, 0xf9 ;  /* 0x000000f998147836 */ /* 0x040fe20000000000 */
[----:B------:R-:W-:Y:S01]  /*4300*/  @!P0 IADD3 R73, R73, -R116, RZ ;  /* 0x8000007449498210 */ /* 0x000fe20007ffe0ff */
[----:B------:R-:W-:Y:S01]  /*4310*/  VIADD R158, R152, 0xfd ;  /* 0x000000fd989e7836 */ /* 0x000fe20000000000 */
[C---:B------:R-:W-:Y:S01]  /*4320*/  ISETP.GT.U32.AND P4, PT, R116.reuse, R71, PT ;  /* 0x000000477400720c */ /* 0x040fe20003f84070 */
[C---:B------:R-:W-:Y:S01]  /*4330*/  IMAD R74, R116.reuse, R3, R5 ;  /* 0x00000003744a7224 */ /* 0x040fe200078e0205 */
[----:B------:R-:W-:Y:S01]  /*4340*/  ISETP.GT.U32.AND P0, PT, R116, R73, PT ;  /* 0x000000497400720c */ /* 0x000fe20003f04070 */
[----:B------:R-:W-:Y:S01]  /*4350*/  @!P5 IMAD.IADD R72, R72, 0x1, -R116 ;  /* 0x000000014848d824 */ /* 0x000fe200078e0a74 */
[----:B------:R-:W-:Y:S01]  /*4360*/  ISETP.GE.AND P2, PT, R4, RZ, PT ;  /* 0x000000ff0400720c */ /* 0x000fe20003f46270 */
[----:B------:R-:W-:Y:S01]  /*4370*/  IMAD.HI.U32 R4, R2, R7, RZ ;  /* 0x0000000702047227 */ /* 0x000fe200078e00ff */
[----:B------:R4:W-:Y:S02]  /*4380*/  STL [R1+0x2cc8], R22 ;  /* 0x002cc81601007387 */ /* 0x0009e40000100800 */
[----:B------:R-:W-:Y:S01]  /*4390*/  ISETP.GT.U32.AND P5, PT, R116, R72, PT ;  /* 0x000000487400720c */ /* 0x000fe20003fa4070 */
[C---:B------:R-:W-:Y:S01]  /*43a0*/  IMAD.HI.U32 R3, R2.reuse, R75, RZ ;  /* 0x0000004b02037227 */ /* 0x040fe200078e00ff */
[----:B------:R4:W-:Y:S03]  /*43b0*/  STL [R1+0x2cc4], R21 ;  /* 0x002cc41501007387 */ /* 0x0009e60000100800 */
[----:B------:R-:W-:Y:S01]  /*43c0*/  IMAD.HI.U32 R5, R2, R77, RZ ;  /* 0x0000004d02057227 */ /* 0x000fe200078e00ff */
[----:B------:R4:W-:Y:S03]  /*43d0*/  STL [R1+0x2cc0], R20 ;  /* 0x002cc01401007387 */ /* 0x0009e60000100800 */
[----:B------:R-:W-:Y:S01]  /*43e0*/  IMAD.MOV R4, RZ, RZ, -R4 ;  /* 0x000000ffff047224 */ /* 0x000fe200078e0a04 */
[----:B------:R4:W-:Y:S01]  /*43f0*/  STL [R1+0x2cbc], R153 ;  /* 0x002cbc9901007387 */ /* 0x0009e20000100800 */
[----:B------:R-:W-:-:S02]  /*4400*/  IMAD.MOV R3, RZ, RZ, -R3 ;  /* 0x000000ffff037224 */ /* 0x000fc400078e0a03 */
[----:B------:R-:W-:Y:S01]  /*4410*/  IMAD.MOV R5, RZ, RZ, -R5 ;  /* 0x000000ffff057224 */ /* 0x000fe200078e0a05 */
[----:B------:R-:W-:Y:S01]  /*4420*/  @!P5 IADD3 R72, R72, -R116, RZ ;  /* 0x800000744848d210 */ /* 0x000fe20007ffe0ff */
[----:B------:R-:W-:Y:S01]  /*4430*/  IMAD R76, R116, R4, R7 ;  /* 0x00000004744c7224 */ /* 0x000fe200078e0207 */
[----:B------:R-:W-:Y:S01]  /*4440*/  ISETP.GE.AND P5, PT, R6, RZ, PT ;  /* 0x000000ff0600720c */ /* 0x000fe20003fa6270 */
[--C-:B------:R-:W-:Y:S01]  /*4450*/  @!P4 IMAD.IADD R71, R71, 0x1, -R116.reuse ;  /* 0x000000014747c824 */ /* 0x100fe200078e0a74 */
[C---:B------:R-:W-:Y:S01]  /*4460*/  ISETP.GT.U32.AND P4, PT, R116.reuse, R74, PT ;  /* 0x0000004a7400720c */ /* 0x040fe20003f84070 */
[----:B------:R-:W-:Y:S01]  /*4470*/  IMAD R75, R116, R3, R75 ;  /* 0x00000003744b7224 */ /* 0x000fe200078e024b */
[----:B------:R-:W-:Y:S01]  /*4480*/  @!P3 IADD3 R72, -R72, RZ, RZ ;  /* 0x000000ff4848b210 */ /* 0x000fe20007ffe1ff */
[----:B------:R-:W-:Y:S01]  /*4490*/  IMAD R77, R116, R5, R77 ;  /* 0x00000005744d7224 */ /* 0x000fe200078e024d */
[----:B------:R-:W-:Y:S01]  /*44a0*/  ISETP.GE.AND P3, PT, R8, RZ, PT ;  /* 0x000000ff0800720c */ /* 0x000fe20003f66270 */
[----:B------:R-:W-:Y:S01]  /*44b0*/  @!P0 IMAD.IADD R73, R73, 0x1, -R116 ;  /* 0x0000000149498824 */ /* 0x000fe200078e0a74 */
[----:B------:R-:W-:Y:S01]  /*44c0*/  ISETP.GT.U32.AND P0, PT, R116, R76, PT ;  /* 0x0000004c7400720c */ /* 0x000fe20003f04070 */
[----:B------:R-:W-:-:S02]  /*44d0*/  VIADD R4, R152, 0x4f ;  /* 0x0000004f98047836 */ /* 0x000fc40000000000 */
[----:B------:R-:W-:Y:S01]  /*44e0*/  @!P1 IMAD.MOV R71, RZ, RZ, -R71 ;  /* 0x000000ffff479224 */ /* 0x000fe200078e0a47 */
[C---:B------:R-:W-:Y:S01]  /*44f0*/  ISETP.GT.U32.AND P1, PT, R116.reuse, R75, PT ;  /* 0x0000004b7400720c */ /* 0x040fe20003f24070 */
[----:B------:R-:W-:Y:S01]  /*4500*/  @!P6 IMAD.MOV R73, RZ, RZ, -R73 ;  /* 0x000000ffff49e224 */ /* 0x000fe200078e0a49 */
[----:B------:R-:W-:Y:S01]  /*4510*/  ISETP.GT.U32.AND P6, PT, R116, R77, PT ;  /* 0x0000004d7400720c */ /* 0x000fe20003fc4070 */
[C---:B------:R-:W-:Y:S01]  /*4520*/  VIADD R6, R152.reuse, 0x50 ;  /* 0x0000005098067836 */ /* 0x040fe20000000000 */
[----:B------:R-:W-:Y:S01]  /*4530*/  IABS R5, R4 ;  /* 0x0000000400057213 */ /* 0x000fe20000000000 */
[----:B------:R-:W-:Y:S01]  /*4540*/  VIADD R8, R152, 0x52 ;  /* 0x0000005298087836 */ /* 0x000fe20000000000 */
[----:B------:R-:W-:Y:S01]  /*4550*/  @!P4 IADD3 R74, R74, -R116, RZ ;  /* 0x800000744a4ac210 */ /* 0x000fe20007ffe0ff */
[----:B--2---:R-:W-:Y:S01]  /*4560*/  VIADD R30, R152, 0xfe ;  /* 0x000000fe981e7836 */ /* 0x004fe20000000000 */
[----:B------:R-:W-:Y:S01]  /*4570*/  IABS R79, R6 ;  /* 0x00000006004f7213 */ /* 0x000fe20000000000 */
[----:B------:R-:W-:Y:S01]  /*4580*/  IMAD.HI.U32 R3, R2, R5, RZ ;  /* 0x0000000502037227 */ /* 0x000fe200078e00ff */
[----:B------:R-:W-:-:S02]  /*4590*/  @!P0 IADD3 R76, R76, -R116, RZ ;  /* 0x800000744c4c8210 */ /* 0x000fc40007ffe0ff */
[----:B------:R-:W-:Y:S01]  /*45a0*/  ISETP.GT.U32.AND P4, PT, R116, R74, PT ;  /* 0x0000004a7400720c */ /* 0x000fe20003f84070 */
[----:B------:R-:W-:Y:S01]  /*45b0*/  IMAD.MOV R3, RZ, RZ, -R3 ;  /* 0x000000ffff037224 */ /* 0x000fe200078e0a03 */
[----:B------:R-:W-:Y:S01]  /*45c0*/  IABS R81, R8 ;  /* 0x0000000800517213 */ /* 0x000fe20000000000 */
[--C-:B------:R-:W-:Y:S01]  /*45d0*/  @!P1 IMAD.IADD R75, R75, 0x1, -R116.reuse ;  /* 0x000000014b4b9824 */ /* 0x100fe200078e0a74 */
[----:B------:R-:W-:Y:S01]  /*45e0*/  ISETP.GE.AND P1, PT, R4, RZ, PT ;  /* 0x000000ff0400720c */ /* 0x000fe20003f26270 */
[----:B------:R-:W-:Y:S01]  /*45f0*/  @!P6 IMAD.IADD R77, R77, 0x1, -R116 ;  /* 0x000000014d4de824 */ /* 0x000fe200078e0a74 */
[C---:B------:R-:W-:Y:S01]  /*4600*/  ISETP.GT.U32.AND P6, PT, R116.reuse, R76, PT ;  /* 0x0000004c7400720c */ /* 0x040fe20003fc4070 */
[C---:B------:R-:W-:Y:S01]  /*4610*/  IMAD R78, R116.reuse, R3, R5 ;  /* 0x00000003744e7224 */ /* 0x040fe200078e0205 */
[----:B------:R-:W-:Y:S01]  /*4620*/  ISETP.GT.U32.AND P0, PT, R116, R75, PT ;  /* 0x0000004b7400720c */ /* 0x000fe20003f04070 */
[----:B------:R-:W-:Y:S01]  /*4630*/  IMAD.HI.U32 R3, R2, R79, RZ ;  /* 0x0000004f02037227 */ /* 0x000fe200078e00ff */
[----:B------:R-:W-:-:S03]  /*4640*/  IADD3 R5, R152, 0x51, RZ ;  /* 0x0000005198057810 */ /* 0x000fc60007ffe0ff */
[----:B------:R-:W-:Y:S01]  /*4650*/  IMAD.MOV R3, RZ, RZ, -R3 ;  /* 0x000000ffff037224 */ /* 0x000fe200078e0a03 */
[----:B------:R-:W-:Y:S01]  /*4660*/  @!P4 IADD3 R74, R74, -R116, RZ ;  /* 0x800000744a4ac210 */ /* 0x000fe20007ffe0ff */
[----:B------:R-:W-:Y:S01]  /*4670*/  IMAD.HI.U32 R4, R2, R81, RZ ;  /* 0x0000005102047227 */ /* 0x000fe200078e00ff */
[----:B------:R-:W-:Y:S02]  /*4680*/  IABS R7, R5 ;  /* 0x0000000500077213 */ /* 0x000fe40000000000 */
[----:B------:R-:W-:Y:S01]  /*4690*/  ISETP.GE.AND P4, PT, R9, RZ, PT ;  /* 0x000000ff0900720c */ /* 0x000fe20003f86270 */
[----:B------:R-:W-:Y:S01]  /*46a0*/  IMAD R79, R116, R3, R79 ;  /* 0x00000003744f7224 */ /* 0x000fe200078e024f */
[----:B------:R-:W-:Y:S01]  /*46b0*/  IABS R9, R10 ;  /* 0x0000000a00097213 */ /* 0x000fe20000000000 */
[--C-:B------:R-:W-:Y:S01]  /*46c0*/  @!P6 IMAD.IADD R76, R76, 0x1, -R116.reuse ;  /* 0x000000014c4ce824 */ /* 0x100fe200078e0a74 */
[----:B------:R-:W-:Y:S01]  /*46d0*/  IADD3 R4, -R4, RZ, RZ ;  /* 0x000000ff04047210 */ /* 0x000fe20007ffe1ff */
[----:B------:R-:W-:Y:S01]  /*46e0*/  @!P0 IMAD.IADD R75, R75, 0x1, -R116 ;  /* 0x000000014b4b8824 */ /* 0x000fe200078e0a74 */
[C---:B------:R-:W-:Y:S01]  /*46f0*/  ISETP.GT.U32.AND P6, PT, R116.reuse, R79, PT ;  /* 0x0000004f7400720c */ /* 0x040fe20003fc4070 */
[----:B------:R-:W-:Y:S01]  /*4700*/  @!P2 IMAD.MOV R74, RZ, RZ, -R74 ;  /* 0x000000ffff4aa224 */ /* 0x000fe200078e0a4a */
[----:B------:R-:W-:Y:S01]  /*4710*/  ISETP.GT.U32.AND P0, PT, R116, R78, PT ;  /* 0x0000004e7400720c */ /* 0x000fe20003f04070 */
[----:B------:R-:W-:Y:S01]  /*4720*/  IMAD.HI.U32 R3, R2, R7, RZ ;  /* 0x0000000702037227 */ /* 0x000fe200078e00ff */
[----:B------:R-:W-:-:S03]  /*4730*/  ISETP.GT.U32.AND P2, PT, R116, R77, PT ;  /* 0x0000004d7400720c */ /* 0x000fc60003f44070 */
[----:B------:R-:W-:Y:S02]  /*4740*/  IMAD.MOV R3, RZ, RZ, -R3 ;  /* 0x000000ffff037224 */ /* 0x000fe400078e0a03 */
[C---:B------:R-:W-:Y:S02]  /*4750*/  IMAD R81, R116.reuse, R4, R81 ;  /* 0x0000000474517224 */ /* 0x040fe400078e0251 */
[----:B------:R-:W-:Y:S02]  /*4760*/  IMAD R80, R116, R3, R7 ;  /* 0x0000000374507224 */ /* 0x000fe400078e0207 */
[--C-:B------:R-:W-:Y:S02]  /*4770*/  @!P6 IMAD.IADD R79, R79, 0x1, -R116.reuse ;  /* 0x000000014f4fe824 */ /* 0x100fe400078e0a74 */
[----:B------:R-:W-:Y:S01]  /*4780*/  @!P0 IMAD.IADD R78, R78, 0x1, -R116 ;  /* 0x000000014e4e8824 */ /* 0x000fe200078e0a74 */
[----:B------:R-:W-:Y:S01]  /*4790*/  ISETP.GE.AND P0, PT, R5, RZ, PT ;  /* 0x000000ff0500720c */ /* 0x000fe20003f06270 */
[----:B------:R-:W-:Y:S01]  /*47a0*/  IMAD.HI.U32 R5, R2, R9, RZ ;  /* 0x0000000902057227 */ /* 0x000fe200078e00ff */
[----:B------:R-:W-:-:S02]  /*47b0*/  ISETP.GT.U32.AND P6, PT, R116, R79, PT ;  /* 0x0000004f7400720c */ /* 0x000fc40003fc4070 */
[----:B------:R-:W-:Y:S01]  /*47c0*/  @!P2 IADD3 R77, R77, -R116, RZ ;  /* 0x800000744d4da210 */ /* 0x000fe20007ffe0ff */
[----:B------:R-:W-:Y:S01]  /*47d0*/  @!P3 IMAD.MOV R76, RZ, RZ, -R76 ;  /* 0x000000ffff4cb224 */ /* 0x000fe200078e0a4c */
[----:B------:R-:W-:Y:S01]  /*47e0*/  IADD3 R5, -R5, RZ, RZ ;  /* 0x000000ff05057210 */ /* 0x000fe20007ffe1ff */
[----:B------:R-:W-:Y:S01]  /*47f0*/  VIADD R7, R152, 0x55 ;  /* 0x0000005598077836 */ /* 0x000fe20000000000 */
[C---:B------:R-:W-:Y:S01]  /*4800*/  ISETP.GT.U32.AND P3, PT, R116.reuse, R80, PT ;  /* 0x000000507400720c */ /* 0x040fe20003f64070 */
[----:B------:R-:W-:Y:S01]  /*4810*/  @!P5 IMAD.MOV R75, RZ, RZ, -R75 ;  /* 0x000000ffff4bd224 */ /* 0x000fe200078e0a4b */
[----:B------:R-:W-:Y:S01]  /*4820*/  @!P4 IADD3 R77, -R77, RZ, RZ ;  /* 0x000000ff4d4dc210 */ /* 0x000fe20007ffe1ff */
[C---:B------:R-:W-:Y:S01]  /*4830*/  IMAD R82, R116.reuse, R5, R9 ;  /* 0x0000000574527224 */ /* 0x040fe200078e0209 */
[----:B------:R-:W-:Y:S01]  /*4840*/  ISETP.GT.U32.AND P4, PT, R116, R81, PT ;  /* 0x000000517400720c */ /* 0x000fe20003f84070 */
[----:B------:R-:W-:Y:S01]  /*4850*/  VIADD R9, R152, 0x57 ;  /* 0x0000005798097836 */ /* 0x000fe20000000000 */
[----:B------:R-:W-:Y:S01]  /*4860*/  ISETP.GE.AND P2, PT, R6, RZ, PT ;  /* 0x000000ff0600720c */ /* 0x000fe20003f46270 */
[C---:B------:R-:W-:Y:S01]  /*4870*/  VIADD R6, R152.reuse, 0x54 ;  /* 0x0000005498067836 */ /* 0x040fe20000000000 */
[----:B------:R-:W-:Y:S01]  /*4880*/  @!P6 IADD3 R79, R79, -R116, RZ ;  /* 0x800000744f4fe210 */ /* 0x000fe20007ffe0ff */
[----:B------:R-:W-:Y:S01]  /*4890*/  VIADD R155, R152, 0xfb ;  /* 0x000000fb989b7836 */ /* 0x000fe20000000000 */
[----:B------:R-:W-:-:S02]  /*48a0*/  ISETP.GT.U32.AND P6, PT, R116, R82, PT ;  /* 0x000000527400720c */ /* 0x000fc40003fc4070 */
[----:B------:R-:W-:Y:S01]  /*48b0*/  IABS R83, R6 ;  /* 0x0000000600537213 */ /* 0x000fe20000000000 */
[--C-:B------:R-:W-:Y:S01]  /*48c0*/  @!P3 IMAD.IADD R80, R80, 0x1, -R116.reuse ;  /* 0x000000015050b824 */ /* 0x100fe200078e0a74 */
[----:B------:R-:W-:Y:S01]  /*48d0*/  IABS R5, R7 ;  /* 0x0000000700057213 */ /* 0x000fe20000000000 */
[----:B------:R2:W-:Y:S01]  /*48e0*/  STL [R1+0x2cb8], R155 ;  /* 0x002cb89b01007387 */ /* 0x0005e20000100800 */
[----:B------:R-:W-:Y:S01]  /*48f0*/  ISETP.GT.U32.AND P5, PT, R116, R78, PT ;  /* 0x0000004e7400720c */ /* 0x000fe20003fa4070 */
[----:B------:R-:W-:Y:S01]  /*4900*/  IMAD.HI.U32 R3, R2, R83, RZ ;  /* 0x0000005302037227 */ /* 0x000fe200078e00ff */
[----:B------:R-:W-:Y:S01]  /*4910*/  @!P4 IADD3 R81, R81, -R116, RZ ;  /* 0x800000745151c210 */ /* 0x000fe20007ffe0ff */
[----:B------:R2:W-:Y:S01]  /*4920*/  STL [R1+0x2cb4], R157 ;  /* 0x002cb49d01007387 */ /* 0x0005e20000100800 */
[----:B------:R-:W-:Y:S01]  /*4930*/  ISETP.GT.U32.AND P4, PT, R116, R80, PT ;  /* 0x000000507400720c */ /* 0x000fe20003f84070 */
[----:B------:R-:W-:Y:S01]  /*4940*/  IMAD.MOV R4, RZ, RZ, -R3 ;  /* 0x000000ffff047224 */ /* 0x000fe200078e0a03 */
[----:B------:R-:W-:Y:S01]  /*4950*/  ISETP.GE.AND P3, PT, R10, RZ, PT ;  /* 0x000000ff0a00720c */ /* 0x000fe20003f66270 */
[----:B------:R-:W-:Y:S01]  /*4960*/  @!P6 IMAD.IADD R82, R82, 0x1, -R116 ;  /* 0x000000015252e824 */ /* 0x000fe200078e0a74 */
[----:B------:R-:W-:Y:S01]  /*4970*/  ISETP.GT.U32.AND P6, PT, R116, R81, PT ;  /* 0x000000517400720c */ /* 0x000fe20003fc4070 */
[----:B------:R-:W-:Y:S01]  /*4980*/  IMAD.HI.U32 R3, R2, R5, RZ ;  /* 0x0000000502037227 */ /* 0x000fe200078e00ff */
[----:B------:R2:W-:Y:S03]  /*4990*/  STL [R1+0x2cb0], R158 ;  /* 0x002cb09e01007387 */ /* 0x0005e60000100800 */
[----:B------:R-:W-:Y:S01]  /*49a0*/  IMAD R83, R116, R4, R83 ;  /* 0x0000000474537224 */ /* 0x000fe200078e0253 */
[----:B------:R2:W-:Y:S01]  /*49b0*/  STL [R1+0x2cac], R30 ;  /* 0x002cac1e01007387 */ /* 0x0005e20000100800 */
[----:B------:R-:W-:-:S02]  /*49c0*/  IMAD.MOV R3, RZ, RZ, -R3 ;  /* 0x000000ffff037224 */ /* 0x000fc400078e0a03 */
[----:B------:R-:W-:Y:S01]  /*49d0*/  @!P4 IADD3 R80, R80, -R116, RZ ;  /* 0x800000745050c210 */ /* 0x000fe20007ffe0ff */
[--C-:B------:R-:W-:Y:S01]  /*49e0*/  @!P5 IMAD.IADD R78, R78, 0x1, -R116.reuse ;  /* 0x000000014e4ed824 */ /* 0x100fe200078e0a74 */
[C---:B------:R-:W-:Y:S01]  /*49f0*/  ISETP.GT.U32.AND P4, PT, R116.reuse, R83, PT ;  /* 0x000000537400720c */ /* 0x040fe20003f84070 */
[----:B------:R-:W-:Y:S01]  /*4a00*/  IMAD R84, R116, R3, R5 ;  /* 0x0000000374547224 */ /* 0x000fe200078e0205 */
[----:B------:R-:W-:Y:S01]  /*4a10*/  ISETP.GE.AND P5, PT, R8, RZ, PT ;  /* 0x000000ff0800720c */ /* 0x000fe20003fa6270 */
[----:B------:R-:W-:Y:S01]  /*4a20*/  VIADD R8, R152, 0x56 ;  /* 0x0000005698087836 */ /* 0x000fe20000000000 */
[----:B------:R-:W-:Y:S01]  /*4a30*/  IABS R5, R9 ;  /* 0x0000000900057213 */ /* 0x000fe20000000000 */
[----:B------:R-:W-:Y:S01]  /*4a40*/  @!P6 IMAD.IADD R81, R81, 0x1, -R116 ;  /* 0x000000015151e824 */ /* 0x000fe200078e0a74 */
[----:B------:R-:W-:Y:S01]  /*4a50*/  ISETP.GT.U32.AND P6, PT, R116, R84, PT ;  /* 0x000000547400720c */ /* 0x000fe20003fc4070 */
[----:B------:R-:W-:Y:S01]  /*4a60*/  @!P2 IMAD.MOV R79, RZ, RZ, -R79 ;  /* 0x000000ffff4fa224 */ /* 0x000fe200078e0a4f */
[----:B------:R-:W-:Y:S01]  /*4a70*/  IABS R85, R8 ;  /* 0x0000000800557213 */ /* 0x000fe20000000000 */
[----:B------:R-:W-:Y:S01]  /*4a80*/  VIADD R10, R152, 0x58 ;  /* 0x00000058980a7836 */ /* 0x000fe20000000000 */
[----:B------:R-:W-:-:S02]  /*4a90*/  @!P0 IADD3 R80, -R80, RZ, RZ ;  /* 0x000000ff50508210 */ /* 0x000fc40007ffe1ff */
[----:B------:R-:W-:Y:S01]  /*4aa0*/  @!P1 IADD3 R78, -R78, RZ, RZ ;  /* 0x000000ff4e4e9210 */ /* 0x000fe20007ffe1ff */
[----:B------:R-:W-:Y:S01]  /*4ab0*/  IMAD.HI.U32 R3, R2, R85, RZ ;  /* 0x0000005502037227 */ /* 0x000fe200078e00ff */
[----:B------:R-:W-:Y:S02]  /*4ac0*/  IABS R87, R10 ;  /* 0x0000000a00577213 */ /* 0x000fe40000000000 */
[----:B------:R-:W-:Y:S01]  /*4ad0*/  ISETP.GT.U32.AND P1, PT, R116, R82, PT ;  /* 0x000000527400720c */ /* 0x000fe20003f24070 */
[----:B------:R-:W-:Y:S01]  /*4ae0*/  @!P4 IMAD.IADD R83, R83, 0x1, -R116 ;  /* 0x000000015353c824 */ /* 0x000fe200078e0a74 */
[----:B------:R-:W-:Y:S01]  /*4af0*/  ISETP.GE.AND P4, PT, R7, RZ, PT ;  /* 0x000000ff0700720c */ /* 0x000fe20003f86270 */
[----:B------:R-:W-:Y:S02]  /*4b00*/  IMAD.MOV R4, RZ, RZ, -R3 ;  /* 0x000000ffff047224 */ /* 0x000fe400078e0a03 */
[----:B------:R-:W-:-:S04]  /*4b10*/  IMAD.HI.U32 R3, R2, R5, RZ ;  /* 0x0000000502037227 */ /* 0x000fc800078e00ff */
[--C-:B------:R-:W-:Y:S01]  /*4b20*/  @!P6 IMAD.IADD R84, R84, 0x1, -R116.reuse ;  /* 0x000000015454e824 */ /* 0x100fe200078e0a74 */
[C---:B------:R-:W-:Y:S01]  /*4b30*/  ISETP.GT.U32.AND P6, PT, R116.reuse, R83, PT ;  /* 0x000000537400720c */ /* 0x040fe20003fc4070 */
[----:B------:R-:W-:Y:S01]  /*4b40*/  IMAD R85, R116, R4, R85 ;  /* 0x0000000474557224 */ /* 0x000fe200078e0255 */
[----:B------:R-:W-:Y:S01]  /*4b50*/  IADD3 R86, -R3, RZ, RZ ;  /* 0x000000ff03567210 */ /* 0x000fe20007ffe1ff */
[----:B------:R-:W-:Y:S01]  /*4b60*/  IMAD.HI.U32 R3, R2, R87, RZ ;  /* 0x0000005702037227 */ /* 0x000fe200078e00ff */
[C---:B------:R-:W-:Y:S02]  /*4b70*/  ISETP.GT.U32.AND P0, PT, R116.reuse, R84, PT ;  /* 0x000000547400720c */ /* 0x040fe40003f04070 */
[C---:B------:R-:W-:Y:S01]  /*4b80*/  ISETP.GT.U32.AND P2, PT, R116.reuse, R85, PT ;  /* 0x000000557400720c */ /* 0x040fe20003f44070 */
[----:B------:R-:W-:Y:S01]  /*4b90*/  IMAD R86, R116, R86, R5 ;  /* 0x0000005674567224 */ /* 0x000fe200078e0205 */
[----:B------:R-:W-:Y:S01]  /*4ba0*/  IADD3 R4, R152, 0x59, RZ ;  /* 0x0000005998047810 */ /* 0x000fe20007ffe0ff */
[----:B------:R-:W-:Y:S01]  /*4bb0*/  IMAD.MOV R3, RZ, RZ, -R3 ;  /* 0x000000ffff037224 */ /* 0x000fe200078e0a03 */
[----:B------:R-:W-:Y:S01]  /*4bc0*/  @!P1 IADD3 R82, R82, -R116, RZ ;  /* 0x8000007452529210 */ /* 0x000fe20007ffe0ff */
[----:B------:R-:W-:Y:S01]  /*4bd0*/  @!P5 IMAD.MOV R81, RZ, RZ, -R81 ;  /* 0x000000ffff51d224 */ /* 0x000fe200078e0a51 */
[----:B------:R-:W-:Y:S01]  /*4be0*/  IABS R5, R4 ;  /* 0x0000000400057213 */ /* 0x000fe20000000000 */
[----:B------:R-:W-:Y:S01]  /*4bf0*/  @!P6 IMAD.IADD R83, R83, 0x1, -R116 ;  /* 0x000000015353e824 */ /* 0x000fe200078e0a74 */
[C---:B------:R-:W-:Y:S01]  /*4c00*/  ISETP.GT.U32.AND P6, PT, R116.reuse, R86, PT ;  /* 0x000000567400720c */ /* 0x040fe20003fc4070 */
[----:B------:R-:W-:Y:S01]  /*4c10*/  IMAD R87, R116, R3, R87 ;  /* 0x0000000374577224 */ /* 0x000fe200078e0257 */
[----:B------:R-:W-:Y:S01]  /*4c20*/  ISETP.GE.AND P1, PT, R6, RZ, PT ;  /* 0x000000ff0600720c */ /* 0x000fe20003f26270 */
[----:B------:R-:W-:Y:S01]  /*4c30*/  IMAD.HI.U32 R3, R2, R5, RZ ;  /* 0x0000000502037227 */ /* 0x000fe200078e00ff */
[----:B------:R-:W-:-:S02]  /*4c40*/  @!P0 IADD3 R84, R84, -R116, RZ ;  /* 0x8000007454548210 */ /* 0x000fc40007ffe0ff */
[----:B------:R-:W-:Y:S01]  /*4c50*/  ISETP.GE.AND P5, PT, R8, RZ, PT ;  /* 0x000000ff0800720c */ /* 0x000fe20003fa6270 */
[----:B------:R-:W-:Y:S01]  /*4c60*/  @!P2 IMAD.IADD R85, R85, 0x1, -R116 ;  /* 0x000000015555a824 */ /* 0x000fe200078e0a74 */
[----:B------:R-:W-:Y:S01]  /*4c70*/  IADD3 R8, R152, 0x5b, RZ ;  /* 0x0000005b98087810 */ /* 0x000fe20007ffe0ff */
[----:B------:R-:W-:Y:S01]  /*4c80*/  IMAD.MOV R3, RZ, RZ, -R3 ;  /* 0x000000ffff037224 */ /* 0x000fe200078e0a03 */
[----:B------:R-:W-:Y:S01]  /*4c90*/  ISETP.GE.AND P2, PT, R4, RZ, PT ;  /* 0x000000ff0400720c */ /* 0x000fe20003f46270 */
[----:B------:R-:W-:Y:S01]  /*4ca0*/  @!P4 IMAD.MOV R84, RZ, RZ, -R84 ;  /* 0x000000ffff54c224 */ /* 0x000fe200078e0a54 */
[----:B------:R-:W-:Y:S01]  /*4cb0*/  ISETP.GT.U32.AND P4, PT, R116, R87, PT ;  /* 0x000000577400720c */ /* 0x000fe20003f84070 */
[----:B------:R-:W-:Y:S01]  /*4cc0*/  @!P6 IMAD.IADD R86, R86, 0x1, -R116 ;  /* 0x000000015656e824 */ /* 0x000fe200078e0a74 */
[C---:B------:R-:W-:Y:S01]  /*4cd0*/  ISETP.GT.U32.AND P6, PT, R116.reuse, R85, PT ;  /* 0x000000557400720c */ /* 0x040fe20003fc4070 */
[----:B------:R-:W-:Y:S01]  /*4ce0*/  IMAD R88, R116, R3, R5 ;  /* 0x0000000374587224 */ /* 0x000fe200078e0205 */
[----:B------:R-:W-:Y:S01]  /*4cf0*/  @!P1 IADD3 R83, -R83, RZ, RZ ;  /* 0x000000ff53539210 */ /* 0x000fe20007ffe1ff */
[----:B------:R-:W-:Y:S01]  /*4d00*/  VIADD R6, R152, 0x5a ;  /* 0x0000005a98067836 */ /* 0x000fe20000000000 */
[----:B------:R-:W-:Y:S01]  /*4d10*/  ISETP.GT.U32.AND P1, PT, R116, R86, PT ;  /* 0x000000567400720c */ /* 0x000fe20003f24070 */
[----:B------:R-:W-:Y:S01]  /*4d20*/  @!P3 IMAD.MOV R82, RZ, RZ, -R82 ;  /* 0x000000ffff52b224 */ /* 0x000fe200078e0a52 */
[----:B------:R-:W-:-:S02]  /*4d30*/  IABS R7, R8 ;  /* 0x0000000800077213 */ /* 0x000fc40000000000 */
[----:B------:R-:W-:Y:S02]  /*4d40*/  IABS R89, R6 ;  /* 0x0000000600597213 */ /* 0x000fe40000000000 */
[----:B------:R-:W-:Y:S01]  /*4d50*/  ISETP.GE.AND P3, PT, R9, RZ, PT ;  /* 0x000000ff0900720c */ /* 0x000fe20003f66270 */
[----:B------:R-:W-:Y:S01]  /*4d60*/  @!P4 IMAD.IADD R87, R87, 0x1, -R116 ;  /* 0x000000015757c824 */ /* 0x000fe200078e0a74 */
[----:B------:R-:W-:Y:S01]  /*4d70*/  ISETP.GE.AND P4, PT, R8, RZ, PT ;  /* 0x000000ff0800720c */ /* 0x000fe20003f86270 */
[----:B------:R-:W-:Y:S01]  /*4d80*/  VIADD R9, R152, 0x5c ;  /* 0x0000005c98097836 */ /* 0x000fe20000000000 */
[----:B------:R-:W-:Y:S01]  /*4d90*/  @!P6 IADD3 R85, R85, -R116, RZ ;  /* 0x800000745555e210 */ /* 0x000fe20007ffe0ff */
[----:B------:R-:W-:Y:S01]  /*4da0*/  IMAD.HI.U32 R3, R2, R89, RZ ;  /* 0x0000005902037227 */ /* 0x000fe200078e00ff */
[----:B------:R-:W-:Y:S02]  /*4db0*/  ISETP.GT.U32.AND P6, PT, R116, R88, PT ;  /* 0x000000587400720c */ /* 0x000fe40003fc4070 */
[----:B------:R-:W-:Y:S01]  /*4dc0*/  IABS R91, R9 ;  /* 0x00000009005b7213 */ /* 0x000fe20000000000 */
[----:B------:R-:W-:Y:S01]  /*4dd0*/  IMAD.HI.U32 R4, R2, R7, RZ ;  /* 0x0000000702047227 */ /* 0x000fe200078e00ff */
[----:B------:R-:W-:-:S02]  /*4de0*/  IADD3 R8, R152, 0x5e, RZ ;  /* 0x0000005e98087810 */ /* 0x000fc40007ffe0ff */
[----:B------:R-:W-:Y:S01]  /*4df0*/  ISETP.GE.AND P0, PT, R10, RZ, PT ;  /* 0x000000ff0a00720c */ /* 0x000fe20003f06270 */
[----:B------:R-:W-:Y:S01]  /*4e00*/  @!P5 IMAD.MOV R85, RZ, RZ, -R85 ;  /* 0x000000ffff55d224 */ /* 0x000fe200078e0a55 */
[----:B------:R-:W-:Y:S01]  /*4e10*/  ISETP.GT.U32.AND P5, PT, R116, R87, PT ;  /* 0x000000577400720c */ /* 0x000fe20003fa4070 */
[----:B------:R-:W-:Y:S01]  /*4e20*/  IMAD.MOV R5, RZ, RZ, -R3 ;  /* 0x000000ffff057224 */ /* 0x000fe200078e0a03 */
[----:B------:R-:W-:Y:S01]  /*4e30*/  IADD3 R4, -R4, RZ, RZ ;  /* 0x000000ff04047210 */ /* 0x000fe20007ffe1ff */
[----:B------:R-:W-:Y:S01]  /*4e40*/  @!P1 IMAD.IADD R86, R86, 0x1, -R116 ;  /* 0x0000000156569824 */ /* 0x000fe200078e0a74 */
[----:B------:R-:W-:Y:S01]  /*4e50*/  ISETP.GE.AND P1, PT, R6, RZ, PT ;  /* 0x000000ff0600720c */ /* 0x000fe20003f26270 */
[----:B------:R-:W-:Y:S01]  /*4e60*/  IMAD R89, R116, R5, R89 ;  /* 0x0000000574597224 */ /* 0x000fe200078e0259 */
[----:B------:R-:W-:Y:S01]  /*4e70*/  @!P6 IADD3 R88, R88, -R116, RZ ;  /* 0x800000745858e210 */ /* 0x000fe20007ffe0ff */
[----:B------:R-:W-:Y:S01]  /*4e80*/  IMAD.HI.U32 R3, R2, R91, RZ ;  /* 0x0000005b02037227 */ /* 0x000fe200078e00ff */
[----:B------:R-:W-:-:S02]  /*4e90*/  IABS R93, R8 ;  /* 0x00000008005d7213 */ /* 0x000fc40000000000 */
[C---:B------:R-:W-:Y:S01]  /*4ea0*/  ISETP.GT.U32.AND P6, PT, R116.reuse, R88, PT ;  /* 0x000000587400720c */ /* 0x040fe20003fc4070 */
[C---:B------:R-:W-:Y:S02]  /*4eb0*/  IMAD R90, R116.reuse, R4, R7 ;  /* 0x00000004745a7224 */ /* 0x040fe400078e0207 */
[----:B------:R-:W-:Y:S01]  /*4ec0*/  @!P3 IMAD.MOV R86, RZ, RZ, -R86 ;  /* 0x000000ffff56b224 */ /* 0x000fe200078e0a56 */
[C---:B------:R-:W-:Y:S01]  /*4ed0*/  ISETP.GT.U32.AND P3, PT, R116.reuse, R89, PT ;  /* 0x000000597400720c */ /* 0x040fe20003f64070 */
[----:B------:R-:W-:Y:S02]  /*4ee0*/  IMAD.MOV R3, RZ, RZ, -R3 ;  /* 0x000000ffff037224 */ /* 0x000fe400078e0a03 */
[----:B------:R-:W-:Y:S01]  /*4ef0*/  @!P5 IMAD.IADD R87, R87, 0x1, -R116 ;  /* 0x000000015757d824 */ /* 0x000fe200078e0a74 */
[C---:B------:R-:W-:Y:S01]  /*4f00*/  ISETP.GT.U32.AND P5, PT, R116.reuse, R90, PT ;  /* 0x0000005a7400720c */ /* 0x040fe20003fa4070 */
[----:B------:R-:W-:Y:S02]  /*4f10*/  IMAD R91, R116, R3, R91 ;  /* 0x00000003745b7224 */ /* 0x000fe400078e025b */
[----:B------:R-:W-:-:S02]  /*4f20*/  VIADD R6, R152, 0x5d ;  /* 0x0000005d98067836 */ /* 0x000fc40000000000 */
[--C-:B------:R-:W-:Y:S01]  /*4f30*/  @!P6 IMAD.IADD R88, R88, 0x1, -R116.reuse ;  /* 0x000000015858e824 */ /* 0x100fe200078e0a74 */
[----:B------:R-:W-:Y:S01]  /*4f40*/  ISETP.GT.U32.AND P6, PT, R116, R91, PT ;  /* 0x0000005b7400720c */ /* 0x000fe20003fc4070 */
[----:B------:R-:W-:Y:S01]  /*4f50*/  IMAD.HI.U32 R4, R2, R93, RZ ;  /* 0x0000005d02047227 */ /* 0x000fe200078e00ff */
[----:B------:R-:W-:Y:S02]  /*4f60*/  IABS R5, R6 ;  /* 0x0000000600057213 */ /* 0x000fe40000000000 */
[----:B------:R-:W-:Y:S01]  /*4f70*/  @!P3 IADD3 R89, R89, -R116, RZ ;  /* 0x800000745959b210 */ /* 0x000fe20007ffe0ff */
[----:B------:R-:W-:Y:S01]  /*4f80*/  VIADD R10, R152, 0x5f ;  /* 0x0000005f980a7836 */ /* 0x000fe20000000000 */
[----:B------:R-:W-:Y:S01]  /*4f90*/  IADD3 R4, -R4, RZ, RZ ;  /* 0x000000ff04047210 */ /* 0x000fe20007ffe1ff */
[----:B------:R-:W-:Y:S01]  /*4fa0*/  @!P5 IMAD.IADD R90, R90, 0x1, -R116 ;  /* 0x000000015a5ad824 */ /* 0x000fe200078e0a74 */
[----:B------:R-:W-:Y:S01]  /*4fb0*/  ISETP.GT.U32.AND P5, PT, R116, R89, PT ;  /* 0x000000597400720c */ /* 0x000fe20003fa4070 */
[----:B------:R-:W-:Y:S01]  /*4fc0*/  IMAD.HI.U32 R3, R2, R5, RZ ;  /* 0x0000000502037227 */ /* 0x000fe200078e00ff */
[----:B------:R-:W-:-:S02]  /*4fd0*/  IABS R7, R10 ;  /* 0x0000000a00077213 */ /* 0x000fc40000000000 */
[----:B------:R-:W-:Y:S01]  /*4fe0*/  @!P2 IADD3 R88, -R88, RZ, RZ ;  /* 0x000000ff5858a210 */ /* 0x000fe20007ffe1ff */
[----:B------:R-:W-:Y:S01]  /*4ff0*/  IMAD.MOV R3, RZ, RZ, -R3 ;  /* 0x000000ffff037224 */ /* 0x000fe200078e0a03 */
[----:B------:R-:W-:Y:S01]  /*5000*/  ISETP.GE.AND P2, PT, R6, RZ, PT ;  /* 0x000000ff0600720c */ /* 0x000fe20003f46270 */
[--C-:B------:R-:W-:Y:S01]  /*5010*/  @!P6 IMAD.IADD R91, R91, 0x1, -R116.reuse ;  /* 0x000000015b5be824 */ /* 0x100fe200078e0a74 */
[C---:B------:R-:W-:Y:S01]  /*5020*/  ISETP.GT.U32.AND P6, PT, R116.reuse, R90, PT ;  /* 0x0000005a7400720c */ /* 0x040fe20003fc4070 */
[C---:B------:R-:W-:Y:S01]  /*5030*/  IMAD R92, R116.reuse, R3, R5 ;  /* 0x00000003745c7224 */ /* 0x040fe200078e0205 */
[----:B------:R-:W-:Y:S01]  /*5040*/  ISETP.GE.AND P3, PT, R9, RZ, PT ;  /* 0x000000ff0900720c */ /* 0x000fe20003f66270 */
[C---:B------:R-:W-:Y:S02]  /*5050*/  IMAD R93, R116.reuse, R4, R93 ;  /* 0x00000004745d7224 */ /* 0x040fe400078e025d */
[----:B------:R-:W-:Y:S01]  /*5060*/  @!P5 IMAD.IADD R89, R89, 0x1, -R116 ;  /* 0x000000015959d824 */ /* 0x000fe200078e0a74 */
[----:B------:R-:W-:Y:S01]  /*5070*/  ISETP.GT.U32.AND P5, PT, R116, R92, PT ;  /* 0x0000005c7400720c */ /* 0x000fe20003fa4070 */
[----:B------:R-:W-:-:S04]  /*5080*/  IMAD.HI.U32 R4, R2, R95, RZ ;  /* 0x0000005f02047227 */ /* 0x000fc800078e00ff */
[----:B------:R-:W-:Y:S02]  /*5090*/  IMAD.MOV R4, RZ, RZ, -R4 ;  /* 0x000000ffff047224 */ /* 0x000fe400078e0a04 */
[----:B------:R-:W-:Y:S01]  /*50a0*/  @!P6 IMAD.IADD R90, R90, 0x1, -R116 ;  /* 0x000000015a5ae824 */ /* 0x000fe200078e0a74 */
[----:B------:R-:W-:Y:S01]  /*50b0*/  ISETP.GT.U32.AND P6, PT, R116, R93, PT ;  /* 0x0000005d7400720c */ /* 0x000fe20003fc4070 */
[----:B------:R-:W-:-:S03]  /*50c0*/  IMAD.HI.U32 R3, R2, R7, RZ ;  /* 0x0000000702037227 */ /* 0x000fc600078e00ff */
[----:B------:R-:W-:Y:S01]  /*50d0*/  @!P4 IADD3 R90, -R90, RZ, RZ ;  /* 0x000000ff5a5ac210 */ /* 0x000fe20007ffe1ff */
[----:B------:R-:W-:Y:S01]  /*50e0*/  @!P5 IMAD.IADD R92, R92, 0x1, -R116 ;  /* 0x000000015c5cd824 */ /* 0x000fe200078e0a74 */
[----:B------:R-:W-:Y:S01]  /*50f0*/  IADD3 R3, -R3, RZ, RZ ;  /* 0x000000ff03037210 */ /* 0x000fe20007ffe1ff */
[----:B------:R-:W-:Y:S02]  /*5100*/  IMAD R95, R116, R4, R95 ;  /* 0x00000004745f7224 */ /* 0x000fe400078e025f */
[----:B------:R-:W-:Y:S02]  /*5110*/  VIADD R6, R152, 0x61 ;  /* 0x0000006198067836 */ /* 0x000fe40000000000 */
[----:B------:R-:W-:Y:S01]  /*5120*/  @!P1 IMAD.MOV R89, RZ, RZ, -R89 ;  /* 0x000000ffff599224 */ /* 0x000fe200078e0a59 */
[C---:B------:R-:W-:Y:S01]  /*5130*/  ISETP.GT.U32.AND P1, PT, R116.reuse, R92, PT ;  /* 0x0000005c7400720c */ /* 0x040fe20003f24070 */
[C---:B------:R-:W-:Y:S01]  /*5140*/  IMAD R94, R116.reuse, R3, R7 ;  /* 0x00000003745e7224 */ /* 0x040fe200078e0207 */
[----:B------:R-:W-:Y:S01]  /*5150*/  ISETP.GT.U32.AND P4, PT, R116, R95, PT ;  /* 0x0000005f7400720c */ /* 0x000fe20003f84070 */
[C---:B------:R-:W-:Y:S01]  /*5160*/  VIADD R4, R152.reuse, 0x62 ;  /* 0x0000006298047836 */ /* 0x040fe20000000000 */
[----:B------:R-:W-:Y:S01]  /*5170*/  IABS R5, R6 ;  /* 0x0000000600057213 */ /* 0x000fe20000000000 */
[----:B------:R-:W-:Y:S01]  /*5180*/  @!P0 IMAD.MOV R87, RZ, RZ, -R87 ;  /* 0x000000ffff578224 */ /* 0x000fe200078e0a57 */
[----:B------:R-:W-:Y:S01]  /*5190*/  @!P6 IADD3 R93, R93, -R116, RZ ;  /* 0x800000745d5de210 */ /* 0x000fe20007ffe0ff */
[----:B------:R-:W-:Y:S01]  /*51a0*/  VIADD R7, R152, 0x66 ;  /* 0x0000006698077836 */ /* 0x000fe20000000000 */
[----:B------:R-:W-:Y:S01]  /*51b0*/  IABS R97, R4 ;  /* 0x0000000400617213 */ /* 0x000fe20000000000 */
[----:B------:R-:W-:Y:S01]  /*51c0*/  IMAD.HI.U32 R3, R2, R5, RZ ;  /* 0x0000000502037227 */ /* 0x000fe200078e00ff */
[----:B------:R-:W-:-:S02]  /*51d0*/  ISETP.GT.U32.AND P6, PT, R116, R93, PT ;  /* 0x0000005d7400720c */ /* 0x000fc40003fc4070 */
[----:B------:R-:W-:Y:S01]  /*51e0*/  ISETP.GT.U32.AND P5, PT, R116, R94, PT ;  /* 0x0000005e7400720c */ /* 0x000fe20003fa4070 */
[----:B------:R-:W-:Y:S01]  /*51f0*/  IMAD.MOV R3, RZ, RZ, -R3 ;  /* 0x000000ffff037224 */ /* 0x000fe200078e0a03 */
[----:B------:R-:W-:Y:S01]  /*5200*/  @!P1 IADD3 R92, R92, -R116, RZ ;  /* 0x800000745c5c9210 */ /* 0x000fe20007ffe0ff */
[----:B------:R-:W-:Y:S01]  /*5210*/  @!P4 IMAD.IADD R95, R95, 0x1, -R116 ;  /* 0x000000015f5fc824 */ /* 0x000fe200078e0a74 */
[C---:B------:R-:W-:Y:S01]  /*5220*/  ISETP.GT.U32.AND P0, PT, R116.reuse, R91, PT ;  /* 0x0000005b7400720c */ /* 0x040fe20003f04070 */
[----:B------:R-:W-:Y:S01]  /*5230*/  IMAD R96, R116, R3, R5 ;  /* 0x0000000374607224 */ /* 0x000fe200078e0205 */
[----:B------:R-:W-:Y:S01]  /*5240*/  ISETP.GE.AND P1, PT, R11, RZ, PT ;  /* 0x000000ff0b00720c */ /* 0x000fe20003f26270 */
[----:B------:R-:W-:Y:S01]  /*5250*/  IMAD.HI.U32 R3, R2, R97, RZ ;  /* 0x0000006102037227 */ /* 0x000fe200078e00ff */
[----:B------:R-:W-:Y:S02]  /*5260*/  ISETP.GE.AND P4, PT, R6, RZ, PT ;  /* 0x000000ff0600720c */ /* 0x000fe40003f86270 */
[----:B------:R-:W-:Y:S01]  /*5270*/  IABS R101, R7 ;  /* 0x0000000700657213 */ /* 0x000fe20000000000 */
[----:B------:R-:W-:Y:S01]  /*5280*/  @!P2 IMAD.MOV R92, RZ, RZ, -R92 ;  /* 0x000000ffff5ca224 */ /* 0x000fe200078e0a5c */
[C---:B------:R-:W-:Y:S01]  /*5290*/  ISETP.GT.U32.AND P2, PT, R116.reuse, R95, PT ;  /* 0x0000005f7400720c */ /* 0x040fe20003f44070 */
[--C-:B------:R-:W-:Y:S01]  /*52a0*/  @!P6 IMAD.IADD R93, R93, 0x1, -R116.reuse ;  /* 0x000000015d5de824 */ /* 0x100fe200078e0a74 */
[----:B------:R-:W-:Y:S01]  /*52b0*/  ISETP.GT.U32.AND P6, PT, R116, R96, PT ;  /* 0x000000607400720c */ /* 0x000fe20003fc4070 */
[----:B------:R-:W-:Y:S01]  /*52c0*/  @!P5 IMAD.IADD R94, R94, 0x1, -R116 ;  /* 0x000000015e5ed824 */ /* 0x000fe200078e0a74 */
[----:B------:R-:W-:Y:S01]  /*52d0*/  IADD3 R3, -R3, RZ, RZ ;  /* 0x000000ff03037210 */ /* 0x000fe20007ffe1ff */
[C---:B------:R-:W-:Y:S01]  /*52e0*/  VIADD R6, R152.reuse, 0x65 ;  /* 0x0000006598067836 */ /* 0x040fe20000000000 */
[----:B------:R-:W-:Y:S01]  /*52f0*/  @!P0 IADD3 R91, R91, -R116, RZ ;  /* 0x800000745b5b8210 */ /* 0x000fe20007ffe0ff */
[----:B------:R-:W-:Y:S01]  /*5300*/  VIADD R9, R152, 0x69 ;  /* 0x0000006998097836 */ /* 0x000fe20000000000 */
[C---:B------:R-:W-:Y:S01]  /*5310*/  ISETP.GT.U32.AND P5, PT, R116.reuse, R94, PT ;  /* 0x0000005e7400720c */ /* 0x040fe20003fa4070 */
[----:B------:R-:W-:Y:S01]  /*5320*/  IMAD R97, R116, R3, R97 ;  /* 0x0000000374617224 */ /* 0x000fe200078e0261 */
[----:B------:R-:W-:Y:S01]  /*5330*/  ISETP.GE.AND P0, PT, R8, RZ, PT ;  /* 0x000000ff0800720c */ /* 0x000fe20003f06270 */
[----:B------:R-:W-:Y:S01]  /*5340*/  @!P3 IMAD.MOV R91, RZ, RZ, -R91 ;  /* 0x000000ffff5bb224 */ /* 0x000fe200078e0a5b */
[----:B------:R-:W-:Y:S01]  /*5350*/  ISETP.GE.AND P3, PT, R10, RZ, PT ;  /* 0x000000ff0a00720c */ /* 0x000fe20003f66270 */
[C---:B------:R-:W-:Y:S01]  /*5360*/  VIADD R8, R152.reuse, 0x68 ;  /* 0x0000006898087836 */ /* 0x040fe20000000000 */
[-C--:B------:R-:W-:Y:S01]  /*5370*/  @!P2 IADD3 R95, R95, -R116.reuse, RZ ;  /* 0x800000745f5fa210 */ /* 0x080fe20007ffe0ff */
[----:B------:R-:W-:Y:S01]  /*5380*/  VIADD R10, R152, 0x6a ;  /* 0x0000006a980a7836 */ /* 0x000fe20000000000 */
[----:B------:R-:W-:-:S02]  /*5390*/  @!P6 IADD3 R96, R96, -R116, RZ ;  /* 0x800000746060e210 */ /* 0x000fc40007ffe0ff */
[C---:B------:R-:W-:Y:S01]  /*53a0*/  ISETP.GT.U32.AND P2, PT, R116.reuse, R97, PT ;  /* 0x000000617400720c */ /* 0x040fe20003f44070 */
[----:B------:R-:W-:Y:S01]  /*53b0*/  @!P1 IMAD.MOV R95, RZ, RZ, -R95 ;  /* 0x000000ffff5f9224 */ /* 0x000fe200078e0a5f */
[----:B------:R-:W-:Y:S01]  /*53c0*/  ISETP.GT.U32.AND P6, PT, R116, R96, PT ;  /* 0x000000607400720c */ /* 0x000fe20003fc4070 */
[----:B------:R-:W-:Y:S01]  /*53d0*/  @!P5 IMAD.IADD R94, R94, 0x1, -R116 ;  /* 0x000000015e5ed824 */ /* 0x000fe200078e0a74 */
[----:B------:R-:W-:Y:S01]  /*53e0*/  IADD3 R3, R152, 0x63, RZ ;  /* 0x0000006398037810 */ /* 0x000fe20007ffe0ff */
[----:B------:R-:W-:Y:S01]  /*53f0*/  @!P0 IMAD.MOV R93, RZ, RZ, -R93 ;  /* 0x000000ffff5d8224 */ /* 0x000fe200078e0a5d */
[----:B------:R-:W-:Y:S01]  /*5400*/  ISETP.GE.AND P1, PT, R6, RZ, PT ;  /* 0x000000ff0600720c */ /* 0x000fe20003f26270 */
[----:B------:R-:W-:Y:S01]  /*5410*/  @!P3 IMAD.MOV R94, RZ, RZ, -R94 ;  /* 0x000000ffff5eb224 */ /* 0x000fe200078e0a5e */
[----:B------:R-:W-:Y:S02]  /*5420*/  IABS R5, R3 ;  /* 0x0000000300057213 */ /* 0x000fe40000000000 */
[----:B------:R-:W-:-:S02]  /*5430*/  IABS R6, R6 ;  /* 0x0000000600067213 */ /* 0x000fc40000000000 */
[----:B------:R-:W-:Y:S01]  /*5440*/  ISETP.GE.AND P5, PT, R4, RZ, PT ;  /* 0x000000ff0400720c */ /* 0x000fe20003fa6270 */
[----:B------:R-:W-:Y:S01]  /*5450*/  @!P2 IMAD.IADD R97, R97, 0x1, -R116 ;  /* 0x000000016161a824 */ /* 0x000fe200078e0a74 */
[----:B------:R-:W-:Y:S01]  /*5460*/  ISETP.GE.AND P0, PT, R3, RZ, PT ;  /* 0x000000ff0300720c */ /* 0x000fe20003f06270 */
[----:B------:R-:W-:Y:S01]  /*5470*/  VIADD R4, R152, 0x64 ;  /* 0x0000006498047836 */ /* 0x000fe20000000000 */
[----:B------:R-:W-:Y:S01]  /*5480*/  @!P6 IADD3 R96, R96, -R116, RZ ;  /* 0x800000746060e210 */ /* 0x000fe20007ffe0ff */
[----:B------:R-:W-:Y:S01]  /*5490*/  IMAD.HI.U32 R3, R2, R5, RZ ;  /* 0x0000000502037227 */ /* 0x000fe200078e00ff */
[----:B------:R-:W-:Y:S02]  /*54a0*/  ISETP.GE.AND P6, PT, R7, RZ, PT ;  /* 0x000000ff0700720c */ /* 0x000fe40003fc6270 */
[----:B------:R-:W-:Y:S01]  /*54b0*/  ISETP.GT.U32.AND P2, PT, R116, R97, PT ;  /* 0x000000617400720c */ /* 0x000fe20003f44070 */
[----:B------:R-:W-:Y:S01]  /*54c0*/  IMAD.MOV.U32 R7, RZ, RZ, R6 ;  /* 0x000000ffff077224 */ /* 0x000fe200078e0006 */
[----:B------:R-:W-:-:S02]  /*54d0*/  ISETP.GE.AND P3, PT, R4, RZ, PT ;  /* 0x000000ff0400720c */ /* 0x000fc40003f66270 */
[----:B------:R-:W-:Y:S01]  /*54e0*/  IABS R99, R4 ;  /* 0x0000000400637213 */ /* 0x000fe20000000000 */
[----:B------:R-:W-:Y:S01]  /*54f0*/  IMAD.HI.U32 R4, R2, R7, RZ ;  /* 0x0000000702047227 */ /* 0x000fe200078e00ff */
[----:B------:R-:W-:Y:S02]  /*5500*/  IADD3 R98, -R3, RZ, RZ ;  /* 0x000000ff03627210 */ /* 0x000fe40007ffe1ff */
[----:B------:R-:W-:Y:S01]  /*5510*/  @!P4 IADD3 R96, -R96, RZ, RZ ;  /* 0x000000ff6060c210 */ /* 0x000fe20007ffe1ff */
[----:B------:R-:W-:Y:S01]  /*5520*/  IMAD.MOV R4, RZ, RZ, -R4 ;  /* 0x000000ffff047224 */ /* 0x000fe200078e0a04 */
[----:B------:R-:W-:Y:S01]  /*5530*/  IABS R103, R8 ;  /* 0x0000000800677213 */ /* 0x000fe20000000000 */
[C---:B------:R-:W-:Y:S01]  /*5540*/  IMAD R98, R116.reuse, R98, R5 ;  /* 0x0000006274627224 */ /* 0x040fe200078e0205 */
[----:B------:R-:W-:Y:S01]  /*5550*/  IABS R6, R9 ;  /* 0x0000000900067213 */ /* 0x000fe20000000000 */
[----:B------:R-:W-:Y:S01]  /*5560*/  @!P2 IMAD.IADD R97, R97, 0x1, -R116 ;  /* 0x000000016161a824 */ /* 0x000fe200078e0a74 */
[----:B------:R-:W-:Y:S01]  /*5570*/  IABS R105, R10 ;  /* 0x0000000a00697213 */ /* 0x000fe20000000000 */
[C---:B------:R-:W-:Y:S01]  /*5580*/  IMAD R100, R116.reuse, R4, R7 ;  /* 0x0000000474647224 */ /* 0x040fe200078e0207 */
[----:B------:R-:W-:Y:S01]  /*5590*/  ISETP.GT.U32.AND P4, PT, R116, R98, PT ;  /* 0x000000627400720c */ /* 0x000fe20003f84070 */
[----:B------:R-:W-:Y:S01]  /*55a0*/  @!P5 IMAD.MOV R97, RZ, RZ, -R97 ;  /* 0x000000ffff61d224 */ /* 0x000fe200078e0a61 */
[----:B------:R-:W-:Y:S01]  /*55b0*/  IADD3 R7, R152, 0x67, RZ ;  /* 0x0000006798077810 */ /* 0x000fe20007ffe0ff */
[----:B------:R-:W-:Y:S01]  /*55c0*/  IMAD.HI.U32 R3, R2, R99, RZ ;  /* 0x0000006302037227 */ /* 0x000fe200078e00ff */
[----:B------:R-:W-:-:S02]  /*55d0*/  ISETP.GT.U32.AND P5, PT, R116, R100, PT ;  /* 0x000000647400720c */ /* 0x000fc40003fa4070 */
[----:B------:R-:W-:Y:S01]  /*55e0*/  IADD3 R11, R152, 0x78, RZ ;  /* 0x00000078980b7810 */ /* 0x000fe20007ffe0ff */
[----:B------:R-:W-:Y:S02]  /*55f0*/  IMAD.MOV R5, RZ, RZ, -R3 ;  /* 0x000000ffff057224 */ /* 0x000fe400078e0a03 */
[----:B------:R-:W-:-:S04]  /*5600*/  IMAD.HI.U32 R3, R2, R101, RZ ;  /* 0x0000006502037227 */ /* 0x000fc800078e00ff */
[----:B------:R-:W-:Y:S01]  /*5610*/  IMAD R99, R116, R5, R99 ;  /* 0x0000000574637224 */ /* 0x000fe200078e0263 */
[----:B------:R-:W-:Y:S01]  /*5620*/  @!P4 IADD3 R98, R98, -R116, RZ ;  /* 0x800000746262c210 */ /* 0x000fe20007ffe0ff */
[----:B------:R-:W-:Y:S01]  /*5630*/  IMAD.HI.U32 R4, R2, R103, RZ ;  /* 0x0000006702047227 */ /* 0x000fe200078e00ff */
[----:B------:R-:W-:Y:S02]  /*5640*/  IABS R5, R7 ;  /* 0x0000000700057213 */ /* 0x000fe40000000000 */
[----:B------:R-:W-:Y:S01]  /*5650*/  ISETP.GT.U32.AND P2, PT, R116, R99, PT ;  /* 0x000000637400720c */ /* 0x000fe20003f44070 */
[----:B------:R-:W-:Y:S01]  /*5660*/  @!P5 IMAD.IADD R100, R100, 0x1, -R116 ;  /* 0x000000016464d824 */ /* 0x000fe200078e0a74 */
[----:B------:R-:W-:Y:S01]  /*5670*/  ISETP.GT.U32.AND P4, PT, R116, R98, PT ;  /* 0x000000627400720c */ /* 0x000fe20003f84070 */
[----:B------:R-:W-:Y:S01]  /*5680*/  IMAD.MOV R3, RZ, RZ, -R3 ;  /* 0x000000ffff037224 */ /* 0x000fe200078e0a03 */
[----:B------:R-:W-:Y:S02]  /*5690*/  IADD3 R4, -R4, RZ, RZ ;  /* 0x000000ff04047210 */ /* 0x000fe40007ffe1ff */
[C---:B------:R-:W-:Y:S01]  /*56a0*/  ISETP.GT.U32.AND P5, PT, R116.reuse, R100, PT ;  /* 0x000000647400720c */ /* 0x040fe20003fa4070 */
[----:B------:R-:W-:-:S02]  /*56b0*/  IMAD R101, R116, R3, R101 ;  /* 0x0000000374657224 */ /* 0x000fc400078e0265 */
[----:B------:R-:W-:Y:S02]  /*56c0*/  IMAD R103, R116, R4, R103 ;  /* 0x0000000474677224 */ /* 0x000fe400078e0267 */
[----:B------:R-:W-:Y:S02]  /*56d0*/  IMAD.HI.U32 R3, R2, R5, RZ ;  /* 0x0000000502037227 */ /* 0x000fe400078e00ff */
[----:B------:R-:W-:Y:S02]  /*56e0*/  @!P2 IADD3 R99, R99, -R116, RZ ;  /* 0x800000746363a210 */ /* 0x000fe40007ffe0ff */
[--C-:B------:R-:W-:Y:S01]  /*56f0*/  @!P4 IMAD.IADD R98, R98, 0x1, -R116.reuse ;  /* 0x000000016262c824 */ /* 0x100fe200078e0a74 */
[C---:B------:R-:W-:Y:S01]  /*5700*/  ISETP.GT.U32.AND P4, PT, R116.reuse, R101, PT ;  /* 0x000000657400720c */ /* 0x040fe20003f84070 */
[----:B------:R-:W-:Y:S01]  /*5710*/  IMAD.MOV R3, RZ, RZ, -R3 ;  /* 0x000000ffff037224 */ /* 0x000fe200078e0a03 */
[----:B------:R-:W-:Y:S01]  /*5720*/  ISETP.GT.U32.AND P2, PT, R116, R99, PT ;  /* 0x000000637400720c */ /* 0x000fe20003f44070 */
[----:B------:R-:W-:Y:S01]  /*5730*/  @!P5 IMAD.IADD R100, R100, 0x1, -R116 ;  /* 0x000000016464d824 */ /* 0x000fe200078e0a74 */
[C---:B------:R-:W-:Y:S01]  /*5740*/  ISETP.GT.U32.AND P5, PT, R116.reuse, R103, PT ;  /* 0x000000677400720c */ /* 0x040fe20003fa4070 */
[----:B------:R-:W-:-:S02]  /*5750*/  IMAD R102, R116, R3, R5 ;  /* 0x0000000374667224 */ /* 0x000fc400078e0205 */
[----:B------:R-:W-:Y:S01]  /*5760*/  IMAD.MOV.U32 R5, RZ, RZ, R6 ;  /* 0x000000ffff057224 */ /* 0x000fe200078e0006 */
[----:B------:R-:W-:Y:S01]  /*5770*/  IADD3 R6, R152, 0x6b, RZ ;  /* 0x0000006b98067810 */ /* 0x000fe20007ffe0ff */
[----:B------:R-:W-:Y:S01]  /*5780*/  @!P0 IMAD.MOV R98, RZ, RZ, -R98 ;  /* 0x000000ffff628224 */ /* 0x000fe200078e0a62 */
[----:B------:R-:W-:Y:S01]  /*5790*/  @!P1 IADD3 R100, -R100, RZ, RZ ;  /* 0x000000ff64649210 */ /* 0x000fe20007ffe1ff */
[----:B------:R-:W-:Y:S01]  /*57a0*/  IMAD.HI.U32 R3, R2, R5, RZ ;  /* 0x0000000502037227 */ /* 0x000fe200078e00ff */
[----:B------:R-:W-:Y:S02]  /*57b0*/  ISETP.GE.AND P1, PT, R9, RZ, PT ;  /* 0x000000ff0900720c */ /* 0x000fe40003f26270 */
[----:B------:R-:W-:Y:S01]  /*57c0*/  @!P4 IADD3 R101, R101, -R116, RZ ;  /* 0x800000746565c210 */ /* 0x000fe20007ffe0ff */
[--C-:B------:R-:W-:Y:S01]  /*57d0*/  @!P2 IMAD.IADD R99, R99, 0x1, -R116.reuse ;  /* 0x000000016363a824 */ /* 0x100fe200078e0a74 */
[----:B------:R-:W-:Y:S01]  /*57e0*/  ISETP.GT.U32.AND P2, PT, R116, R102, PT ;  /* 0x000000667400720c */ /* 0x000fe20003f44070 */
[----:B------:R-:W-:Y:S01]  /*57f0*/  @!P5 IMAD.IADD R103, R103, 0x1, -R116 ;  /* 0x000000016767d824 */ /* 0x000fe200078e0a74 */
[----:B------:R-:W-:Y:S01]  /*5800*/  ISETP.GE.AND P4, PT, R7, RZ, PT ;  /* 0x000000ff0700720c */ /* 0x000fe20003f86270 */
[----:B------:R-:W-:Y:S01]  /*5810*/  IMAD.MOV R3, RZ, RZ, -R3 ;  /* 0x000000ffff037224 */ /* 0x000fe200078e0a03 */
[----:B------:R-:W-:Y:S01]  /*5820*/  IABS R7, R6 ;  /* 0x0000000600077213 */ /* 0x000fe20000000000 */
[----:B------:R-:W-:Y:S01]  /*5830*/  IMAD.HI.U32 R4, R2, R105, RZ ;  /* 0x0000006902047227 */ /* 0x000fe200078e00ff */
[----:B------:R-:W-:-:S02]  /*5840*/  ISETP.GT.U32.AND P0, PT, R116, R101, PT ;  /* 0x000000657400720c */ /* 0x000fc40003f04070 */
[C---:B------:R-:W-:Y:S01]  /*5850*/  ISETP.GT.U32.AND P5, PT, R116.reuse, R103, PT ;  /* 0x000000677400720c */ /* 0x040fe20003fa4070 */
[----:B------:R-:W-:Y:S01]  /*5860*/  IMAD R104, R116, R3, R5 ;  /* 0x0000000374687224 */ /* 0x000fe200078e0205 */
[----:B------:R-:W-:Y:S01]  /*5870*/  IADD3 R4, -R4, RZ, RZ ;  /* 0x000000ff04047210 */ /* 0x000fe20007ffe1ff */
[----:B------:R-:W-:Y:S01]  /*5880*/  IMAD.HI.U32 R3, R2, R7, RZ ;  /* 0x0000000702037227 */ /* 0x000fe200078e00ff */
[----:B------:R-:W-:-:S03]  /*5890*/  @!P3 IADD3 R99, -R99, RZ, RZ ;  /* 0x000000ff6363b210 */ /* 0x000fc60007ffe1ff */
[----:B------:R-:W-:Y:S02]  /*58a0*/  IMAD.MOV R3, RZ, RZ, -R3 ;  /* 0x000000ffff037224 */ /* 0x000fe400078e0a03 */
[--C-:B------:R-:W-:Y:S01]  /*58b0*/  @!P2 IMAD.IADD R102, R102, 0x1, -R116.reuse ;  /* 0x000000016666a824 */ /* 0x100fe200078e0a74 */
[----:B------:R-:W-:Y:S01]  /*58c0*/  ISETP.GE.AND P2, PT, R8, RZ, PT ;  /* 0x000000ff0800720c */ /* 0x000fe20003f46270 */
[C---:B------:R-:W-:Y:S02]  /*58d0*/  IMAD R105, R116.reuse, R4, R105 ;  /* 0x0000000474697224 */ /* 0x040fe400078e0269 */
[--C-:B------:R-:W-:Y:S01]  /*58e0*/  @!P0 IMAD.IADD R101, R101, 0x1, -R116.reuse ;  /* 0x0000000165658824 */ /* 0x100fe200078e0a74 */
[C---:B------:R-:W-:Y:S01]  /*58f0*/  ISETP.GT.U32.AND P0, PT, R116.reuse, R104, PT ;  /* 0x000000687400720c */ /* 0x040fe20003f04070 */
[C---:B------:R-:W-:Y:S01]  /*5900*/  IMAD R106, R116.reuse, R3, R7 ;  /* 0x00000003746a7224 */ /* 0x040fe200078e0207 */
[C---:B------:R-:W-:Y:S01]  /*5910*/  ISETP.GT.U32.AND P3, PT, R116.reuse, R102, PT ;  /* 0x000000667400720c */ /* 0x040fe20003f64070 */
[----:B------:R-:W-:Y:S01]  /*5920*/  @!P6 IMAD.MOV R101, RZ, RZ, -R101 ;  /* 0x000000ffff65e224 */ /* 0x000fe200078e0a65 */
[C---:B------:R-:W-:Y:S01]  /*5930*/  ISETP.GT.U32.AND P6, PT, R116.reuse, R105, PT ;  /* 0x000000697400720c */ /* 0x040fe20003fc4070 */
[----:B------:R-:W-:Y:S01]  /*5940*/  @!P5 IMAD.IADD R103, R103, 0x1, -R116 ;  /* 0x000000016767d824 */ /* 0x000fe200078e0a74 */
[----:B------:R-:W-:Y:S01]  /*5950*/  ISETP.GT.U32.AND P5, PT, R116, R106, PT ;  /* 0x0000006a7400720c */ /* 0x000fe20003fa4070 */
[----:B------:R-:W-:-:S02]  /*5960*/  VIADD R8, R152, 0x6c ;  /* 0x0000006c98087836 */ /* 0x000fc40000000000 */
[----:B------:R-:W-:Y:S02]  /*5970*/  VIADD R9, R152, 0x6d ;  /* 0x0000006d98097836 */ /* 0x000fe40000000000 */
[----:B------:R-:W-:Y:S01]  /*5980*/  @!P2 IMAD.MOV R103, RZ, RZ, -R103 ;  /* 0x000000ffff67a224 */ /* 0x000fe200078e0a67 */
[----:B------:R-:W-:Y:S02]  /*5990*/  IABS R107, R8 ;  /* 0x00000008006b7213 */ /* 0x000fe40000000000 */
[-C--:B------:R-:W-:Y:S02]  /*59a0*/  @!P0 IADD3 R104, R104, -R116.reuse, RZ ;  /* 0x8000007468688210 */ /* 0x080fe40007ffe0ff */
[----:B------:R-:W-:Y:S01]  /*59b0*/  @!P3 IADD3 R102, R102, -R116, RZ ;  /* 0x800000746666b210 */ /* 0x000fe20007ffe0ff */
[----:B------:R-:W-:Y:S01]  /*59c0*/  IMAD.HI.U32 R3, R2, R107, RZ ;  /* 0x0000006b02037227 */ /* 0x000fe200078e00ff */
[----:B------:R-:W-:Y:S02]  /*59d0*/  IABS R5, R9 ;  /* 0x0000000900057213 */ /* 0x000fe40000000000 */
[----:B------:R-:W-:Y:S01]  /*59e0*/  ISETP.GE.AND P0, PT, R6, RZ, PT ;  /* 0x000000ff0600720c */ /* 0x000fe20003f06270 */
[--C-:B------:R-:W-:Y:S01]  /*59f0*/  @!P6 IMAD.IADD R105, R105, 0x1, -R116.reuse ;  /* 0x000000016969e824 */ /* 0x100fe200078e0a74 */
[----:B------:R-:W-:Y:S01]  /*5a00*/  ISETP.GT.U32.AND P6, PT, R116, R104, PT ;  /* 0x000000687400720c */ /* 0x000fe20003fc4070 */
[----:B------:R-:W-:Y:S01]  /*5a10*/  @!P5 IMAD.IADD R106, R106, 0x1, -R116 ;  /* 0x000000016a6ad824 */ /* 0x000fe200078e0a74 */
[----:B------:R-:W-:Y:S01]  /*5a20*/  IADD3 R4, -R3, RZ, RZ ;  /* 0x000000ff03047210 */ /* 0x000fe20007ffe1ff */
[----:B------:R-:W-:Y:S01]  /*5a30*/  @!P4 IMAD.MOV R102, RZ, RZ, -R102 ;  /* 0x000000ffff66c224 */ /* 0x000fe200078e0a66 */
[----:B------:R-:W-:Y:S01]  /*5a40*/  ISETP.GT.U32.AND P5, PT, R116, R105, PT ;  /* 0x000000697400720c */ /* 0x000fe20003fa4070 */
[----:B------:R-:W-:Y:S01]  /*5a50*/  IMAD.HI.U32 R3, R2, R5, RZ ;  /* 0x0000000502037227 */ /* 0x000fe200078e00ff */
[----:B------:R-:W-:-:S02]  /*5a60*/  ISETP.GT.U32.AND P4, PT, R116, R106, PT ;  /* 0x0000006a7400720c */ /* 0x000fc40003f84070 */
[----:B------:R-:W-:Y:S01]  /*5a70*/  ISETP.GE.AND P3, PT, R10, RZ, PT ;  /* 0x000000ff0a00720c */ /* 0x000fe20003f66270 */
[----:B------:R-:W-:Y:S01]  /*5a80*/  IMAD R107, R116, R4, R107 ;  /* 0x00000004746b7224 */ /* 0x000fe200078e026b */
[----:B------:R-:W-:Y:S01]  /*5a90*/  IADD3 R10, R152, 0x6f, RZ ;  /* 0x0000006f980a7810 */ /* 0x000fe20007ffe0ff */
[----:B------:R-:W-:Y:S02]  /*5aa0*/  IMAD.MOV R3, RZ, RZ, -R3 ;  /* 0x000000ffff037224 */ /* 0x000fe400078e0a03 */
[--C-:B------:R-:W-:Y:S01]  /*5ab0*/  @!P6 IMAD.IADD R104, R104, 0x1, -R116.reuse ;  /* 0x000000016868e824 */ /* 0x100fe200078e0a74 */
[C---:B------:R-:W-:Y:S01]  /*5ac0*/  ISETP.GT.U32.AND P6, PT, R116.reuse, R107, PT ;  /* 0x0000006b7400720c */ /* 0x040fe20003fc4070 */
[----:B------:R-:W-:Y:S01]  /*5ad0*/  IMAD R108, R116, R3, R5 ;  /* 0x00000003746c7224 */ /* 0x000fe200078e0205 */
[----:B------:R-:W-:Y:S01]  /*5ae0*/  IABS R7, R10 ;  /* 0x0000000a00077213 */ /* 0x000fe20000000000 */
[----:B------:R-:W-:Y:S01]  /*5af0*/  VIADD R6, R152, 0x6e ;  /* 0x0000006e98067836 */ /* 0x000fe20000000000 */
[----:B------:R-:W-:Y:S01]  /*5b00*/  @!P5 IADD3 R105, R105, -R116, RZ ;  /* 0x800000746969d210 */ /* 0x000fe20007ffe0ff */
[----:B------:R-:W-:Y:S01]  /*5b10*/  @!P4 IMAD.IADD R106, R106, 0x1, -R116 ;  /* 0x000000016a6ac824 */ /* 0x000fe200078e0a74 */
[----:B------:R-:W-:Y:S01]  /*5b20*/  ISETP.GT.U32.AND P4, PT, R116, R108, PT ;  /* 0x0000006c7400720c */ /* 0x000fe20003f84070 */
[----:B------:R-:W-:Y:S01]  /*5b30*/  IMAD.HI.U32 R4, R2, R7, RZ ;  /* 0x0000000702047227 */ /* 0x000fe200078e00ff */
[----:B------:R-:W-:-:S02]  /*5b40*/  IABS R109, R6 ;  /* 0x00000006006d7213 */ /* 0x000fc40000000000 */
[----:B------:R-:W-:Y:S01]  /*5b50*/  ISETP.GE.AND P5, PT, R8, RZ, PT ;  /* 0x000000ff0800720c */ /* 0x000fe20003fa6270 */
[----:B------:R-:W-:Y:S01]  /*5b60*/  VIADD R8, R152, 0x70 ;  /* 0x0000007098087836 */ /* 0x000fe20000000000 */
[----:B------:R-:W-:Y:S01]  /*5b70*/  @!P1 IADD3 R104, -R104, RZ, RZ ;  /* 0x000000ff68689210 */ /* 0x000fe20007ffe1ff */
[----:B------:R-:W-:-:S03]  /*5b80*/  IMAD.HI.U32 R3, R2, R109, RZ ;  /* 0x0000006d02037227 */ /* 0x000fc600078e00ff */
[----:B------:R-:W-:Y:S01]  /*5b90*/  IABS R111, R8 ;  /* 0x00000008006f7213 */ /* 0x000fe20000000000 */
[--C-:B------:R-:W-:Y:S01]  /*5ba0*/  @!P6 IMAD.IADD R107, R107, 0x1, -R116.reuse ;  /* 0x000000016b6be824 */ /* 0x100fe200078e0a74 */
[----:B------:R-:W-:Y:S01]  /*5bb0*/  IADD3 R3, -R3, RZ, RZ ;  /* 0x000000ff03037210 */ /* 0x000fe20007ffe1ff */
[----:B------:R-:W-:Y:S01]  /*5bc0*/  @!P4 IMAD.IADD R108, R108, 0x1, -R116 ;  /* 0x000000016c6cc824 */ /* 0x000fe200078e0a74 */
[----:B------:R-:W-:Y:S01]  /*5bd0*/  ISETP.GE.AND P6, PT, R9, RZ, PT ;  /* 0x000000ff0900720c */ /* 0x000fe20003fc6270 */
[----:B------:R-:W-:Y:S01]  /*5be0*/  IMAD.MOV R4, RZ, RZ, -R4 ;  /* 0x000000ffff047224 */ /* 0x000fe200078e0a04 */
[C---:B------:R-:W-:Y:S01]  /*5bf0*/  ISETP.GT.U32.AND P4, PT, R116.reuse, R107, PT ;  /* 0x0000006b7400720c */ /* 0x040fe20003f84070 */
[----:B------:R-:W-:Y:S01]  /*5c00*/  IMAD R109, R116, R3, R109 ;  /* 0x00000003746d7224 */ /* 0x000fe200078e026d */
[----:B------:R-:W-:Y:S01]  /*5c10*/  IADD3 R9, R152, 0x71, RZ ;  /* 0x0000007198097810 */ /* 0x000fe20007ffe0ff */
[C---:B------:R-:W-:Y:S01]  /*5c20*/  IMAD R110, R116.reuse, R4, R7 ;  /* 0x00000004746e7224 */ /* 0x040fe200078e0207 */
[----:B------:R-:W-:Y:S01]  /*5c30*/  ISETP.GT.U32.AND P1, PT, R116, R108, PT ;  /* 0x0000006c7400720c */ /* 0x000fe20003f24070 */
[----:B------:R-:W-:Y:S01]  /*5c40*/  IMAD.HI.U32 R3, R2, R111, RZ ;  /* 0x0000006f02037227 */ /* 0x000fe200078e00ff */
[----:B------:R-:W-:-:S02]  /*5c50*/  IABS R5, R9 ;  /* 0x0000000900057213 */ /* 0x000fc40000000000 */
[C---:B------:R-:W-:Y:S01]  /*5c60*/  ISETP.GT.U32.AND P2, PT, R116.reuse, R109, PT ;  /* 0x0000006d7400720c */ /* 0x040fe20003f44070 */
[----:B------:R-:W-:Y:S01]  /*5c70*/  @!P3 IMAD.MOV R105, RZ, RZ, -R105 ;  /* 0x000000ffff69b224 */ /* 0x000fe200078e0a69 */
[----:B------:R-:W-:Y:S01]  /*5c80*/  ISETP.GT.U32.AND P3, PT, R116, R110, PT ;  /* 0x0000006e7400720c */ /* 0x000fe20003f64070 */
[----:B------:R-:W-:Y:S02]  /*5c90*/  IMAD.MOV R3, RZ, RZ, -R3 ;  /* 0x000000ffff037224 */ /* 0x000fe400078e0a03 */
[----:B------:R-:W-:Y:S01]  /*5ca0*/  IMAD.HI.U32 R4, R2, R5, RZ ;  /* 0x0000000502047227 */ /* 0x000fe200078e00ff */
[-C--:B------:R-:W-:Y:S02]  /*5cb0*/  @!P4 IADD3 R107, R107, -R116.reuse, RZ ;  /* 0x800000746b6bc210 */ /* 0x080fe40007ffe0ff */
[----:B------:R-:W-:Y:S01]  /*5cc0*/  ISETP.GE.AND P4, PT, R10, RZ, PT ;  /* 0x000000ff0a00720c */ /* 0x000fe20003f86270 */
[----:B------:R-:W-:Y:S01]  /*5cd0*/  IMAD R111, R116, R3, R111 ;  /* 0x00000003746f7224 */ /* 0x000fe200078e026f */
[----:B------:R-:W-:Y:S01]  /*5ce0*/  @!P1 IADD3 R108, R108, -R116, RZ ;  /* 0x800000746c6c9210 */ /* 0x000fe20007ffe0ff */
[----:B------:R-:W-:Y:S01]  /*5cf0*/  IMAD.MOV R4, RZ, RZ, -R4 ;  /* 0x000000ffff047224 */ /* 0x000fe200078e0a04 */
[----:B------:R-:W-:Y:S01]  /*5d00*/  ISETP.GE.AND P1, PT, R8, RZ, PT ;  /* 0x000000ff0800720c */ /* 0x000fe20003f26270 */
[----:B------:R-:W-:Y:S01]  /*5d10*/  @!P5 IMAD.MOV R107, RZ, RZ, -R107 ;  /* 0x000000ffff6bd224 */ /* 0x000fe200078e0a6b */
[C---:B------:R-:W-:Y:S01]  /*5d20*/  ISETP.GT.U32.AND P5, PT, R116.reuse, R111, PT ;  /* 0x0000006f7400720c */ /* 0x040fe20003fa4070 */
[----:B------:R-:W-:Y:S01]  /*5d30*/  IMAD R112, R116, R4, R5 ;  /* 0x0000000474707224 */ /* 0x000fe200078e0205 */
[----:B------:R-:W-:Y:S01]  /*5d40*/  @!P3 IADD3 R110, R110, -R116, RZ ;  /* 0x800000746e6eb210 */ /* 0x000fe20007ffe0ff */
[----:B------:R-:W-:Y:S01]  /*5d50*/  VIADD R4, R152, 0x72 ;  /* 0x0000007298047836 */ /* 0x000fe20000000000 */
[----:B------:R-:W-:Y:S01]  /*5d60*/  @!P6 IADD3 R108, -R108, RZ, RZ ;  /* 0x000000ff6c6ce210 */ /* 0x000fe20007ffe1ff */
[----:B------:R-:W-:Y:S01]  /*5d70*/  @!P0 IMAD.MOV R106, RZ, RZ, -R106 ;  /* 0x000000ffff6a8224 */ /* 0x000fe200078e0a6a */
[C---:B------:R-:W-:Y:S01]  /*5d80*/  ISETP.GT.U32.AND P6, PT, R116.reuse, R112, PT ;  /* 0x000000707400720c */ /* 0x040fe20003fc4070 */
[--C-:B------:R-:W-:Y:S01]  /*5d90*/  @!P2 IMAD.IADD R109, R109, 0x1, -R116.reuse ;  /* 0x000000016d6da824 */ /* 0x100fe200078e0a74 */
[----:B------:R-:W-:Y:S01]  /*5da0*/  ISETP.GT.U32.AND P3, PT, R116, R110, PT ;  /* 0x0000006e7400720c */ /* 0x000fe20003f64070 */
        /* <DEDUP_REMOVED lines=9> */
[----:B------:R-:W-:-:S02]  /*5e40*/  ISETP.GT.U32.AND P5, PT, R116, R111, PT ;  /* 0x0000006f7400720c */ /* 0x000fc40003fa4070 */
[-C--:B------:R-:W-:Y:S01]  /*5e50*/  @!P6 IADD3 R112, R112, -R116.reuse, RZ ;  /* 0x800000747070e210 */ /* 0x080fe20007ffe0ff */
[----:B------:R-:W-:Y:S01]  /*5e60*/  IMAD.MOV R3, RZ, RZ, -R3 ;  /* 0x000000ffff037224 */ /* 0x000fe200078e0a03 */
[----:B------:R-:W-:Y:S02]  /*5e70*/  @!P3 IADD3 R110, R110, -R116, RZ ;  /* 0x800000746e6eb210 */ /* 0x000fe40007ffe0ff */
[----:B------:R-:W-:Y:S01]  /*5e80*/  ISETP.GE.AND P3, PT, R4, RZ, PT ;  /* 0x000000ff0400720c */ /* 0x000fe20003f66270 */
[----:B------:R-:W-:Y:S01]  /*5e90*/  IMAD.HI.U32 R4, R2, R5, RZ ;  /* 0x0000000502047227 */ /* 0x000fe200078e00ff */
[C---:B------:R-:W-:Y:S02]  /*5ea0*/  ISETP.GT.U32.AND P6, PT, R116.reuse, R112, PT ;  /* 0x000000707400720c */ /* 0x040fe40003fc4070 */
[----:B------:R-:W-:Y:S01]  /*5eb0*/  IABS R7, R8 ;  /* 0x0000000800077213 */ /* 0x000fe20000000000 */
[----:B------:R-:W-:Y:S01]  /*5ec0*/  IMAD.MOV R4, RZ, RZ, -R4 ;  /* 0x000000ffff047224 */ /* 0x000fe200078e0a04 */
[----:B------:R-:W-:Y:S01]  /*5ed0*/  IABS R129, R10 ;  /* 0x0000000a00817213 */ /* 0x000fe20000000000 */
[C---:B------:R-:W-:Y:S01]  /*5ee0*/  IMAD R113, R116.reuse, R3, R113 ;  /* 0x0000000374717224 */ /* 0x040fe200078e0271 */
[----:B------:R-:W-:Y:S01]  /*5ef0*/  @!P5 IADD3 R111, R111, -R116, RZ ;  /* 0x800000746f6fd210 */ /* 0x000fe20007ffe0ff */
[----:B------:R-:W-:-:S02]  /*5f00*/  IMAD R114, R116, R4, R5 ;  /* 0x0000000474727224 */ /* 0x000fc400078e0205 */
[----:B------:R-:W-:Y:S01]  /*5f10*/  @!P2 IMAD.IADD R109, R109, 0x1, -R116 ;  /* 0x000000016d6da824 */ /* 0x000fe200078e0a74 */
[----:B------:R-:W-:Y:S01]  /*5f20*/  ISETP.GT.U32.AND P5, PT, R116, R113, PT ;  /* 0x000000717400720c */ /* 0x000fe20003fa4070 */
[----:B------:R-:W-:Y:S01]  /*5f30*/  IMAD.HI.U32 R3, R2, R7, RZ ;  /* 0x0000000702037227 */ /* 0x000fe200078e00ff */
[----:B------:R-:W-:-:S03]  /*5f40*/  ISETP.GE.AND P2, PT, R9, RZ, PT ;  /* 0x000000ff0900720c */ /* 0x000fc60003f46270 */
[--C-:B------:R-:W-:Y:S01]  /*5f50*/  @!P6 IMAD.IADD R112, R112, 0x1, -R116.reuse ;  /* 0x000000017070e824 */ /* 0x100fe200078e0a74 */
[----:B------:R-:W-:Y:S01]  /*5f60*/  ISETP.GT.U32.AND P6, PT, R116, R114, PT ;  /* 0x000000727400720c */ /* 0x000fe20003fc4070 */
[----:B------:R-:W-:Y:S01]  /*5f70*/  @!P0 IMAD.MOV R109, RZ, RZ, -R109 ;  /* 0x000000ffff6d8224 */ /* 0x000fe200078e0a6d */
[----:B------:R-:W-:Y:S01]  /*5f80*/  ISETP.GE.AND P0, PT, R6, RZ, PT ;  /* 0x000000ff0600720c */ /* 0x000fe20003f06270 */
[C---:B------:R-:W-:Y:S01]  /*5f90*/  VIADD R9, R152.reuse, 0x76 ;  /* 0x0000007698097836 */ /* 0x040fe20000000000 */
[----:B------:R-:W-:Y:S01]  /*5fa0*/  IADD3 R6, R152, 0x75, RZ ;  /* 0x0000007598067810 */ /* 0x000fe20007ffe0ff */
[----:B------:R-:W-:Y:S02]  /*5fb0*/  IMAD.MOV R3, RZ, RZ, -R3 ;  /* 0x000000ffff037224 */ /* 0x000fe400078e0a03 */
[----:B------:R-:W-:Y:S01]  /*5fc0*/  @!P5 IMAD.IADD R113, R113, 0x1, -R116 ;  /* 0x000000017171d824 */ /* 0x000fe200078e0a74 */
[----:B------:R-:W-:Y:S01]  /*5fd0*/  IABS R127, R6 ;  /* 0x00000006007f7213 */ /* 0x000fe20000000000 */
[----:B------:R-:W-:Y:S01]  /*5fe0*/  IMAD R126, R116, R3, R7 ;  /* 0x00000003747e7224 */ /* 0x000fe200078e0207 */
[----:B------:R-:W-:Y:S01]  /*5ff0*/  IABS R5, R9 ;  /* 0x0000000900057213 */ /* 0x000fe20000000000 */
[----:B------:R-:W-:Y:S01]  /*6000*/  @!P2 IMAD.MOV R112, RZ, RZ, -R112 ;  /* 0x000000ffff70a224 */ /* 0x000fe200078e0a70 */
[----:B------:R-:W-:Y:S01]  /*6010*/  ISETP.GE.AND P2, PT, R6, RZ, PT ;  /* 0x000000ff0600720c */ /* 0x000fe20003f46270 */
[----:B------:R-:W-:Y:S01]  /*6020*/  @!P6 IMAD.IADD R114, R114, 0x1, -R116 ;  /* 0x000000017272e824 */ /* 0x000fe200078e0a74 */
[----:B------:R-:W-:Y:S01]  /*6030*/  ISETP.GT.U32.AND P6, PT, R116, R113, PT ;  /* 0x000000717400720c */ /* 0x000fe20003fc4070 */
[----:B------:R-:W-:Y:S01]  /*6040*/  IMAD.HI.U32 R3, R2, R127, RZ ;  /* 0x0000007f02037227 */ /* 0x000fe200078e00ff */
[----:B------:R-:W-:-:S03]  /*6050*/  ISETP.GT.U32.AND P5, PT, R116, R126, PT ;  /* 0x0000007e7400720c */ /* 0x000fc60003fa4070 */
[----:B------:R-:W-:-:S04]  /*6060*/  IMAD.HI.U32 R4, R2, R5, RZ ;  /* 0x0000000502047227 */ /* 0x000fc800078e00ff */
[----:B------:R-:W-:Y:S01]  /*6070*/  IMAD.MOV R3, RZ, RZ, -R3 ;  /* 0x000000ffff037224 */ /* 0x000fe200078e0a03 */
[----:B------:R-:W-:Y:S01]  /*6080*/  IADD3 R4, -R4, RZ, RZ ;  /* 0x000000ff04047210 */ /* 0x000fe20007ffe1ff */
[----:B------:R-:W-:Y:S02]  /*6090*/  VIADD R6, R152, 0x79 ;  /* 0x0000007998067836 */ /* 0x000fe40000000000 */
[C---:B------:R-:W-:Y:S01]  /*60a0*/  IMAD R127, R116.reuse, R3, R127 ;  /* 0x00000003747f7224 */ /* 0x040fe200078e027f */
[----:B------:R-:W-:Y:S01]  /*60b0*/  IABS R3, R11 ;  /* 0x0000000b00037213 */ /* 0x000fe20000000000 */
[----:B------:R-:W-:Y:S01]  /*60c0*/  IMAD R128, R116, R4, R5 ;  /* 0x0000000474807224 */ /* 0x000fe200078e0205 */
[----:B------:R-:W-:Y:S01]  /*60d0*/  @!P6 IADD3 R113, R113, -R116, RZ ;  /* 0x800000747171e210 */ /* 0x000fe20007ffe0ff */
[----:B------:R-:W-:Y:S01]  /*60e0*/  @!P5 IMAD.IADD R126, R126, 0x1, -R116 ;  /* 0x000000017e7ed824 */ /* 0x000fe200078e0a74 */
[----:B------:R-:W-:Y:S01]  /*60f0*/  MOV R5, R3 ;  /* 0x0000000300057202 */ /* 0x000fe20000000f00 */
[----:B------:R-:W-:Y:S01]  /*6100*/  IMAD.HI.U32 R3, R2, R129, RZ ;  /* 0x0000008102037227 */ /* 0x000fe200078e00ff */
[----:B------:R-:W-:-:S02]  /*6110*/  ISETP.GT.U32.AND P6, PT, R116, R127, PT ;  /* 0x0000007f7400720c */ /* 0x000fc40003fc4070 */
[----:B------:R-:W-:Y:S01]  /*6120*/  IABS R131, R6 ;  /* 0x0000000600837213 */ /* 0x000fe20000000000 */
[----:B------:R-:W-:Y:S01]  /*6130*/  IMAD.MOV R3, RZ, RZ, -R3 ;  /* 0x000000ffff037224 */ /* 0x000fe200078e0a03 */
[C---:B------:R-:W-:Y:S01]  /*6140*/  ISETP.GT.U32.AND P5, PT, R116.reuse, R126, PT ;  /* 0x0000007e7400720c */ /* 0x040fe20003fa4070 */
[----:B------:R-:W-:Y:S01]  /*6150*/  @!P3 IMAD.MOV R113, RZ, RZ, -R113 ;  /* 0x000000ffff71b224 */ /* 0x000fe200078e0a71 */
[C---:B------:R-:W-:Y:S01]  /*6160*/  ISETP.GT.U32.AND P3, PT, R116.reuse, R128, PT ;  /* 0x000000807400720c */ /* 0x040fe20003f64070 */
[----:B------:R-:W-:Y:S02]  /*6170*/  IMAD R129, R116, R3, R129 ;  /* 0x0000000374817224 */ /* 0x000fe400078e0281 */
[----:B------:R-:W-:-:S04]  /*6180*/  IMAD.HI.U32 R4, R2, R5, RZ ;  /* 0x0000000502047227 */ /* 0x000fc800078e00ff */
[--C-:B------:R-:W-:Y:S01]  /*6190*/  @!P6 IMAD.IADD R127, R127, 0x1, -R116.reuse ;  /* 0x000000017f7fe824 */ /* 0x100fe200078e0a74 */
[----:B------:R-:W-:Y:S01]  /*61a0*/  ISETP.GT.U32.AND P6, PT, R116, R129, PT ;  /* 0x000000817400720c */ /* 0x000fe20003fc4070 */
[----:B------:R-:W-:Y:S01]  /*61b0*/  IMAD.HI.U32 R3, R2, R131, RZ ;  /* 0x0000008302037227 */ /* 0x000fe200078e00ff */
[----:B------:R-:W-:Y:S02]  /*61c0*/  IADD3 R4, -R4, RZ, RZ ;  /* 0x000000ff04047210 */ /* 0x000fe40007ffe1ff */
[----:B------:R-:W-:Y:S01]  /*61d0*/  @!P5 IADD3 R126, R126, -R116, RZ ;  /* 0x800000747e7ed210 */ /* 0x000fe20007ffe0ff */
[----:B------:R-:W-:Y:S01]  /*61e0*/  @!P3 IMAD.IADD R128, R128, 0x1, -R116 ;  /* 0x000000018080b824 */ /* 0x000fe200078e0a74 */
[C---:B------:R-:W-:Y:S01]  /*61f0*/  ISETP.GT.U32.AND P3, PT, R116.reuse, R127, PT ;  /* 0x0000007f7400720c */ /* 0x040fe20003f64070 */
[----:B------:R-:W-:Y:S01]  /*6200*/  @!P1 IMAD.MOV R111, RZ, RZ, -R111 ;  /* 0x000000ffff6f9224 */ /* 0x000fe200078e0a6f */
[C---:B------:R-:W-:Y:S01]  /*6210*/  ISETP.GT.U32.AND P1, PT, R116.reuse, R114, PT ;  /* 0x000000727400720c */ /* 0x040fe20003f24070 */
[----:B------:R-:W-:Y:S01]  /*6220*/  IMAD R130, R116, R4, R5 ;  /* 0x0000000474827224 */ /* 0x000fe200078e0205 */
[----:B------:R-:W-:Y:S01]  /*6230*/  IADD3 R3, -R3, RZ, RZ ;  /* 0x000000ff03037210 */ /* 0x000fe20007ffe1ff */
[----:B------:R-:W-:Y:S01]  /*6240*/  @!P4 IMAD.MOV R110, RZ, RZ, -R110 ;  /* 0x000000ffff6ec224 */ /* 0x000fe200078e0a6e */
[----:B------:R-:W-:Y:S01]  /*6250*/  ISETP.GE.AND P5, PT, R10, RZ, PT ;  /* 0x000000ff0a00720c */ /* 0x000fe20003fa6270 */
[--C-:B------:R-:W-:Y:S01]  /*6260*/  @!P6 IMAD.IADD R129, R129, 0x1, -R116.reuse ;  /* 0x000000018181e824 */ /* 0x100fe200078e0a74 */
[----:B------:R-:W-:Y:S01]  /*6270*/  ISETP.GE.AND P4, PT, R8, RZ, PT ;  /* 0x000000ff0800720c */ /* 0x000fe20003f86270 */
[----:B------:R-:W-:Y:S01]  /*6280*/  IMAD R131, R116, R3, R131 ;  /* 0x0000000374837224 */ /* 0x000fe200078e0283 */
[C---:B------:R-:W-:Y:S01]  /*6290*/  IADD3 R8, R152.reuse, 0x7a, RZ ;  /* 0x0000007a98087810 */ /* 0x040fe20007ffe0ff */
[----:B------:R-:W-:Y:S01]  /*62a0*/  VIADD R10, R152, 0x7b ;  /* 0x0000007b980a7836 */ /* 0x000fe20000000000 */
[C---:B------:R-:W-:Y:S01]  /*62b0*/  ISETP.GT.U32.AND P6, PT, R116.reuse, R129, PT ;  /* 0x000000817400720c */ /* 0x040fe20003fc4070 */
[--C-:B------:R-:W-:Y:S01]  /*62c0*/  @!P3 IMAD.IADD R127, R127, 0x1, -R116.reuse ;  /* 0x000000017f7fb824 */ /* 0x100fe200078e0a74 */
[----:B------:R-:W-:Y:S01]  /*62d0*/  ISETP.GT.U32.AND P3, PT, R116, R130, PT ;  /* 0x000000827400720c */ /* 0x000fe20003f64070 */
[----:B------:R-:W-:Y:S01]  /*62e0*/  @!P1 IMAD.IADD R114, R114, 0x1, -R116 ;  /* 0x0000000172729824 */ /* 0x000fe200078e0a74 */
[----:B------:R-:W-:-:S02]  /*62f0*/  IABS R133, R10 ;  /* 0x0000000a00857213 */ /* 0x000fc40000000000 */
[----:B------:R-:W-:Y:S02]  /*6300*/  ISETP.GE.AND P1, PT, R9, RZ, PT ;  /* 0x000000ff0900720c */ /* 0x000fe40003f26270 */
[----:B------:R-:W-:Y:S01]  /*6310*/  @!P0 IADD3 R114, -R114, RZ, RZ ;  /* 0x000000ff72728210 */ /* 0x000fe20007ffe1ff */
[----:B------:R-:W-:Y:S01]  /*6320*/  IMAD.HI.U32 R4, R2, R133, RZ ;  /* 0x0000008502047227 */ /* 0x000fe200078e00ff */
[----:B------:R-:W-:Y:S02]  /*6330*/  ISETP.GT.U32.AND P0, PT, R116, R128, PT ;  /* 0x000000807400720c */ /* 0x000fe40003f04070 */
[----:B------:R-:W-:Y:S01]  /*6340*/  IABS R9, R12 ;  /* 0x0000000c00097213 */ /* 0x000fe20000000000 */
[----:B------:R-:W-:Y:S01]  /*6350*/  IMAD.MOV R4, RZ, RZ, -R4 ;  /* 0x000000ffff047224 */ /* 0x000fe200078e0a04 */
[----:B------:R-:W-:Y:S01]  /*6360*/  @!P6 IADD3 R129, R129, -R116, RZ ;  /* 0x800000748181e210 */ /* 0x000fe20007ffe0ff */
[----:B------:R-:W-:Y:S01]  /*6370*/  @!P3 IMAD.IADD R130, R130, 0x1, -R116 ;  /* 0x000000018282b824 */ /* 0x000fe200078e0a74 */
[----:B------:R-:W-:Y:S01]  /*6380*/  ISETP.GT.U32.AND P6, PT, R116, R131, PT ;  /* 0x000000837400720c */ /* 0x000fe20003fc4070 */
[----:B------:R-:W-:Y:S01]  /*6390*/  IMAD.HI.U32 R5, R2, R9, RZ ;  /* 0x0000000902057227 */ /* 0x000fe200078e00ff */
[----:B------:R-:W-:-:S02]  /*63a0*/  IABS R7, R8 ;  /* 0x0000000800077213 */ /* 0x000fc40000000000 */
[----:B------:R-:W-:Y:S01]  /*63b0*/  ISETP.GE.AND P3, PT, R6, RZ, PT ;  /* 0x000000ff0600720c */ /* 0x000fe20003f66270 */
[----:B------:R-:W-:Y:S01]  /*63c0*/  IMAD R133, R116, R4, R133 ;  /* 0x0000000474857224 */ /* 0x000fe200078e0285 */
[----:B------:R-:W-:Y:S01]  /*63d0*/  IADD3 R5, -R5, RZ, RZ ;  /* 0x000000ff05057210 */ /* 0x000fe20007ffe1ff */
[--C-:B------:R-:W-:Y:S01]  /*63e0*/  @!P0 IMAD.IADD R128, R128, 0x1, -R116.reuse ;  /* 0x0000000180808824 */ /* 0x100fe200078e0a74 */
[----:B------:R-:W-:Y:S01]  /*63f0*/  @!P2 IADD3 R127, -R127, RZ, RZ ;  /* 0x000000ff7f7fa210 */ /* 0x000fe20007ffe1ff */
[----:B------:R-:W-:Y:S01]  /*6400*/  IMAD.HI.U32 R3, R2, R7, RZ ;  /* 0x0000000702037227 */ /* 0x000fe200078e00ff */
[----:B------:R-:W-:Y:S02]  /*6410*/  ISETP.GE.AND P0, PT, R11, RZ, PT ;  /* 0x000000ff0b00720c */ /* 0x000fe40003f06270 */
[----:B------:R-:W-:Y:S01]  /*6420*/  IADD3 R11, R152, 0x88, RZ ;  /* 0x00000088980b7810 */ /* 0x000fe20007ffe0ff */
[----:B------:R-:W-:Y:S01]  /*6430*/  @!P6 IMAD.IADD R131, R131, 0x1, -R116 ;  /* 0x000000018383e824 */ /* 0x000fe200078e0a74 */
[C---:B------:R-:W-:Y:S01]  /*6440*/  ISETP.GT.U32.AND P6, PT, R116.reuse, R130, PT ;  /* 0x000000827400720c */ /* 0x040fe20003fc4070 */
[----:B------:R-:W-:Y:S01]  /*6450*/  IMAD R134, R116, R5, R9 ;  /* 0x0000000574867224 */ /* 0x000fe200078e0209 */
[----:B------:R-:W-:Y:S01]  /*6460*/  IADD3 R9, R152, 0x80, RZ ;  /* 0x0000008098097810 */ /* 0x000fe20007ffe0ff */
[----:B------:R-:W-:Y:S01]  /*6470*/  @!P1 IMAD.MOV R128, RZ, RZ, -R128 ;  /* 0x000000ffff809224 */ /* 0x000fe200078e0a80 */
[C---:B------:R-:W-:Y:S01]  /*6480*/  ISETP.GT.U32.AND P1, PT, R116.reuse, R133, PT ;  /* 0x000000857400720c */ /* 0x040fe20003f24070 */
[----:B------:R-:W-:Y:S01]  /*6490*/  IMAD.MOV R3, RZ, RZ, -R3 ;  /* 0x000000ffff037224 */ /* 0x000fe200078e0a03 */
[----:B------:R-:W-:Y:S01]  /*64a0*/  ISETP.GT.U32.AND P2, PT, R116, R131, PT ;  /* 0x000000837400720c */ /* 0x000fe20003f44070 */
[----:B------:R-:W-:-:S02]  /*64b0*/  VIADD R6, R152, 0x7d ;  /* 0x0000007d98067836 */ /* 0x000fc40000000000 */
[----:B------:R-:W-:Y:S01]  /*64c0*/  IMAD R132, R116, R3, R7 ;  /* 0x0000000374847224 */ /* 0x000fe200078e0207 */
[----:B------:R-:W-:Y:S01]  /*64d0*/  IADD3 R7, R152, 0x7e, RZ ;  /* 0x0000007e98077810 */ /* 0x000fe20007ffe0ff */
[----:B------:R-:W-:Y:S01]  /*64e0*/  @!P4 IMAD.MOV R126, RZ, RZ, -R126 ;  /* 0x000000ffff7ec224 */ /* 0x000fe200078e0a7e */
[----:B------:R-:W-:Y:S01]  /*64f0*/  IABS R135, R6 ;  /* 0x0000000600877213 */ /* 0x000fe20000000000 */
[----:B------:R-:W-:Y:S01]  /*6500*/  @!P5 IMAD.MOV R129, RZ, RZ, -R129 ;  /* 0x000000ffff81d224 */ /* 0x000fe200078e0a81 */
[----:B------:R-:W-:Y:S02]  /*6510*/  @!P6 IADD3 R130, R130, -R116, RZ ;  /* 0x800000748282e210 */ /* 0x000fe40007ffe0ff */
[C---:B------:R-:W-:Y:S01]  /*6520*/  ISETP.GT.U32.AND P6, PT, R116.reuse, R134, PT ;  /* 0x000000867400720c */ /* 0x040fe20003fc4070 */
[----:B------:R-:W-:Y:S01]  /*6530*/  @!P1 IMAD.IADD R133, R133, 0x1, -R116 ;  /* 0x0000000185859824 */ /* 0x000fe200078e0a74 */
[----:B------:R-:W-:Y:S01]  /*6540*/  ISETP.GT.U32.AND P4, PT, R116, R132, PT ;  /* 0x000000847400720c */ /* 0x000fe20003f84070 */
[----:B------:R-:W-:Y:S01]  /*6550*/  IMAD.HI.U32 R3, R2, R135, RZ ;  /* 0x0000008702037227 */ /* 0x000fe200078e00ff */
[----:B------:R-:W-:-:S02]  /*6560*/  IABS R5, R7 ;  /* 0x0000000700057213 */ /* 0x000fc40000000000 */
[----:B------:R-:W-:Y:S01]  /*6570*/  ISETP.GE.AND P5, PT, R8, RZ, PT ;  /* 0x000000ff0800720c */ /* 0x000fe20003fa6270 */
[----:B------:R-:W-:Y:S02]  /*6580*/  IMAD.MOV R4, RZ, RZ, -R3 ;  /* 0x000000ffff047224 */ /* 0x000fe400078e0a03 */
[----:B------:R-:W-:-:S04]  /*6590*/  IMAD.HI.U32 R3, R2, R5, RZ ;  /* 0x0000000502037227 */ /* 0x000fc800078e00ff */
[-C--:B------:R-:W-:Y:S01]  /*65a0*/  @!P6 IADD3 R134, R134, -R116.reuse, RZ ;  /* 0x800000748686e210 */ /* 0x080fe20007ffe0ff */
[----:B------:R-:W-:Y:S01]  /*65b0*/  IMAD.MOV R3, RZ, RZ, -R3 ;  /* 0x000000ffff037224 */ /* 0x000fe200078e0a03 */
[----:B------:R-:W-:Y:S01]  /*65c0*/  ISETP.GT.U32.AND P6, PT, R116, R133, PT ;  /* 0x000000857400720c */ /* 0x000fe20003fc4070 */
[----:B------:R-:W-:Y:S01]  /*65d0*/  @!P2 IMAD.IADD R131, R131, 0x1, -R116 ;  /* 0x000000018383a824 */ /* 0x000fe200078e0a74 */
[----:B------:R-:W-:Y:S01]  /*65e0*/  @!P4 IADD3 R132, R132, -R116, RZ ;  /* 0x800000748484c210 */ /* 0x000fe20007ffe0ff */
[----:B------:R-:W-:Y:S01]  /*65f0*/  IMAD R135, R116, R4, R135 ;  /* 0x0000000474877224 */ /* 0x000fe200078e0287 */
[----:B------:R-:W-:Y:S01]  /*6600*/  ISETP.GE.AND P2, PT, R10, RZ, PT ;  /* 0x000000ff0a00720c */ /* 0x000fe20003f46270 */
[C---:B------:R-:W-:Y:S01]  /*6610*/  IMAD R136, R116.reuse, R3, R5 ;  /* 0x0000000374887224 */ /* 0x040fe200078e0205 */
[C---:B------:R-:W-:Y:S01]  /*6620*/  ISETP.GT.U32.AND P1, PT, R116.reuse, R132, PT ;  /* 0x000000847400720c */ /* 0x040fe20003f24070 */
[----:B------:R-:W-:Y:S01]  /*6630*/  @!P3 IMAD.MOV R131, RZ, RZ, -R131 ;  /* 0x000000ffff83b224 */ /* 0x000fe200078e0a83 */
[----:B------:R-:W-:Y:S01]  /*6640*/  ISETP.GT.U32.AND P3, PT, R116, R135, PT ;  /* 0x000000877400720c */ /* 0x000fe20003f64070 */
[----:B------:R-:W-:Y:S01]  /*6650*/  VIADD R8, R152, 0x7f ;  /* 0x0000007f98087836 */ /* 0x000fe20000000000 */
[----:B------:R-:W-:Y:S01]  /*6660*/  IABS R5, R9 ;  /* 0x0000000900057213 */ /* 0x000fe20000000000 */
[----:B------:R-:W-:Y:S01]  /*6670*/  @!P0 IMAD.MOV R130, RZ, RZ, -R130 ;  /* 0x000000ffff828224 */ /* 0x000fe200078e0a82 */
[----:B------:R-:W-:Y:S01]  /*6680*/  ISETP.GT.U32.AND P0, PT, R116, R134, PT ;  /* 0x000000867400720c */ /* 0x000fe20003f04070 */
[----:B------:R-:W-:Y:S01]  /*6690*/  VIADD R10, R152, 0x87 ;  /* 0x00000087980a7836 */ /* 0x000fe20000000000 */
[----:B------:R-:W-:Y:S01]  /*66a0*/  @!P6 IADD3 R133, R133, -R116, RZ ;  /* 0x800000748585e210 */ /* 0x000fe20007ffe0ff */
[----:B------:R-:W-:Y:S01]  /*66b0*/  IMAD.HI.U32 R4, R2, R5, RZ ;  /* 0x0000000502047227 */ /* 0x000fe200078e00ff */
[----:B------:R-:W-:-:S02]  /*66c0*/  ISETP.GT.U32.AND P6, PT, R116, R136, PT ;  /* 0x000000887400720c */ /* 0x000fc40003fc4070 */
[----:B------:R-:W-:Y:S01]  /*66d0*/  IABS R137, R8 ;  /* 0x0000000800897213 */ /* 0x000fe20000000000 */
[----:B------:R-:W-:Y:S01]  /*66e0*/  @!P1 IMAD.IADD R132, R132, 0x1, -R116 ;  /* 0x0000000184849824 */ /* 0x000fe200078e0a74 */
[----:B------:R-:W-:Y:S01]  /*66f0*/  ISETP.GE.AND P1, PT, R6, RZ, PT ;  /* 0x000000ff0600720c */ /* 0x000fe20003f26270 */
[----:B------:R-:W-:Y:S01]  /*6700*/  VIADD R6, R152, 0x81 ;  /* 0x0000008198067836 */ /* 0x000fe20000000000 */
[----:B------:R-:W-:Y:S01]  /*6710*/  @!P3 IADD3 R135, R135, -R116, RZ ;  /* 0x800000748787b210 */ /* 0x000fe20007ffe0ff */
[----:B------:R-:W-:Y:S01]  /*6720*/  IMAD.HI.U32 R3, R2, R137, RZ ;  /* 0x0000008902037227 */ /* 0x000fe200078e00ff */
[----:B------:R-:W-:Y:S02]  /*6730*/  ISETP.GE.AND P4, PT, R12, RZ, PT ;  /* 0x000000ff0c00720c */ /* 0x000fe40003f86270 */
[----:B------:R-:W-:Y:S01]  /*6740*/  IABS R139, R6 ;  /* 0x00000006008b7213 */ /* 0x000fe20000000000 */
[----:B------:R-:W-:Y:S01]  /*6750*/  IMAD.MOV R3, RZ, RZ, -R3 ;  /* 0x000000ffff037224 */ /* 0x000fe200078e0a03 */
[----:B------:R-:W-:Y:S01]  /*6760*/  ISETP.GE.AND P3, PT, R8, RZ, PT ;  /* 0x000000ff0800720c */ /* 0x000fe20003f66270 */
[----:B------:R-:W-:Y:S01]  /*6770*/  @!P5 IMAD.MOV R132, RZ, RZ, -R132 ;  /* 0x000000ffff84d224 */ /* 0x000fe200078e0a84 */
[----:B------:R-:W-:Y:S01]  /*6780*/  @!P6 IADD3 R136, R136, -R116, RZ ;  /* 0x800000748888e210 */ /* 0x000fe20007ffe0ff */
[C---:B------:R-:W-:Y:S01]  /*6790*/  IMAD R137, R116.reuse, R3, R137 ;  /* 0x0000000374897224 */ /* 0x040fe200078e0289 */
[----:B------:R-:W-:Y:S01]  /*67a0*/  ISETP.GT.U32.AND P6, PT, R116, R135, PT ;  /* 0x000000877400720c */ /* 0x000fe20003fc4070 */
[----:B------:R-:W-:Y:S01]  /*67b0*/  IMAD.HI.U32 R3, R2, R139, RZ ;  /* 0x0000008b02037227 */ /* 0x000fe200078e00ff */
[----:B------:R-:W-:-:S02]  /*67c0*/  ISETP.GT.U32.AND P5, PT, R116, R136, PT ;  /* 0x000000887400720c */ /* 0x000fc40003fa4070 */
[C---:B------:R-:W-:Y:S01]  /*67d0*/  IADD3 R8, R152.reuse, 0x84, RZ ;  /* 0x0000008498087810 */ /* 0x040fe20007ffe0ff */
[----:B------:R-:W-:Y:S01]  /*67e0*/  IMAD.MOV R3, RZ, RZ, -R3 ;  /* 0x000000ffff037224 */ /* 0x000fe200078e0a03 */
[----:B------:R-:W-:Y:S01]  /*67f0*/  IABS R145, R10 ;  /* 0x0000000a00917213 */ /* 0x000fe20000000000 */
[----:B------:R-:W-:Y:S01]  /*6800*/  IMAD.MOV R4, RZ, RZ, -R4 ;  /* 0x000000ffff047224 */ /* 0x000fe200078e0a04 */
[----:B------:R-:W-:Y:S01]  /*6810*/  IADD3 R12, R152, 0x8c, RZ ;  /* 0x0000008c980c7810 */ /* 0x000fe20007ffe0ff */
[----:B------:R-:W-:Y:S02]  /*6820*/  IMAD R139, R116, R3, R139 ;  /* 0x00000003748b7224 */ /* 0x000fe400078e028b */
[--C-:B------:R-:W-:Y:S01]  /*6830*/  @!P0 IMAD.IADD R134, R134, 0x1, -R116.reuse ;  /* 0x0000000186868824 */ /* 0x100fe200078e0a74 */
[----:B------:R-:W-:Y:S01]  /*6840*/  ISETP.GE.AND P0, PT, R7, RZ, PT ;  /* 0x000000ff0700720c */ /* 0x000fe20003f06270 */
[----:B------:R-:W-:Y:S02]  /*6850*/  @!P6 IMAD.IADD R135, R135, 0x1, -R116 ;  /* 0x000000018787e824 */ /* 0x000fe400078e0a74 */
[----:B------:R-:W-:Y:S01]  /*6860*/  IMAD R138, R116, R4, R5 ;  /* 0x00000004748a7224 */ /* 0x000fe200078e0205 */
[----:B------:R-:W-:Y:S01]  /*6870*/  @!P5 IADD3 R136, R136, -R116, RZ ;  /* 0x800000748888d210 */ /* 0x000fe20007ffe0ff */
[----:B------:R-:W-:Y:S01]  /*6880*/  @!P2 IMAD.MOV R133, RZ, RZ, -R133 ;  /* 0x000000ffff85a224 */ /* 0x000fe200078e0a85 */
[----:B------:R-:W-:Y:S01]  /*6890*/  @!P1 IADD3 R135, -R135, RZ, RZ ;  /* 0x000000ff87879210 */ /* 0x000fe20007ffe1ff */
[----:B------:R-:W-:Y:S01]  /*68a0*/  VIADD R4, R152, 0x82 ;  /* 0x0000008298047836 */ /* 0x000fe20000000000 */
[----:B------:R-:W-:-:S02]  /*68b0*/  ISETP.GT.U32.AND P1, PT, R116, R139, PT ;  /* 0x0000008b7400720c */ /* 0x000fc40003f24070 */
[C---:B------:R-:W-:Y:S02]  /*68c0*/  ISETP.GT.U32.AND P2, PT, R116.reuse, R137, PT ;  /* 0x000000897400720c */ /* 0x040fe40003f44070 */
[----:B------:R-:W-:Y:S01]  /*68d0*/  ISETP.GT.U32.AND P6, PT, R116, R138, PT ;  /* 0x0000008a7400720c */ /* 0x000fe20003fc4070 */
[----:B------:R-:W-:Y:S01]  /*68e0*/  @!P0 IMAD.MOV R136, RZ, RZ, -R136 ;  /* 0x000000ffff888224 */ /* 0x000fe200078e0a88 */
[----:B------:R-:W-:Y:S01]  /*68f0*/  ISETP.GE.AND P5, PT, R6, RZ, PT ;  /* 0x000000ff0600720c */ /* 0x000fe20003fa6270 */
[----:B------:R-:W-:Y:S01]  /*6900*/  VIADD R6, R152, 0x83 ;  /* 0x0000008398067836 */ /* 0x000fe20000000000 */
[----:B------:R-:W-:Y:S02]  /*6910*/  IABS R7, R4 ;  /* 0x0000000400077213 */ /* 0x000fe40000000000 */
[----:B------:R-:W-:Y:S02]  /*6920*/  ISETP.GE.AND P0, PT, R4, RZ, PT ;  /* 0x000000ff0400720c */ /* 0x000fe40003f06270 */
[----:B------:R-:W-:Y:S01]  /*6930*/  IABS R141, R6 ;  /* 0x00000006008d7213 */ /* 0x000fe20000000000 */
[--C-:B------:R-:W-:Y:S01]  /*6940*/  @!P1 IMAD.IADD R139, R139, 0x1, -R116.reuse ;  /* 0x000000018b8b9824 */ /* 0x100fe200078e0a74 */
[----:B------:R-:W-:Y:S01]  /*6950*/  @!P4 IADD3 R134, -R134, RZ, RZ ;  /* 0x000000ff8686c210 */ /* 0x000fe20007ffe1ff */
[----:B------:R-:W-:Y:S01]  /*6960*/  @!P2 IMAD.IADD R137, R137, 0x1, -R116 ;  /* 0x000000018989a824 */ /* 0x000fe200078e0a74 */
[----:B------:R-:W-:Y:S01]  /*6970*/  ISETP.GE.AND P4, PT, R9, RZ, PT ;  /* 0x000000ff0900720c */ /* 0x000fe20003f86270 */
[----:B------:R-:W-:Y:S01]  /*6980*/  IMAD.HI.U32 R4, R2, R141, RZ ;  /* 0x0000008d02047227 */ /* 0x000fe200078e00ff */
[----:B------:R-:W-:-:S02]  /*6990*/  ISETP.GT.U32.AND P1, PT, R116, R139, PT ;  /* 0x0000008b7400720c */ /* 0x000fc40003f24070 */
[----:B------:R-:W-:Y:S01]  /*69a0*/  ISETP.GT.U32.AND P2, PT, R116, R137, PT ;  /* 0x000000897400720c */ /* 0x000fe20003f44070 */
[----:B------:R-:W-:Y:S01]  /*69b0*/  @!P6 IMAD.IADD R138, R138, 0x1, -R116 ;  /* 0x000000018a8ae824 */ /* 0x000fe200078e0a74 */
[----:B------:R-:W-:Y:S01]  /*69c0*/  IABS R9, R8 ;  /* 0x0000000800097213 */ /* 0x000fe20000000000 */
[----:B------:R-:W-:Y:S02]  /*69d0*/  IMAD.MOV R4, RZ, RZ, -R4 ;  /* 0x000000ffff047224 */ /* 0x000fe400078e0a04 */
[----:B------:R-:W-:Y:S01]  /*69e0*/  IMAD.HI.U32 R3, R2, R7, RZ ;  /* 0x0000000702037227 */ /* 0x000fe200078e00ff */
[----:B------:R-:W-:-:S03]  /*69f0*/  ISETP.GT.U32.AND P6, PT, R116, R138, PT ;  /* 0x0000008a7400720c */ /* 0x000fc60003fc4070 */
[C---:B------:R-:W-:Y:S01]  /*6a00*/  IMAD R141, R116.reuse, R4, R141 ;  /* 0x00000004748d7224 */ /* 0x040fe200078e028d */
[----:B------:R-:W-:Y:S01]  /*6a10*/  IADD3 R3, -R3, RZ, RZ ;  /* 0x000000ff03037210 */ /* 0x000fe20007ffe1ff */
[--C-:B------:R-:W-:Y:S02]  /*6a20*/  @!P1 IMAD.IADD R139, R139, 0x1, -R116.reuse ;  /* 0x000000018b8b9824 */ /* 0x100fe400078e0a74 */
[--C-:B------:R-:W-:Y:S01]  /*6a30*/  @!P2 IMAD.IADD R137, R137, 0x1, -R116.reuse ;  /* 0x000000018989a824 */ /* 0x100fe200078e0a74 */
[C---:B------:R-:W-:Y:S01]  /*6a40*/  ISETP.GT.U32.AND P1, PT, R116.reuse, R141, PT ;  /* 0x0000008d7400720c */ /* 0x040fe20003f24070 */
[----:B------:R-:W-:Y:S01]  /*6a50*/  IMAD R140, R116, R3, R7 ;  /* 0x00000003748c7224 */ /* 0x000fe200078e0207 */
[----:B------:R-:W-:Y:S01]  /*6a60*/  @!P5 IADD3 R139, -R139, RZ, RZ ;  /* 0x000000ff8b8bd210 */ /* 0x000fe20007ffe1ff */
[----:B------:R-:W-:Y:S01]  /*6a70*/  IMAD.HI.U32 R5, R2, R9, RZ ;  /* 0x0000000902057227 */ /* 0x000fe200078e00ff */
[----:B------:R-:W-:Y:S02]  /*6a80*/  ISETP.GE.AND P2, PT, R6, RZ, PT ;  /* 0x000000ff0600720c */ /* 0x000fe40003f46270 */
[----:B------:R-:W-:Y:S01]  /*6a90*/  @!P6 IADD3 R138, R138, -R116, RZ ;  /* 0x800000748a8ae210 */ /* 0x000fe20007ffe0ff */
[----:B------:R-:W-:Y:S01]  /*6aa0*/  @!P3 IMAD.MOV R137, RZ, RZ, -R137 ;  /* 0x000000ffff89b224 */ /* 0x000fe200078e0a89 */
[----:B------:R-:W-:Y:S01]  /*6ab0*/  ISETP.GE.AND P6, PT, R8, RZ, PT ;  /* 0x000000ff0800720c */ /* 0x000fe20003fc6270 */
[----:B------:R-:W-:Y:S01]  /*6ac0*/  VIADD R3, R152, 0x85 ;  /* 0x0000008598037836 */ /* 0x000fe20000000000 */
[----:B------:R-:W-:Y:S01]  /*6ad0*/  ISETP.GT.U32.AND P3, PT, R116, R140, PT ;  /* 0x0000008c7400720c */ /* 0x000fe20003f64070 */
[----:B------:R-:W-:Y:S01]  /*6ae0*/  IMAD.MOV R5, RZ, RZ, -R5 ;  /* 0x000000ffff057224 */ /* 0x000fe200078e0a05 */
[----:B------:R-:W-:Y:S01]  /*6af0*/  IADD3 R8, R152, 0x86, RZ ;  /* 0x0000008698087810 */ /* 0x000fe20007ffe0ff */
[----:B------:R-:W-:Y:S01]  /*6b00*/  @!P1 IMAD.IADD R141, R141, 0x1, -R116 ;  /* 0x000000018d8d9824 */ /* 0x000fe200078e0a74 */
[----:B------:R-:W-:Y:S01]  /*6b10*/  IABS R143, R3 ;  /* 0x00000003008f7213 */ /* 0x000fe20000000000 */
[----:B------:R-:W-:Y:S01]  /*6b20*/  IMAD R142, R116, R5, R9 ;  /* 0x00000005748e7224 */ /* 0x000fe200078e0209 */
[----:B------:R-:W-:Y:S01]  /*6b30*/  IABS R7, R8 ;  /* 0x0000000800077213 */ /* 0x000fe20000000000 */
[----:B------:R-:W-:Y:S01]  /*6b40*/  @!P4 IMAD.MOV R138, RZ, RZ, -R138 ;  /* 0x000000ffff8ac224 */ /* 0x000fe200078e0a8a */
[----:B------:R-:W-:Y:S01]  /*6b50*/  ISETP.GE.AND P4, PT, R3, RZ, PT ;  /* 0x000000ff0300720c */ /* 0x000fe20003f86270 */
[----:B------:R-:W-:Y:S01]  /*6b60*/  IMAD.HI.U32 R3, R2, R143, RZ ;  /* 0x0000008f02037227 */ /* 0x000fe200078e00ff */
[----:B------:R-:W-:-:S02]  /*6b70*/  ISETP.GT.U32.AND P1, PT, R116, R141, PT ;  /* 0x0000008d7400720c */ /* 0x000fc40003f24070 */
[----:B------:R-:W-:Y:S01]  /*6b80*/  ISETP.GT.U32.AND P5, PT, R116, R142, PT ;  /* 0x0000008e7400720c */ /* 0x000fe20003fa4070 */
[----:B------:R-:W-:Y:S01]  /*6b90*/  IMAD.HI.U32 R4, R2, R7, RZ ;  /* 0x0000000702047227 */ /* 0x000fe200078e00ff */
[----:B------:R-:W-:Y:S02]  /*6ba0*/  @!P3 IADD3 R140, R140, -R116, RZ ;  /* 0x800000748c8cb210 */ /* 0x000fe40007ffe0ff */
[----:B------:R-:W-:Y:S01]  /*6bb0*/  IABS R9, R11 ;  /* 0x0000000b00097213 */ /* 0x000fe20000000000 */
[----:B------:R-:W-:Y:S01]  /*6bc0*/  IMAD.MOV R3, RZ, RZ, -R3 ;  /* 0x000000ffff037224 */ /* 0x000fe200078e0a03 */
[----:B------:R-:W-:Y:S01]  /*6bd0*/  IADD3 R4, -R4, RZ, RZ ;  /* 0x000000ff04047210 */ /* 0x000fe20007ffe1ff */
[----:B------:R-:W-:Y:S01]  /*6be0*/  IMAD.HI.U32 R5, R2, R145, RZ ;  /* 0x0000009102057227 */ /* 0x000fe200078e00ff */
[----:B------:R-:W-:-:S03]  /*6bf0*/  ISETP.GT.U32.AND P3, PT, R116, R140, PT ;  /* 0x0000008c7400720c */ /* 0x000fc60003f64070 */
[C---:B------:R-:W-:Y:S02]  /*6c00*/  IMAD R143, R116.reuse, R3, R143 ;  /* 0x00000003748f7224 */ /* 0x040fe400078e028f */
[C---:B------:R-:W-:Y:S01]  /*6c10*/  IMAD R144, R116.reuse, R4, R7 ;  /* 0x0000000474907224 */ /* 0x040fe200078e0207 */
[----:B------:R-:W-:Y:S01]  /*6c20*/  IABS R7, R12 ;  /* 0x0000000c00077213 */ /* 0x000fe20000000000 */
[--C-:B------:R-:W-:Y:S01]  /*6c30*/  @!P1 IMAD.IADD R141, R141, 0x1, -R116.reuse ;  /* 0x000000018d8d9824 */ /* 0x100fe200078e0a74 */
[----:B------:R-:W-:Y:S01]  /*6c40*/  ISETP.GT.U32.AND P1, PT, R116, R143, PT ;  /* 0x0000008f7400720c */ /* 0x000fe20003f24070 */
[----:B------:R-:W-:Y:S01]  /*6c50*/  @!P5 IMAD.IADD R142, R142, 0x1, -R116 ;  /* 0x000000018e8ed824 */ /* 0x000fe200078e0a74 */
[----:B------:R-:W-:Y:S01]  /*6c60*/  ISETP.GT.U32.AND P5, PT, R116, R144, PT ;  /* 0x000000907400720c */ /* 0x000fe20003fa4070 */
[----:B------:R-:W-:-:S04]  /*6c70*/  IMAD.HI.U32 R6, R2, R9, RZ ;  /* 0x0000000902067227 */ /* 0x000fc800078e00ff */
[----:B------:R-:W-:Y:S02]  /*6c80*/  IMAD.MOV R6, RZ, RZ, -R6 ;  /* 0x000000ffff067224 */ /* 0x000fe400078e0a06 */
[--C-:B------:R-:W-:Y:S01]  /*6c90*/  @!P3 IMAD.IADD R140, R140, 0x1, -R116.reuse ;  /* 0x000000018c8cb824 */ /* 0x100fe200078e0a74 */
[----:B------:R-:W-:Y:S01]  /*6ca0*/  ISETP.GE.AND P3, PT, R8, RZ, PT ;  /* 0x000000ff0800720c */ /* 0x000fe20003f66270 */
[----:B------:R-:W-:Y:S01]  /*6cb0*/  IMAD.MOV R5, RZ, RZ, -R5 ;  /* 0x000000ffff057224 */ /* 0x000fe200078e0a05 */
[----:B------:R-:W-:Y:S01]  /*6cc0*/  IADD3 R8, R152, 0x8a, RZ ;  /* 0x0000008a98087810 */ /* 0x000fe20007ffe0ff */
[C---:B------:R-:W-:Y:S02]  /*6cd0*/  IMAD R146, R116.reuse, R6, R9 ;  /* 0x0000000674927224 */ /* 0x040fe400078e0209 */
        /* <DEDUP_REMOVED lines=8> */
[C---:B------:R-:W-:Y:S01]  /*6d60*/  ISETP.GT.U32.AND P5, PT, R116.reuse, R144, PT ;  /* 0x000000907400720c */ /* 0x040fe20003fa4070 */
[----:B------:R-:W-:Y:S01]  /*6d70*/  @!P0 IMAD.MOV R140, RZ, RZ, -R140 ;  /* 0x000000ffff8c8224 */ /* 0x000fe200078e0a8c */
[----:B------:R-:W-:Y:S01]  /*6d80*/  ISETP.GT.U32.AND P0, PT, R116, R143, PT ;  /* 0x0000008f7400720c */ /* 0x000fe20003f04070 */
[----:B------:R-:W-:Y:S01]  /*6d90*/  IMAD.HI.U32 R3, R2, R147, RZ ;  /* 0x0000009302037227 */ /* 0x000fe200078e00ff */
[----:B------:R-:W-:-:S03]  /*6da0*/  IADD3 R148, -R4, RZ, RZ ;  /* 0x000000ff04947210 */ /* 0x000fc60007ffe1ff */
[----:B------:R-:W-:Y:S02]  /*6db0*/  IMAD.MOV R3, RZ, RZ, -R3 ;  /* 0x000000ffff037224 */ /* 0x000fe400078e0a03 */
[----:B------:R-:W-:Y:S01]  /*6dc0*/  @!P1 IMAD.IADD R142, R142, 0x1, -R116 ;  /* 0x000000018e8e9824 */ /* 0x000fe200078e0a74 */
[C---:B------:R-:W-:Y:S01]  /*6dd0*/  ISETP.GT.U32.AND P1, PT, R116.reuse, R146, PT ;  /* 0x000000927400720c */ /* 0x040fe20003f24070 */
[C---:B------:R-:W-:Y:S02]  /*6de0*/  IMAD R148, R116.reuse, R148, R5 ;  /* 0x0000009474947224 */ /* 0x040fe400078e0205 */
[----:B------:R-:W-:Y:S01]  /*6df0*/  @!P2 IMAD.MOV R141, RZ, RZ, -R141 ;  /* 0x000000ffff8da224 */ /* 0x000fe200078e0a8d */
[C---:B------:R-:W-:Y:S01]  /*6e00*/  ISETP.GT.U32.AND P2, PT, R116.reuse, R145, PT ;  /* 0x000000917400720c */ /* 0x040fe20003f44070 */
[----:B------:R-:W-:Y:S01]  /*6e10*/  IMAD R147, R116, R3, R147 ;  /* 0x0000000374937224 */ /* 0x000fe200078e0293 */
[----:B------:R-:W-:Y:S01]  /*6e20*/  @!P5 IADD3 R144, R144, -R116, RZ ;  /* 0x800000749090d210 */ /* 0x000fe20007ffe0ff */
[----:B------:R-:W-:Y:S01]  /*6e30*/  VIADD R9, R152, 0x8b ;  /* 0x0000008b98097836 */ /* 0x000fe20000000000 */
[----:B------:R-:W-:Y:S01]  /*6e40*/  ISETP.GT.U32.AND P5, PT, R116, R148, PT ;  /* 0x000000947400720c */ /* 0x000fe20003fa4070 */
[----:B------:R-:W-:Y:S01]  /*6e50*/  IMAD.HI.U32 R4, R2, R7, RZ ;  /* 0x0000000702047227 */ /* 0x000fe200078e00ff */
[----:B------:R-:W-:-:S02]  /*6e60*/  @!P0 IADD3 R143, R143, -R116, RZ ;  /* 0x800000748f8f8210 */ /* 0x000fc40007ffe0ff */
[----:B------:R-:W-:Y:S01]  /*6e70*/  ISETP.GT.U32.AND P0, PT, R116, R147, PT ;  /* 0x000000937400720c */ /* 0x000fe20003f04070 */
[----:B------:R-:W-:Y:S01]  /*6e80*/  @!P1 IMAD.IADD R146, R146, 0x1, -R116 ;  /* 0x0000000192929824 */ /* 0x000fe200078e0a74 */
[----:B------:R-:W-:Y:S01]  /*6e90*/  IABS R149, R9 ;  /* 0x0000000900957213 */ /* 0x000fe20000000000 */
[----:B------:R-:W-:Y:S01]  /*6ea0*/  IMAD.MOV R4, RZ, RZ, -R4 ;  /* 0x000000ffff047224 */ /* 0x000fe200078e0a04 */
[----:B------:R-:W-:Y:S01]  /*6eb0*/  @!P3 IADD3 R144, -R144, RZ, RZ ;  /* 0x000000ff9090b210 */ /* 0x000fe20007ffe1ff */
[--C-:B------:R-:W-:Y:S01]  /*6ec0*/  @!P2 IMAD.IADD R145, R145, 0x1, -R116.reuse ;  /* 0x000000019191a824 */ /* 0x100fe200078e0a74 */
[----:B------:R-:W-:Y:S01]  /*6ed0*/  ISETP.GE.AND P2, PT, R10, RZ, PT ;  /* 0x000000ff0a00720c */ /* 0x000fe20003f46270 */
[----:B------:R-:W-:Y:S01]  /*6ee0*/  IMAD.HI.U32 R3, R2, R149, RZ ;  /* 0x0000009502037227 */ /* 0x000fe200078e00ff */
[----:B------:R-:W-:Y:S02]  /*6ef0*/  ISETP.GE.AND P1, PT, R11, RZ, PT ;  /* 0x000000ff0b00720c */ /* 0x000fe40003f26270 */
[----:B------:R-:W-:Y:S01]  /*6f00*/  @!P5 IADD3 R148, R148, -R116, RZ ;  /* 0x800000749494d210 */ /* 0x000fe20007ffe0ff */
[----:B------:R-:W-:Y:S01]  /*6f10*/  IMAD.MOV R3, RZ, RZ, -R3 ;  /* 0x000000ffff037224 */ /* 0x000fe200078e0a03 */
[C---:B------:R-:W-:Y:S01]  /*6f20*/  ISETP.GT.U32.AND P5, PT, R116.reuse, R146, PT ;  /* 0x000000927400720c */ /* 0x040fe20003fa4070 */
[----:B------:R-:W-:Y:S01]  /*6f30*/  @!P0 IMAD.IADD R147, R147, 0x1, -R116 ;  /* 0x0000000193938824 */ /* 0x000fe200078e0a74 */
[C---:B------:R-:W-:Y:S01]  /*6f40*/  ISETP.GT.U32.AND P0, PT, R116.reuse, R145, PT ;  /* 0x000000917400720c */ /* 0x040fe20003f04070 */
[----:B------:R-:W-:Y:S01]  /*6f50*/  IMAD R150, R116, R4, R7 ;  /* 0x0000000474967224 */ /* 0x000fe200078e0207 */
[----:B------:R-:W-:Y:S01]  /*6f60*/  IADD3 R7, R152, 0x8d, RZ ;  /* 0x0000008d98077810 */ /* 0x000fe20007ffe0ff */
[----:B------:R-:W-:-:S02]  /*6f70*/  IMAD R149, R116, R3, R149 ;  /* 0x0000000374957224 */ /* 0x000fc400078e0295 */
[----:B------:R-:W-:Y:S01]  /*6f80*/  @!P4 IMAD.MOV R143, RZ, RZ, -R143 ;  /* 0x000000ffff8fc224 */ /* 0x000fe200078e0a8f */
[----:B------:R-:W-:Y:S01]  /*6f90*/  IABS R151, R7 ;  /* 0x0000000700977213 */ /* 0x000fe20000000000 */
[----:B------:R-:W-:Y:S01]  /*6fa0*/  VIADD R10, R152, 0x8e ;  /* 0x0000008e980a7836 */ /* 0x000fe20000000000 */
[C---:B------:R-:W-:Y:S01]  /*6fb0*/  ISETP.GT.U32.AND P4, PT, R116.reuse, R147, PT ;  /* 0x000000937400720c */ /* 0x040fe20003f84070 */
[----:B------:R-:W-:Y:S01]  /*6fc0*/  @!P6 IMAD.MOV R142, RZ, RZ, -R142 ;  /* 0x000000ffff8ee224 */ /* 0x000fe200078e0a8e */
[----:B------:R-:W-:Y:S01]  /*6fd0*/  ISETP.GT.U32.AND P3, PT, R116, R149, PT ;  /* 0x000000957400720c */ /* 0x000fe20003f64070 */
[--C-:B------:R-:W-:Y:S01]  /*6fe0*/  @!P5 IMAD.IADD R146, R146, 0x1, -R116.reuse ;  /* 0x000000019292d824 */ /* 0x100fe200078e0a74 */
[----:B------:R-:W-:Y:S01]  /*6ff0*/  ISETP.GT.U32.AND P5, PT, R116, R150, PT ;  /* 0x000000967400720c */ /* 0x000fe20003fa4070 */
[----:B------:R-:W-:Y:S01]  /*7000*/  @!P0 IMAD.IADD R145, R145, 0x1, -R116 ;  /* 0x0000000191918824 */ /* 0x000fe200078e0a74 */
[----:B------:R-:W-:Y:S01]  /*7010*/  ISETP.GE.AND P0, PT, R6, RZ, PT ;  /* 0x000000ff0600720c */ /* 0x000fe20003f06270 */
[----:B------:R-:W-:Y:S01]  /*7020*/  IMAD.HI.U32 R3, R2, R151, RZ ;  /* 0x0000009702037227 */ /* 0x000fe200078e00ff */
[----:B------:R-:W-:-:S02]  /*7030*/  ISETP.GT.U32.AND P6, PT, R116, R148, PT ;  /* 0x000000947400720c */ /* 0x000fc40003fc4070 */
[----:B------:R-:W-:Y:S01]  /*7040*/  IABS R5, R10 ;  /* 0x0000000a00057213 */ /* 0x000fe20000000000 */
[----:B------:R-:W-:Y:S01]  /*7050*/  @!P1 IMAD.MOV R146, RZ, RZ, -R146 ;  /* 0x000000ffff929224 */ /* 0x000fe200078e0a92 */
[----:B------:R-:W-:Y:S01]  /*7060*/  IADD3 R3, -R3, RZ, RZ ;  /* 0x000000ff03037210 */ /* 0x000fe20007ffe1ff */
[----:B------:R-:W-:Y:S01]  /*7070*/  VIADD R6, R152, 0x91 ;  /* 0x0000009198067836 */ /* 0x000fe20000000000 */
[----:B------:R-:W-:Y:S01]  /*7080*/  @!P4 IADD3 R147, R147, -R116, RZ ;  /* 0x800000749393c210 */ /* 0x000fe20007ffe0ff */
[--C-:B------:R-:W-:Y:S01]  /*7090*/  @!P3 IMAD.IADD R149, R149, 0x1, -R116.reuse ;  /* 0x000000019595b824 */ /* 0x100fe200078e0a74 */
[----:B------:R-:W-:Y:S01]  /*70a0*/  ISETP.GE.AND P4, PT, R8, RZ, PT ;  /* 0x000000ff0800720c */ /* 0x000fe20003f86270 */
[----:B------:R-:W-:Y:S01]  /*70b0*/  IMAD R151, R116, R3, R151 ;  /* 0x0000000374977224 */ /* 0x000fe200078e0297 */
[----:B------:R-:W-:Y:S01]  /*70c0*/  @!P2 IADD3 R145, -R145, RZ, RZ ;  /* 0x000000ff9191a210 */ /* 0x000fe20007ffe1ff */
[----:B------:R-:W-:Y:S01]  /*70d0*/  @!P5 IMAD.IADD R150, R150, 0x1, -R116 ;  /* 0x000000019696d824 */ /* 0x000fe200078e0a74 */
[----:B------:R-:W-:Y:S01]  /*70e0*/  ISETP.GT.U32.AND P2, PT, R116, R149, PT ;  /* 0x000000957400720c */ /* 0x000fe20003f44070 */
[----:B------:R-:W-:Y:S01]  /*70f0*/  IMAD.HI.U32 R4, R2, R5, RZ ;  /* 0x0000000502047227 */ /* 0x000fe200078e00ff */
[----:B------:R-:W-:-:S02]  /*7100*/  IADD3 R3, R152, 0x8f, RZ ;  /* 0x0000008f98037810 */ /* 0x000fc40007ffe0ff */
[C---:B------:R-:W-:Y:S01]  /*7110*/  ISETP.GT.U32.AND P1, PT, R116.reuse, R150, PT ;  /* 0x000000967400720c */ /* 0x040fe20003f24070 */
[----:B------:R-:W-:Y:S01]  /*7120*/  @!P0 IMAD.MOV R147, RZ, RZ, -R147 ;  /* 0x000000ffff938224 */ /* 0x000fe200078e0a93 */
[----:B------:R-:W-:Y:S01]  /*7130*/  ISETP.GT.U32.AND P0, PT, R116, R151, PT ;  /* 0x000000977400720c */ /* 0x000fe20003f04070 */
[----:B------:R-:W-:Y:S01]  /*7140*/  @!P6 IMAD.IADD R148, R148, 0x1, -R116 ;  /* 0x000000019494e824 */ /* 0x000fe200078e0a74 */
[----:B------:R-:W-:Y:S01]  /*7150*/  ISETP.GE.AND P6, PT, R9, RZ, PT ;  /* 0x000000ff0900720c */ /* 0x000fe20003fc6270 */
[----:B------:R-:W-:Y:S01]  /*7160*/  IMAD.MOV R4, RZ, RZ, -R4 ;  /* 0x000000ffff047224 */ /* 0x000fe200078e0a04 */
[----:B------:R-:W-:Y:S01]  /*7170*/  ISETP.GE.AND P3, PT, R12, RZ, PT ;  /* 0x000000ff0c00720c */ /* 0x000fe20003f66270 */
[----:B------:R-:W-:Y:S01]  /*7180*/  @!P4 IMAD.MOV R148, RZ, RZ, -R148 ;  /* 0x000000ffff94c224 */ /* 0x000fe200078e0a94 */
[----:B------:R-:W-:Y:S01]  /*7190*/  ISETP.GE.AND P5, PT, R7, RZ, PT ;  /* 0x000000ff0700720c */ /* 0x000fe20003fa6270 */
[----:B------:R-:W-:Y:S01]  /*71a0*/  IMAD R154, R116, R4, R5 ;  /* 0x00000004749a7224 */ /* 0x000fe200078e0205 */
[----:B------:R-:W-:Y:S01]  /*71b0*/  @!P2 IADD3 R149, R149, -R116, RZ ;  /* 0x800000749595a210 */ /* 0x000fe20007ffe0ff */
[----:B------:R-:W-:Y:S01]  /*71c0*/  VIADD R4, R152, 0x90 ;  /* 0x0000009098047836 */ /* 0x000fe20000000000 */
[----:B------:R-:W-:Y:S01]  /*71d0*/  IABS R5, R3 ;  /* 0x0000000300057213 */ /* 0x000fe20000000000 */
[--C-:B------:R-:W-:Y:S01]  /*71e0*/  @!P1 IMAD.IADD R150, R150, 0x1, -R116.reuse ;  /* 0x0000000196969824 */ /* 0x100fe200078e0a74 */
[----:B------:R-:W-:Y:S01]  /*71f0*/  ISETP.GT.U32.AND P4, PT, R116, R154, PT ;  /* 0x0000009a7400720c */ /* 0x000fe20003f84070 */
[----:B------:R-:W-:Y:S01]  /*7200*/  @!P0 IMAD.IADD R151, R151, 0x1, -R116 ;  /* 0x0000000197978824 */ /* 0x000fe200078e0a74 */
[----:B------:R-:W-:Y:S01]  /*7210*/  ISETP.GE.AND P1, PT, R3, RZ, PT ;  /* 0x000000ff0300720c */ /* 0x000fe20003f26270 */
[----:B------:R-:W-:Y:S01]  /*7220*/  IMAD.HI.U32 R3, R2, R5, RZ ;  /* 0x0000000502037227 */ /* 0x000fe200078e00ff */
[----:B------:R-:W-:-:S02]  /*7230*/  IABS R159, R4 ;  /* 0x00000004009f7213 */ /* 0x000fc40000000000 */
[----:B------:R-:W-:Y:S01]  /*7240*/  ISETP.GE.AND P0, PT, R4, RZ, PT ;  /* 0x000000ff0400720c */ /* 0x000fe20003f06270 */
[----:B------:R-:W-:Y:S01]  /*7250*/  @!P6 IMAD.MOV R149, RZ, RZ, -R149 ;  /* 0x000000ffff95e224 */ /* 0x000fe200078e0a95 */
[----:B------:R-:W-:Y:S01]  /*7260*/  ISETP.GT.U32.AND P6, PT, R116, R151, PT ;  /* 0x000000977400720c */ /* 0x000fe20003fc4070 */
[----:B------:R-:W-:Y:S01]  /*7270*/  IMAD.HI.U32 R4, R2, R159, RZ ;  /* 0x0000009f02047227 */ /* 0x000fe200078e00ff */
[----:B------:R-:W-:Y:S02]  /*7280*/  IADD3 R3, -R3, RZ, RZ ;  /* 0x000000ff03037210 */ /* 0x000fe40007ffe1ff */
[----:B------:R-:W-:Y:S01]  /*7290*/  ISETP.GE.AND P2, PT, R10, RZ, PT ;  /* 0x000000ff0a00720c */ /* 0x000fe20003f46270 */
[----:B------:R-:W-:Y:S01]  /*72a0*/  IMAD.MOV R4, RZ, RZ, -R4 ;  /* 0x000000ffff047224 */ /* 0x000fe200078e0a04 */
[----:B------:R-:W-:Y:S01]  /*72b0*/  @!P4 IADD3 R154, R154, -R116, RZ ;  /* 0x800000749a9ac210 */ /* 0x000fe20007ffe0ff */
[----:B------:R-:W-:Y:S01]  /*72c0*/  IMAD R156, R116, R3, R5 ;  /* 0x00000003749c7224 */ /* 0x000fe200078e0205 */
[----:B------:R-:W-:Y:S01]  /*72d0*/  IADD3 R3, R152, 0x92, RZ ;  /* 0x0000009298037810 */ /* 0x000fe20007ffe0ff */
[----:B------:R-:W-:Y:S01]  /*72e0*/  @!P3 IMAD.MOV R150, RZ, RZ, -R150 ;  /* 0x000000ffff96b224 */ /* 0x000fe200078e0a96 */
[C---:B------:R-:W-:Y:S01]  /*72f0*/  ISETP.GT.U32.AND P4, PT, R116.reuse, R154, PT ;  /* 0x0000009a7400720c */ /* 0x040fe20003f84070 */
[----:B------:R-:W-:Y:S01]  /*7300*/  IMAD R159, R116, R4, R159 ;  /* 0x00000004749f7224 */ /* 0x000fe200078e029f */
[----:B------:R-:W-:Y:S01]  /*7310*/  ISETP.GE.AND P3, PT, R6, RZ, PT ;  /* 0x000000ff0600720c */ /* 0x000fe20003f66270 */
[----:B------:R-:W-:Y:S01]  /*7320*/  @!P6 IMAD.IADD R151, R151, 0x1, -R116 ;  /* 0x000000019797e824 */ /* 0x000fe200078e0a74 */
[----:B------:R-:W-:Y:S01]  /*7330*/  ISETP.GT.U32.AND P6, PT, R116, R156, PT ;  /* 0x0000009c7400720c */ /* 0x000fe20003fc4070 */
[----:B------:R-:W-:Y:S01]  /*7340*/  VIADD R4, R152, 0x93 ;  /* 0x0000009398047836 */ /* 0x000fe20000000000 */
[----:B------:R-:W-:Y:S01]  /*7350*/  IABS R6, R6 ;  /* 0x0000000600067213 */ /* 0x000fe20000000000 */
[----:B------:R-:W-:Y:S01]  /*7360*/  @!P5 IMAD.MOV R151, RZ, RZ, -R151 ;  /* 0x000000ffff97d224 */ /* 0x000fe200078e0a97 */
[----:B------:R-:W-:Y:S01]  /*7370*/  ISETP.GT.U32.AND P5, PT, R116, R159, PT ;  /* 0x0000009f7400720c */ /* 0x000fe20003fa4070 */
[C---:B------:R-:W-:Y:S01]  /*7380*/  VIADD R9, R152.reuse, 0x96 ;  /* 0x0000009698097836 */ /* 0x040fe20000000000 */
[----:B------:R-:W-:Y:S01]  /*7390*/  IABS R161, R3 ;  /* 0x0000000300a17213 */ /* 0x000fe20000000000 */
[----:B------:R-:W-:Y:S01]  /*73a0*/  IMAD.MOV.U32 R5, RZ, RZ, R6 ;  /* 0x000000ffff057224 */ /* 0x000fe200078e0006 */
[C---:B------:R-:W-:Y:S01]  /*73b0*/  IADD3 R8, R152.reuse, 0x95, RZ ;  /* 0x0000009598087810 */ /* 0x040fe20007ffe0ff */
[----:B------:R-:W-:Y:S01]  /*73c0*/  VIADD R6, R152, 0x94 ;  /* 0x0000009498067836 */ /* 0x000fe20000000000 */
[----:B------:R-:W-:Y:S01]  /*73d0*/  @!P4 IADD3 R154, R154, -R116, RZ ;  /* 0x800000749a9ac210 */ /* 0x000fe20007ffe0ff */
[----:B------:R-:W-:Y:S01]  /*73e0*/  VIADD R11, R152, 0x98 ;  /* 0x00000098980b7836 */ /* 0x000fe20000000000 */
[----:B------:R-:W-:Y:S01]  /*73f0*/  ISETP.GE.AND P4, PT, R3, RZ, PT ;  /* 0x000000ff0300720c */ /* 0x000fe20003f86270 */
[----:B------:R-:W-:Y:S01]  /*7400*/  IMAD.HI.U32 R3, R2, R5, RZ ;  /* 0x0000000502037227 */ /* 0x000fe200078e00ff */
[----:B------:R-:W-:-:S02]  /*7410*/  @!P2 IADD3 R154, -R154, RZ, RZ ;  /* 0x000000ff9a9aa210 */ /* 0x000fc40007ffe1ff */
[----:B------:R-:W-:Y:S01]  /*7420*/  ISETP.GE.AND P2, PT, R4, RZ, PT ;  /* 0x000000ff0400720c */ /* 0x000fe20003f46270 */
[----:B------:R-:W-:Y:S01]  /*7430*/  @!P6 IMAD.IADD R156, R156, 0x1, -R116 ;  /* 0x000000019c9ce824 */ /* 0x000fe200078e0a74 */
[----:B------:R-:W-:Y:S01]  /*7440*/  IADD3 R160, -R3, RZ, RZ ;  /* 0x000000ff03a07210 */ /* 0x000fe20007ffe1ff */
[----:B------:R-:W-:Y:S01]  /*7450*/  IMAD.HI.U32 R3, R2, R161, RZ ;  /* 0x000000a102037227 */ /* 0x000fe200078e00ff */
[----:B------:R-:W-:Y:S02]  /*7460*/  IABS R4, R4 ;  /* 0x0000000400047213 */ /* 0x000fe40000000000 */
[C---:B------:R-:W-:Y:S01]  /*7470*/  ISETP.GT.U32.AND P6, PT, R116.reuse, R156, PT ;  /* 0x0000009c7400720c */ /* 0x040fe20003fc4070 */
[----:B------:R-:W-:Y:S01]  /*7480*/  IMAD R160, R116, R160, R5 ;  /* 0x000000a074a07224 */ /* 0x000fe200078e0205 */
[----:B------:R-:W-:Y:S01]  /*7490*/  IABS R163, R6 ;  /* 0x0000000600a37213 */ /* 0x000fe20000000000 */
[----:B------:R-:W-:Y:S01]  /*74a0*/  IMAD.MOV R3, RZ, RZ, -R3 ;  /* 0x000000ffff037224 */ /* 0x000fe200078e0a03 */
[----:B------:R-:W-:Y:S01]  /*74b0*/  IABS R7, R8 ;  /* 0x0000000800077213 */ /* 0x000fe20000000000 */
[----:B------:R-:W-:Y:S01]  /*74c0*/  IMAD.MOV.U32 R5, RZ, RZ, R4 ;  /* 0x000000ffff057224 */ /* 0x000fe200078e0004 */
[----:B------:R-:W-:Y:S01]  /*74d0*/  IABS R165, R9 ;  /* 0x0000000900a57213 */ /* 0x000fe20000000000 */
[----:B------:R-:W-:Y:S01]  /*74e0*/  @!P5 IMAD.IADD R159, R159, 0x1, -R116 ;  /* 0x000000019f9fd824 */ /* 0x000fe200078e0a74 */
[----:B------:R-:W-:Y:S01]  /*74f0*/  IADD3 R10, R152, 0x97, RZ ;  /* 0x00000097980a7810 */ /* 0x000fe20007ffe0ff */
[----:B------:R-:W-:Y:S01]  /*7500*/  IMAD R161, R116, R3, R161 ;  /* 0x0000000374a17224 */ /* 0x000fe200078e02a1 */
[----:B------:R-:W-:Y:S01]  /*7510*/  IABS R167, R11 ;  /* 0x0000000b00a77213 */ /* 0x000fe20000000000 */
[----:B------:R-:W-:Y:S01]  /*7520*/  IMAD.HI.U32 R3, R2, R5, RZ ;  /* 0x0000000502037227 */ /* 0x000fe200078e00ff */
[----:B------:R-:W-:-:S03]  /*7530*/  ISETP.GT.U32.AND P5, PT, R116, R159, PT ;  /* 0x0000009f7400720c */ /* 0x000fc60003fa4070 */
[----:B------:R-:W-:Y:S01]  /*7540*/  @!P6 IMAD.IADD R156, R156, 0x1, -R116 ;  /* 0x000000019c9ce824 */ /* 0x000fe200078e0a74 */
[----:B------:R-:W-:Y:S01]  /*7550*/  IADD3 R3, -R3, RZ, RZ ;  /* 0x000000ff03037210 */ /* 0x000fe20007ffe1ff */
[----:B------:R-:W-:Y:S01]  /*7560*/  IMAD.HI.U32 R4, R2, R163, RZ ;  /* 0x000000a302047227 */ /* 0x000fe200078e00ff */
[----:B------:R-:W-:-:S03]  /*7570*/  ISETP.GT.U32.AND P6, PT, R116, R160, PT ;  /* 0x000000a07400720c */ /* 0x000fc60003fc4070 */
[----:B------:R-:W-:Y:S02]  /*7580*/  IMAD.MOV R4, RZ, RZ, -R4 ;  /* 0x000000ffff047224 */ /* 0x000fe400078e0a04 */
[C---:B------:R-:W-:Y:S01]  /*7590*/  IMAD R162, R116.reuse, R3, R5 ;  /* 0x0000000374a27224 */ /* 0x040fe200078e0205 */
[----:B------:R-:W-:Y:S01]  /*75a0*/  IABS R5, R10 ;  /* 0x0000000a00057213 */ /* 0x000fe20000000000 */
[C---:B------:R-:W-:Y:S01]  /*75b0*/  IMAD R163, R116.reuse, R4, R163 ;  /* 0x0000000474a37224 */ /* 0x040fe200078e02a3 */
[----:B------:R-:W-:Y:S01]  /*75c0*/  @!P5 IADD3 R159, R159, -R116, RZ ;  /* 0x800000749f9fd210 */ /* 0x000fe20007ffe0ff */
[----:B------:R-:W-:Y:S01]  /*75d0*/  @!P1 IMAD.MOV R156, RZ, RZ, -R156 ;  /* 0x000000ffff9c9224 */ /* 0x000fe200078e0a9c */
[----:B------:R-:W-:Y:S01]  /*75e0*/  ISETP.GT.U32.AND P5, PT, R116, R162, PT ;  /* 0x000000a27400720c */ /* 0x000fe20003fa4070 */
[----:B------:R-:W-:Y:S01]  /*75f0*/  IMAD.HI.U32 R3, R2, R7, RZ ;  /* 0x0000000702037227 */ /* 0x000fe200078e00ff */
[----:B------:R-:W-:Y:S02]  /*7600*/  ISETP.GT.U32.AND P1, PT, R116, R161, PT ;  /* 0x000000a17400720c */ /* 0x000fe40003f24070 */
[----:B------:R-:W-:Y:S01]  /*7610*/  @!P0 IADD3 R159, -R159, RZ, RZ ;  /* 0x000000ff9f9f8210 */ /* 0x000fe20007ffe1ff */
[----:B------:R-:W-:Y:S01]  /*7620*/  @!P6 IMAD.IADD R160, R160, 0x1, -R116 ;  /* 0x00000001a0a0e824 */ /* 0x000fe200078e0a74 */
[----:B------:R-:W-:Y:S01]  /*7630*/  ISETP.GT.U32.AND P6, PT, R116, R163, PT ;  /* 0x000000a37400720c */ /* 0x000fe20003fc4070 */
[----:B------:R-:W-:-:S02]  /*7640*/  IMAD.MOV R3, RZ, RZ, -R3 ;  /* 0x000000ffff037224 */ /* 0x000fc400078e0a03 */
[----:B------:R-:W-:-:S04]  /*7650*/  IMAD.HI.U32 R4, R2, R167, RZ ;  /* 0x000000a702047227 */ /* 0x000fc800078e00ff */
[--C-:B------:R-:W-:Y:S02]  /*7660*/  @!P5 IMAD.IADD R162, R162, 0x1, -R116.reuse ;  /* 0x00000001a2a2d824 */ /* 0x100fe400078e0a74 */
[----:B------:R-:W-:Y:S01]  /*7670*/  IMAD R164, R116, R3, R7 ;  /* 0x0000000374a47224 */ /* 0x000fe200078e0207 */
[----:B------:R-:W-:Y:S01]  /*7680*/  @!P1 IADD3 R161, R161, -R116, RZ ;  /* 0x80000074a1a19210 */ /* 0x000fe20007ffe0ff */
[----:B------:R-:W-:Y:S01]  /*7690*/  IMAD.HI.U32 R3, R2, R165, RZ ;  /* 0x000000a502037227 */ /* 0x000fe200078e00ff */
[C---:B------:R-:W-:Y:S02]  /*76a0*/  ISETP.GT.U32.AND P1, PT, R116.reuse, R160, PT ;  /* 0x000000a07400720c */ /* 0x040fe40003f24070 */
[C---:B------:R-:W-:Y:S01]  /*76b0*/  ISETP.GT.U32.AND P5, PT, R116.reuse, R161, PT ;  /* 0x000000a17400720c */ /* 0x040fe20003fa4070 */
[----:B------:R-:W-:Y:S01]  /*76c0*/  @!P6 IMAD.IADD R163, R163, 0x1, -R116 ;  /* 0x00000001a3a3e824 */ /* 0x000fe200078e0a74 */
[----:B------:R-:W-:Y:S01]  /*76d0*/  ISETP.GT.U32.AND P6, PT, R116, R162, PT ;  /* 0x000000a27400720c */ /* 0x000fe20003fc4070 */
[----:B------:R-:W-:-:S02]  /*76e0*/  IMAD.MOV R3, RZ, RZ, -R3 ;  /* 0x000000ffff037224 */ /* 0x000fc400078e0a03 */
[----:B------:R-:W-:Y:S01]  /*76f0*/  IMAD.MOV R4, RZ, RZ, -R4 ;  /* 0x000000ffff047224 */ /* 0x000fe200078e0a04 */
[C---:B------:R-:W-:Y:S01]  /*7700*/  ISETP.GT.U32.AND P0, PT, R116.reuse, R163, PT ;  /* 0x000000a37400720c */ /* 0x040fe20003f04070 */
[----:B------:R-:W-:Y:S02]  /*7710*/  IMAD R165, R116, R3, R165 ;  /* 0x0000000374a57224 */ /* 0x000fe400078e02a5 */
[----:B------:R-:W-:-:S04]  /*7720*/  IMAD.HI.U32 R3, R2, R5, RZ ;  /* 0x0000000502037227 */ /* 0x000fc800078e00ff */
[-C--:B------:R-:W-:Y:S01]  /*7730*/  @!P5 IADD3 R161, R161, -R116.reuse, RZ ;  /* 0x80000074a1a1d210 */ /* 0x080fe20007ffe0ff */
[----:B------:R-:W-:Y:S01]  /*7740*/  IMAD.MOV R3, RZ, RZ, -R3 ;  /* 0x000000ffff037224 */ /* 0x000fe200078e0a03 */
[----:B------:R-:W-:Y:S01]  /*7750*/  ISETP.GE.AND P5, PT, R6, RZ, PT ;  /* 0x000000ff0600720c */ /* 0x000fe20003fa6270 */
[--C-:B------:R-:W-:Y:S01]  /*7760*/  @!P6 IMAD.IADD R162, R162, 0x1, -R116.reuse ;  /* 0x00000001a2a2e824 */ /* 0x100fe200078e0a74 */
[----:B------:R-:W-:Y:S01]  /*7770*/  ISETP.GT.U32.AND P6, PT, R116, R165, PT ;  /* 0x000000a57400720c */ /* 0x000fe20003fc4070 */
[----:B------:R-:W-:Y:S01]  /*7780*/  VIADD R6, R152, 0x99 ;  /* 0x0000009998067836 */ /* 0x000fe20000000000 */
[----:B------:R-:W-:Y:S01]  /*7790*/  @!P0 IADD3 R163, R163, -R116, RZ ;  /* 0x80000074a3a38210 */ /* 0x000fe20007ffe0ff */
[----:B------:R-:W-:Y:S01]  /*77a0*/  @!P4 IMAD.MOV R161, RZ, RZ, -R161 ;  /* 0x000000ffffa1c224 */ /* 0x000fe200078e0aa1 */
[----:B------:R-:W-:Y:S01]  /*77b0*/  ISETP.GE.AND P0, PT, R8, RZ, PT ;  /* 0x000000ff0800720c */ /* 0x000fe20003f06270 */
[----:B------:R-:W-:Y:S01]  /*77c0*/  IMAD R166, R116, R3, R5 ;  /* 0x0000000374a67224 */ /* 0x000fe200078e0205 */
[----:B------:R-:W-:Y:S01]  /*77d0*/  IABS R7, R6 ;  /* 0x0000000600077213 */ /* 0x000fe20000000000 */
[----:B------:R-:W-:Y:S01]  /*77e0*/  @!P1 IMAD.IADD R160, R160, 0x1, -R116 ;  /* 0x00000001a0a09824 */ /* 0x000fe200078e0a74 */
[----:B------:R-:W-:Y:S01]  /*77f0*/  ISETP.GT.U32.AND P1, PT, R116, R164, PT ;  /* 0x000000a47400720c */ /* 0x000fe20003f24070 */
[----:B------:R-:W-:Y:S01]  /*7800*/  VIADD R8, R152, 0x9a ;  /* 0x0000009a98087836 */ /* 0x000fe20000000000 */
[----:B------:R-:W-:Y:S01]  /*7810*/  @!P2 IADD3 R162, -R162, RZ, RZ ;  /* 0x000000ffa2a2a210 */ /* 0x000fe20007ffe1ff */
[----:B------:R-:W-:Y:S01]  /*7820*/  IMAD.HI.U32 R3, R2, R7, RZ ;  /* 0x0000000702037227 */ /* 0x000fe200078e00ff */
[----:B------:R-:W-:-:S02]  /*7830*/  @!P3 IADD3 R160, -R160, RZ, RZ ;  /* 0x000000ffa0a0b210 */ /* 0x000fc40007ffe1ff */
[----:B------:R-:W-:Y:S01]  /*7840*/  IABS R169, R8 ;  /* 0x0000000800a97213 */ /* 0x000fe20000000000 */
[----:B------:R-:W-:Y:S01]  /*7850*/  @!P6 IMAD.IADD R165, R165, 0x1, -R116 ;  /* 0x00000001a5a5e824 */ /* 0x000fe200078e0a74 */
[----:B------:R-:W-:Y:S01]  /*7860*/  ISETP.GT.U32.AND P6, PT, R116, R166, PT ;  /* 0x000000a67400720c */ /* 0x000fe20003fc4070 */
[----:B------:R-:W-:Y:S01]  /*7870*/  IMAD.MOV R3, RZ, RZ, -R3 ;  /* 0x000000ffff037224 */ /* 0x000fe200078e0a03 */
[----:B------:R-:W-:Y:S01]  /*7880*/  ISETP.GE.AND P2, PT, R10, RZ, PT ;  /* 0x000000ff0a00720c */ /* 0x000fe20003f46270 */
[C---:B------:R-:W-:Y:S01]  /*7890*/  IMAD R167, R116.reuse, R4, R167 ;  /* 0x0000000474a77224 */ /* 0x040fe200078e02a7 */
[C---:B------:R-:W-:Y:S01]  /*78a0*/  ISETP.GT.U32.AND P4, PT, R116.reuse, R165, PT ;  /* 0x000000a57400720c */ /* 0x040fe20003f84070 */
[----:B------:R-:W-:Y:S01]  /*78b0*/  IMAD R168, R116, R3, R7 ;  /* 0x0000000374a87224 */ /* 0x000fe200078e0207 */
[----:B------:R-:W-:Y:S01]  /*78c0*/  @!P1 IADD3 R164, R164, -R116, RZ ;  /* 0x80000074a4a49210 */ /* 0x000fe20007ffe0ff */
[----:B------:R-:W-:Y:S01]  /*78d0*/  @!P5 IMAD.MOV R163, RZ, RZ, -R163 ;  /* 0x000000ffffa3d224 */ /* 0x000fe200078e0aa3 */
[----:B------:R-:W-:Y:S01]  /*78e0*/  ISETP.GE.AND P1, PT, R9, RZ, PT ;  /* 0x000000ff0900720c */ /* 0x000fe20003f26270 */
[----:B------:R-:W-:Y:S01]  /*78f0*/  IMAD.HI.U32 R3, R2, R169, RZ ;  /* 0x000000a902037227 */ /* 0x000fe200078e00ff */
[----:B------:R-:W-:-:S02]  /*7900*/  ISETP.GT.U32.AND P3, PT, R116, R164, PT ;  /* 0x000000a47400720c */ /* 0x000fc40003f64070 */
[----:B------:R-:W-:Y:S01]  /*7910*/  ISETP.GT.U32.AND P5, PT, R116, R167, PT ;  /* 0x000000a77400720c */ /* 0x000fe20003fa4070 */
[--C-:B------:R-:W-:Y:S01]  /*7920*/  @!P6 IMAD.IADD R166, R166, 0x1, -R116.reuse ;  /* 0x00000001a6a6e824 */ /* 0x100fe200078e0a74 */
[C---:B------:R-:W-:Y:S01]  /*7930*/  IADD3 R9, R152.reuse, 0x9b, RZ ;  /* 0x0000009b98097810 */ /* 0x040fe20007ffe0ff */
[----:B------:R-:W-:Y:S01]  /*7940*/  VIADD R10, R152, 0x9d ;  /* 0x0000009d980a7836 */ /* 0x000fe20000000000 */
[----:B------:R-:W-:Y:S01]  /*7950*/  IADD3 R4, -R3, RZ, RZ ;  /* 0x000000ff03047210 */ /* 0x000fe20007ffe1ff */
[--C-:B------:R-:W-:Y:S01]  /*7960*/  @!P4 IMAD.IADD R165, R165, 0x1, -R116.reuse ;  /* 0x00000001a5a5c824 */ /* 0x100fe200078e0a74 */
[----:B------:R-:W-:Y:S01]  /*7970*/  ISETP.GT.U32.AND P4, PT, R116, R168, PT ;  /* 0x000000a87400720c */ /* 0x000fe20003f84070 */
[----:B------:R-:W-:Y:S01]  /*7980*/  VIADD R12, R152, 0xb6 ;  /* 0x000000b6980c7836 */ /* 0x000fe20000000000 */
[----:B------:R-:W-:Y:S01]  /*7990*/  IABS R5, R9 ;  /* 0x0000000900057213 */ /* 0x000fe20000000000 */
[----:B------:R-:W-:Y:S01]  /*79a0*/  IMAD R169, R116, R4, R169 ;  /* 0x0000000474a97224 */ /* 0x000fe200078e02a9 */
[----:B------:R-:W-:Y:S01]  /*79b0*/  ISETP.GE.AND P6, PT, R6, RZ, PT ;  /* 0x000000ff0600720c */ /* 0x000fe20003fc6270 */
[----:B------:R-:W-:Y:S01]  /*79c0*/  @!P3 IMAD.IADD R164, R164, 0x1, -R116 ;  /* 0x00000001a4a4b824 */ /* 0x000fe200078e0a74 */
[----:B------:R-:W-:Y:S01]  /*79d0*/  IADD3 R6, R152, 0x9c, RZ ;  /* 0x0000009c98067810 */ /* 0x000fe20007ffe0ff */
[----:B------:R-:W-:Y:S01]  /*79e0*/  IMAD.HI.U32 R3, R2, R5, RZ ;  /* 0x0000000502037227 */ /* 0x000fe200078e00ff */
[----:B------:R-:W-:-:S02]  /*79f0*/  IABS R7, R10 ;  /* 0x0000000a00077213 */ /* 0x000fc40000000000 */
[----:B------:R-:W-:Y:S01]  /*7a00*/  IABS R171, R6 ;  /* 0x0000000600ab7213 */ /* 0x000fe20000000000 */
[--C-:B------:R-:W-:Y:S01]  /*7a10*/  @!P5 IMAD.IADD R167, R167, 0x1, -R116.reuse ;  /* 0x00000001a7a7d824 */ /* 0x100fe200078e0a74 */
[----:B------:R-:W-:Y:S01]  /*7a20*/  IADD3 R3, -R3, RZ, RZ ;  /* 0x000000ff03037210 */ /* 0x000fe20007ffe1ff */
[----:B------:R-:W-:Y:S01]  /*7a30*/  @!P4 IMAD.IADD R168, R168, 0x1, -R116 ;  /* 0x00000001a8a8c824 */ /* 0x000fe200078e0a74 */
[C---:B------:R-:W-:Y:S01]  /*7a40*/  ISETP.GT.U32.AND P5, PT, R116.reuse, R166, PT ;  /* 0x000000a67400720c */ /* 0x040fe20003fa4070 */
[----:B------:R-:W-:Y:S01]  /*7a50*/  @!P0 IMAD.MOV R164, RZ, RZ, -R164 ;  /* 0x000000ffffa48224 */ /* 0x000fe200078e0aa4 */
[C---:B------:R-:W-:Y:S01]  /*7a60*/  ISETP.GT.U32.AND P0, PT, R116.reuse, R167, PT ;  /* 0x000000a77400720c */ /* 0x040fe20003f04070 */
[C---:B------:R-:W-:Y:S01]  /*7a70*/  IMAD R170, R116.reuse, R3, R5 ;  /* 0x0000000374aa7224 */ /* 0x040fe200078e0205 */
[----:B------:R-:W-:Y:S01]  /*7a80*/  ISETP.GT.U32.AND P4, PT, R116, R168, PT ;  /* 0x000000a87400720c */ /* 0x000fe20003f84070 */
[----:B------:R-:W-:Y:S01]  /*7a90*/  IMAD.HI.U32 R3, R2, R171, RZ ;  /* 0x000000ab02037227 */ /* 0x000fe200078e00ff */
[----:B------:R-:W-:-:S02]  /*7aa0*/  ISETP.GE.AND P3, PT, R11, RZ, PT ;  /* 0x000000ff0b00720c */ /* 0x000fc40003f66270 */
[----:B------:R-:W-:Y:S01]  /*7ab0*/  IABS R197, R12 ;  /* 0x0000000c00c57213 */ /* 0x000fe20000000000 */
[----:B------:R-:W-:Y:S02]  /*7ac0*/  IMAD.MOV R3, RZ, RZ, -R3 ;  /* 0x000000ffff037224 */ /* 0x000fe400078e0a03 */
[----:B------:R-:W-:-:S04]  /*7ad0*/  IMAD.HI.U32 R4, R2, R7, RZ ;  /* 0x0000000702047227 */ /* 0x000fc800078e00ff */
[--C-:B------:R-:W-:Y:S01]  /*7ae0*/  @!P0 IMAD.IADD R167, R167, 0x1, -R116.reuse ;  /* 0x00000001a7a78824 */ /* 0x100fe200078e0a74 */
[----:B------:R-:W-:Y:S01]  /*7af0*/  ISETP.GE.AND P0, PT, R8, RZ, PT ;  /* 0x000000ff0800720c */ /* 0x000fe20003f06270 */
[--C-:B------:R-:W-:Y:S01]  /*7b00*/  @!P4 IMAD.IADD R168, R168, 0x1, -R116.reuse ;  /* 0x00000001a8a8c824 */ /* 0x100fe200078e0a74 */
[----:B------:R-:W-:Y:S01]  /*7b10*/  ISETP.GT.U32.AND P4, PT, R116, R170, PT ;  /* 0x000000aa7400720c */ /* 0x000fe20003f84070 */
[----:B------:R-:W-:Y:S01]  /*7b20*/  @!P5 IMAD.IADD R166, R166, 0x1, -R116 ;  /* 0x00000001a6a6d824 */ /* 0x000fe200078e0a74 */
[----:B------:R-:W-:Y:S01]  /*7b30*/  IADD3 R8, R152, 0x9e, RZ ;  /* 0x0000009e98087810 */ /* 0x000fe20007ffe0ff */
[C---:B------:R-:W-:Y:S01]  /*7b40*/  IMAD R171, R116.reuse, R3, R171 ;  /* 0x0000000374ab7224 */ /* 0x040fe200078e02ab */
[----:B------:R-:W-:Y:S01]  /*7b50*/  ISETP.GT.U32.AND P5, PT, R116, R169, PT ;  /* 0x000000a97400720c */ /* 0x000fe20003fa4070 */
[----:B------:R-:W-:Y:S01]  /*7b60*/  @!P6 IMAD.MOV R168, RZ, RZ, -R168 ;  /* 0x000000ffffa8e224 */ /* 0x000fe200078e0aa8 */
[----:B------:R-:W-:Y:S01]  /*7b70*/  IABS R173, R8 ;  /* 0x0000000800ad7213 */ /* 0x000fe20000000000 */
[----:B------:R-:W-:Y:S01]  /*7b80*/  @!P1 IMAD.MOV R165, RZ, RZ, -R165 ;  /* 0x000000ffffa59224 */ /* 0x000fe200078e0aa5 */
[----:B------:R-:W-:Y:S01]  /*7b90*/  IADD3 R4, -R4, RZ, RZ ;  /* 0x000000ff04047210 */ /* 0x000fe20007ffe1ff */
[----:B------:R-:W-:Y:S01]  /*7ba0*/  @!P3 IMAD.MOV R167, RZ, RZ, -R167 ;  /* 0x000000ffffa7b224 */ /* 0x000fe200078e0aa7 */
[----:B------:R-:W-:Y:S01]  /*7bb0*/  @!P2 IADD3 R166, -R166, RZ, RZ ;  /* 0x000000ffa6a6a210 */ /* 0x000fe20007ffe1ff */
[----:B------:R-:W-:Y:S01]  /*7bc0*/  IMAD.HI.U32 R3, R2, R173, RZ ;  /* 0x000000ad02037227 */ /* 0x000fe200078e00ff */
[----:B------:R-:W-:-:S02]  /*7bd0*/  ISETP.GT.U32.AND P2, PT, R116, R171, PT ;  /* 0x000000ab7400720c */ /* 0x000fc40003f44070 */
[----:B------:R-:W-:Y:S01]  /*7be0*/  @!P4 IADD3 R170, R170, -R116, RZ ;  /* 0x80000074aaaac210 */ /* 0x000fe20007ffe0ff */
[----:B------:R-:W-:Y:S01]  /*7bf0*/  IMAD.MOV R3, RZ, RZ, -R3 ;  /* 0x000000ffff037224 */ /* 0x000fe200078e0a03 */
[----:B------:R-:W-:Y:S01]  /*7c00*/  ISETP.GE.AND P3, PT, R6, RZ, PT ;  /* 0x000000ff0600720c */ /* 0x000fe20003f66270 */
[--C-:B------:R-:W-:Y:S01]  /*7c10*/  @!P5 IMAD.IADD R169, R169, 0x1, -R116.reuse ;  /* 0x00000001a9a9d824 */ /* 0x100fe200078e0a74 */
[C---:B------:R-:W-:Y:S01]  /*7c20*/  ISETP.GT.U32.AND P4, PT, R116.reuse, R170, PT ;  /* 0x000000aa7400720c */ /* 0x040fe20003f84070 */
[C---:B------:R-:W-:Y:S01]  /*7c30*/  IMAD R173, R116.reuse, R3, R173 ;  /* 0x0000000374ad7224 */ /* 0x040fe200078e02ad */
[----:B------:R-:W-:Y:S01]  /*7c40*/  ISETP.GE.AND P5, PT, R9, RZ, PT ;  /* 0x000000ff0900720c */ /* 0x000fe20003fa6270 */
[C---:B------:R-:W-:Y:S01]  /*7c50*/  IMAD R172, R116.reuse, R4, R7 ;  /* 0x0000000474ac7224 */ /* 0x040fe200078e0207 */
[----:B------:R-:W-:Y:S01]  /*7c60*/  ISETP.GT.U32.AND P1, PT, R116, R169, PT ;  /* 0x000000a97400720c */ /* 0x000fe20003f24070 */
[C---:B------:R-:W-:Y:S02]  /*7c70*/  VIADD R9, R152.reuse, 0x9f ;  /* 0x0000009f98097836 */ /* 0x040fe40000000000 */
[----:B------:R-:W-:Y:S01]  /*7c80*/  VIADD R4, R152, 0xa0 ;  /* 0x000000a098047836 */ /* 0x000fe20000000000 */
[----:B------:R-:W-:Y:S01]  /*7c90*/  ISETP.GT.U32.AND P6, PT, R116, R172, PT ;  /* 0x000000ac7400720c */ /* 0x000fe20003fc4070 */
[C---:B------:R-:W-:Y:S01]  /*7ca0*/  VIADD R6, R152.reuse, 0xa1 ;  /* 0x000000a198067836 */ /* 0x040fe20000000000 */
[----:B------:R-:W-:Y:S01]  /*7cb0*/  IABS R5, R9 ;  /* 0x0000000900057213 */ /* 0x000fe20000000000 */
[----:B------:R-:W-:Y:S01]  /*7cc0*/  VIADD R7, R152, 0xa2 ;  /* 0x000000a298077836 */ /* 0x000fe20000000000 */
[----:B------:R-:W-:Y:S01]  /*7cd0*/  @!P2 IADD3 R171, R171, -R116, RZ ;  /* 0x80000074ababa210 */ /* 0x000fe20007ffe0ff */
[----:B------:R-:W-:Y:S01]  /*7ce0*/  @!P4 IMAD.IADD R170, R170, 0x1, -R116 ;  /* 0x00000001aaaac824 */ /* 0x000fe200078e0a74 */
[----:B------:R-:W-:Y:S01]  /*7cf0*/  ISETP.GT.U32.AND P4, PT, R116, R173, PT ;  /* 0x000000ad7400720c */ /* 0x000fe20003f84070 */
[----:B------:R-:W-:Y:S01]  /*7d00*/  IMAD.HI.U32 R3, R2, R5, RZ ;  /* 0x0000000502037227 */ /* 0x000fe200078e00ff */
[----:B------:R-:W-:-:S02]  /*7d10*/  IABS R175, R4 ;  /* 0x0000000400af7213 */ /* 0x000fc40000000000 */
[-C--:B------:R-:W-:Y:S01]  /*7d20*/  @!P1 IADD3 R169, R169, -R116.reuse, RZ ;  /* 0x80000074a9a99210 */ /* 0x080fe20007ffe0ff */
[----:B------:R-:W-:Y:S01]  /*7d30*/  IMAD.MOV R3, RZ, RZ, -R3 ;  /* 0x000000ffff037224 */ /* 0x000fe200078e0a03 */
[----:B------:R-:W-:Y:S01]  /*7d40*/  ISETP.GE.AND P2, PT, R8, RZ, PT ;  /* 0x000000ff0800720c */ /* 0x000fe20003f46270 */
[----:B------:R-:W-:Y:S01]  /*7d50*/  VIADD R8, R152, 0xa3 ;  /* 0x000000a398087836 */ /* 0x000fe20000000000 */
[----:B------:R-:W-:Y:S01]  /*7d60*/  @!P6 IADD3 R172, R172, -R116, RZ ;  /* 0x80000074acace210 */ /* 0x000fe20007ffe0ff */
[C---:B------:R-:W-:Y:S01]  /*7d70*/  IMAD R174, R116.reuse, R3, R5 ;  /* 0x0000000374ae7224 */ /* 0x040fe200078e0205 */
[----:B------:R-:W-:Y:S01]  /*7d80*/  ISETP.GT.U32.AND P6, PT, R116, R171, PT ;  /* 0x000000ab7400720c */ /* 0x000fe20003fc4070 */
[----:B------:R-:W-:Y:S01]  /*7d90*/  IMAD.HI.U32 R3, R2, R175, RZ ;  /* 0x000000af02037227 */ /* 0x000fe200078e00ff */
[----:B------:R-:W-:Y:S02]  /*7da0*/  IABS R5, R6 ;  /* 0x0000000600057213 */ /* 0x000fe40000000000 */
[----:B------:R-:W-:Y:S01]  /*7db0*/  ISETP.GE.AND P1, PT, R10, RZ, PT ;  /* 0x000000ff0a00720c */ /* 0x000fe20003f26270 */
[--C-:B------:R-:W-:Y:S01]  /*7dc0*/  @!P4 IMAD.IADD R173, R173, 0x1, -R116.reuse ;  /* 0x00000001adadc824 */ /* 0x100fe200078e0a74 */
[----:B------:R-:W-:Y:S01]  /*7dd0*/  IABS R177, R7 ;  /* 0x0000000700b17213 */ /* 0x000fe20000000000 */
[----:B------:R-:W-:Y:S01]  /*7de0*/  IMAD.MOV R3, RZ, RZ, -R3 ;  /* 0x000000ffff037224 */ /* 0x000fe200078e0a03 */
[----:B------:R-:W-:Y:S01]  /*7df0*/  @!P5 IADD3 R170, -R170, RZ, RZ ;  /* 0x000000ffaaaad210 */ /* 0x000fe20007ffe1ff */
[----:B------:R-:W-:Y:S01]  /*7e00*/  @!P0 IMAD.MOV R169, RZ, RZ, -R169 ;  /* 0x000000ffffa98224 */ /* 0x000fe200078e0aa9 */
[C---:B------:R-:W-:Y:S01]  /*7e10*/  ISETP.GT.U32.AND P4, PT, R116.reuse, R173, PT ;  /* 0x000000ad7400720c */ /* 0x040fe20003f84070 */
[C---:B------:R-:W-:Y:S01]  /*7e20*/  IMAD R175, R116.reuse, R3, R175 ;  /* 0x0000000374af7224 */ /* 0x040fe200078e02af */
[C---:B------:R-:W-:Y:S01]  /*7e30*/  ISETP.GT.U32.AND P0, PT, R116.reuse, R172, PT ;  /* 0x000000ac7400720c */ /* 0x040fe20003f04070 */
[----:B------:R-:W-:Y:S01]  /*7e40*/  @!P6 IMAD.IADD R171, R171, 0x1, -R116 ;  /* 0x00000001ababe824 */ /* 0x000fe200078e0a74 */
[----:B------:R-:W-:Y:S01]  /*7e50*/  ISETP.GT.U32.AND P6, PT, R116, R174, PT ;  /* 0x000000ae7400720c */ /* 0x000fe20003fc4070 */
[----:B------:R-:W-:Y:S01]  /*7e60*/  IMAD.HI.U32 R3, R2, R5, RZ ;  /* 0x0000000502037227 */ /* 0x000fe200078e00ff */
[----:B------:R-:W-:-:S02]  /*7e70*/  ISETP.GE.AND P5, PT, R9, RZ, PT ;  /* 0x000000ff0900720c */ /* 0x000fc40003fa6270 */
[----:B------:R-:W-:Y:S01]  /*7e80*/  @!P3 IADD3 R171, -R171, RZ, RZ ;  /* 0x000000ffababb210 */ /* 0x000fe20007ffe1ff */
[----:B------:R-:W-:Y:S01]  /*7e90*/  IMAD.MOV R3, RZ, RZ, -R3 ;  /* 0x000000ffff037224 */ /* 0x000fe200078e0a03 */
[C---:B------:R-:W-:Y:S01]  /*7ea0*/  IADD3 R9, R152.reuse, 0xaa, RZ ;  /* 0x000000aa98097810 */ /* 0x040fe20007ffe0ff */
[C---:B------:R-:W-:Y:S01]  /*7eb0*/  VIADD R11, R152.reuse, 0xb5 ;  /* 0x000000b5980b7836 */ /* 0x040fe20000000000 */
[----:B------:R-:W-:Y:S01]  /*7ec0*/  IADD3 R10, R152, 0xb4, RZ ;  /* 0x000000b4980a7810 */ /* 0x000fe20007ffe0ff */
[----:B------:R-:W-:Y:S01]  /*7ed0*/  IMAD R176, R116, R3, R5 ;  /* 0x0000000374b07224 */ /* 0x000fe200078e0205 */
[-C--:B------:R-:W-:Y:S01]  /*7ee0*/  @!P4 IADD3 R173, R173, -R116.reuse, RZ ;  /* 0x80000074adadc210 */ /* 0x080fe20007ffe0ff */
[----:B------:R-:W-:Y:S01]  /*7ef0*/  IMAD.HI.U32 R3, R2, R177, RZ ;  /* 0x000000b102037227 */ /* 0x000fe200078e00ff */
[----:B------:R-:W-:Y:S02]  /*7f00*/  ISETP.GT.U32.AND P4, PT, R116, R175, PT ;  /* 0x000000af7400720c */ /* 0x000fe40003f84070 */
[----:B------:R-:W-:Y:S01]  /*7f10*/  @!P0 IADD3 R172, R172, -R116, RZ ;  /* 0x80000074acac8210 */ /* 0x000fe20007ffe0ff */
[----:B------:R-:W-:Y:S01]  /*7f20*/  @!P6 IMAD.IADD R174, R174, 0x1, -R116 ;  /* 0x00000001aeaee824 */ /* 0x000fe200078e0a74 */
[----:B------:R-:W-:Y:S01]  /*7f30*/  ISETP.GE.AND P0, PT, R4, RZ, PT ;  /* 0x000000ff0400720c */ /* 0x000fe20003f06270 */
[----:B------:R-:W-:Y:S01]  /*7f40*/  IMAD.MOV R3, RZ, RZ, -R3 ;  /* 0x000000ffff037224 */ /* 0x000fe200078e0a03 */
[----:B------:R-:W-:Y:S01]  /*7f50*/  IABS R4, R8 ;  /* 0x0000000800047213 */ /* 0x000fe20000000000 */
[----:B------:R-:W-:Y:S01]  /*7f60*/  @!P2 IMAD.MOV R173, RZ, RZ, -R173 ;  /* 0x000000ffffada224 */ /* 0x000fe200078e0aad */
[C---:B------:R-:W-:Y:S01]  /*7f70*/  ISETP.GT.U32.AND P3, PT, R116.reuse, R174, PT ;  /* 0x000000ae7400720c */ /* 0x040fe20003f64070 */
[----:B------:R-:W-:Y:S01]  /*7f80*/  IMAD R177, R116, R3, R177 ;  /* 0x0000000374b17224 */ /* 0x000fe200078e02b1 */
[----:B------:R-:W-:Y:S01]  /*7f90*/  @!P1 IADD3 R172, -R172, RZ, RZ ;  /* 0x000000ffacac9210 */ /* 0x000fe20007ffe1ff */
[----:B------:R-:W-:Y:S01]  /*7fa0*/  IMAD.MOV.U32 R5, RZ, RZ, R4 ;  /* 0x000000ffff057224 */ /* 0x000fe200078e0004 */
[----:B------:R-:W-:Y:S01]  /*7fb0*/  ISETP.GT.U32.AND P1, PT, R116, R176, PT ;  /* 0x000000b07400720c */ /* 0x000fe20003f24070 */
[----:B------:R-:W-:Y:S01]  /*7fc0*/  @!P4 IMAD.IADD R175, R175, 0x1, -R116 ;  /* 0x00000001afafc824 */ /* 0x000fe200078e0a74 */
[----:B------:R-:W-:Y:S01]  /*7fd0*/  ISETP.GE.AND P6, PT, R6, RZ, PT ;  /* 0x000000ff0600720c */ /* 0x000fe20003fc6270 */
[----:B------:R-:W-:Y:S01]  /*7fe0*/  IMAD.HI.U32 R4, R2, R5, RZ ;  /* 0x0000000502047227 */ /* 0x000fe200078e00ff */
[----:B------:R-:W-:-:S02]  /*7ff0*/  ISETP.GE.AND P2, PT, R7, RZ, PT ;  /* 0x000000ff0700720c */ /* 0x000fc40003f46270 */
[----:B------:R-:W-:Y:S01]  /*8000*/  ISETP.GT.U32.AND P4, PT, R116, R175, PT ;  /* 0x000000af7400720c */ /* 0x000fe20003f84070 */
[----:B------:R-:W-:Y:S01]  /*8010*/  VIADD R6, R152, 0xa4 ;  /* 0x000000a498067836 */ /* 0x000fe20000000000 */
[----:B------:R-:W-:Y:S01]  /*8020*/  IADD3 R4, -R4, RZ, RZ ;  /* 0x000000ff04047210 */ /* 0x000fe20007ffe1ff */
[----:B------:R-:W-:Y:S01]  /*8030*/  @!P3 IMAD.IADD R174, R174, 0x1, -R116 ;  /* 0x00000001aeaeb824 */ /* 0x000fe200078e0a74 */
[----:B------:R-:W-:Y:S02]  /*8040*/  ISETP.GE.AND P3, PT, R8, RZ, PT ;  /* 0x000000ff0800720c */ /* 0x000fe40003f66270 */
[----:B------:R-:W-:Y:S01]  /*8050*/  IABS R179, R6 ;  /* 0x0000000600b37213 */ /* 0x000fe20000000000 */
[----:B------:R-:W-:Y:S01]  /*8060*/  IMAD R178, R116, R4, R5 ;  /* 0x0000000474b27224 */ /* 0x000fe200078e0205 */
[C---:B------:R-:W-:Y:S01]  /*8070*/  IADD3 R8, R152.reuse, 0xa6, RZ ;  /* 0x000000a698087810 */ /* 0x040fe20007ffe0ff */
[----:B------:R-:W-:Y:S01]  /*8080*/  @!P5 IMAD.MOV R174, RZ, RZ, -R174 ;  /* 0x000000ffffaed224 */ /* 0x000fe200078e0aae */
[----:B------:R-:W-:Y:S01]  /*8090*/  IADD3 R4, R152, 0xa5, RZ ;  /* 0x000000a598047810 */ /* 0x000fe20007ffe0ff */
[--C-:B------:R-:W-:Y:S01]  /*80a0*/  @!P1 IMAD.IADD R176, R176, 0x1, -R116.reuse ;  /* 0x00000001b0b09824 */ /* 0x100fe200078e0a74 */
[C---:B------:R-:W-:Y:S01]  /*80b0*/  ISETP.GT.U32.AND P5, PT, R116.reuse, R178, PT ;  /* 0x000000b27400720c */ /* 0x040fe20003fa4070 */
[----:B------:R-:W-:Y:S01]  /*80c0*/  @!P4 IMAD.IADD R175, R175, 0x1, -R116 ;  /* 0x00000001afafc824 */ /* 0x000fe200078e0a74 */
[----:B------:R-:W-:Y:S01]  /*80d0*/  ISETP.GT.U32.AND P4, PT, R116, R177, PT ;  /* 0x000000b17400720c */ /* 0x000fe20003f84070 */
[----:B------:R-:W-:Y:S01]  /*80e0*/  IMAD.HI.U32 R3, R2, R179, RZ ;  /* 0x000000b302037227 */ /* 0x000fe200078e00ff */
[----:B------:R-:W-:-:S02]  /*80f0*/  ISETP.GT.U32.AND P1, PT, R116, R176, PT ;  /* 0x000000b07400720c */ /* 0x000fc40003f24070 */
[----:B------:R-:W-:Y:S01]  /*8100*/  IABS R181, R8 ;  /* 0x0000000800b57213 */ /* 0x000fe20000000000 */
[----:B------:R-:W-:Y:S01]  /*8110*/  IMAD.MOV R5, RZ, RZ, -R3 ;  /* 0x000000ffff057224 */ /* 0x000fe200078e0a03 */
[----:B------:R-:W-:Y:S01]  /*8120*/  IABS R7, R4 ;  /* 0x0000000400077213 */ /* 0x000fe20000000000 */
[----:B------:R-:W-:Y:S01]  /*8130*/  @!P0 IMAD.MOV R175, RZ, RZ, -R175 ;  /* 0x000000ffffaf8224 */ /* 0x000fe200078e0aaf */
[----:B------:R-:W-:Y:S01]  /*8140*/  ISETP.GE.AND P0, PT, R6, RZ, PT ;  /* 0x000000ff0600720c */ /* 0x000fe20003f06270 */
[----:B------:R-:W-:Y:S01]  /*8150*/  IMAD R179, R116, R5, R179 ;  /* 0x0000000574b37224 */ /* 0x000fe200078e02b3 */
[----:B------:R-:W-:Y:S01]  /*8160*/  IADD3 R6, R152, 0xa8, RZ ;  /* 0x000000a898067810 */ /* 0x000fe20007ffe0ff */
[----:B------:R-:W-:Y:S01]  /*8170*/  IMAD.HI.U32 R3, R2, R7, RZ ;  /* 0x0000000702037227 */ /* 0x000fe200078e00ff */
[-C--:B------:R-:W-:Y:S02]  /*8180*/  @!P5 IADD3 R178, R178, -R116.reuse, RZ ;  /* 0x80000074b2b2d210 */ /* 0x080fe40007ffe0ff */
[----:B------:R-:W-:Y:S01]  /*8190*/  @!P4 IADD3 R177, R177, -R116, RZ ;  /* 0x80000074b1b1c210 */ /* 0x000fe20007ffe0ff */
[----:B------:R-:W-:Y:S01]  /*81a0*/  @!P1 IMAD.IADD R176, R176, 0x1, -R116 ;  /* 0x00000001b0b09824 */ /* 0x000fe200078e0a74 */
[C---:B------:R-:W-:Y:S01]  /*81b0*/  ISETP.GT.U32.AND P5, PT, R116.reuse, R178, PT ;  /* 0x000000b27400720c */ /* 0x040fe20003fa4070 */
[----:B------:R-:W-:Y:S01]  /*81c0*/  IMAD.MOV R3, RZ, RZ, -R3 ;  /* 0x000000ffff037224 */ /* 0x000fe200078e0a03 */
[----:B------:R-:W-:-:S02]  /*81d0*/  ISETP.GT.U32.AND P4, PT, R116, R177, PT ;  /* 0x000000b17400720c */ /* 0x000fc40003f84070 */
[----:B------:R-:W-:Y:S01]  /*81e0*/  ISETP.GE.AND P1, PT, R4, RZ, PT ;  /* 0x000000ff0400720c */ /* 0x000fe20003f26270 */
[----:B------:R-:W-:Y:S01]  /*81f0*/  IMAD.HI.U32 R4, R2, R181, RZ ;  /* 0x000000b502047227 */ /* 0x000fe200078e00ff */
[----:B------:R-:W-:Y:S02]  /*8200*/  IABS R183, R6 ;  /* 0x0000000600b77213 */ /* 0x000fe40000000000 */
[----:B------:R-:W-:Y:S01]  /*8210*/  IABS R185, R9 ;  /* 0x0000000900b97213 */ /* 0x000fe20000000000 */
[----:B------:R-:W-:Y:S01]  /*8220*/  IMAD.MOV R4, RZ, RZ, -R4 ;  /* 0x000000ffff047224 */ /* 0x000fe200078e0a04 */
[----:B------:R-:W-:Y:S01]  /*8230*/  @!P6 IADD3 R176, -R176, RZ, RZ ;  /* 0x000000ffb0b0e210 */ /* 0x000fe20007ffe1ff */
[----:B------:R-:W-:Y:S01]  /*8240*/  IMAD R180, R116, R3, R7 ;  /* 0x0000000374b47224 */ /* 0x000fe200078e0207 */
[----:B------:R-:W-:Y:S01]  /*8250*/  ISETP.GE.AND P6, PT, R8, RZ, PT ;  /* 0x000000ff0800720c */ /* 0x000fe20003fc6270 */
[C---:B------:R-:W-:Y:S01]  /*8260*/  IMAD R181, R116.reuse, R4, R181 ;  /* 0x0000000474b57224 */ /* 0x040fe200078e02b5 */
[----:B------:R-:W-:Y:S01]  /*8270*/  IABS R195, R10 ;  /* 0x0000000a00c37213 */ /* 0x000fe20000000000 */
[--C-:B------:R-:W-:Y:S01]  /*8280*/  @!P4 IMAD.IADD R177, R177, 0x1, -R116.reuse ;  /* 0x00000001b1b1c824 */ /* 0x100fe200078e0a74 */
[----:B------:R-:W-:Y:S01]  /*8290*/  ISETP.GT.U32.AND P4, PT, R116, R179, PT ;  /* 0x000000b37400720c */ /* 0x000fe20003f84070 */
[----:B------:R-:W-:-:S02]  /*82a0*/  @!P5 IMAD.IADD R178, R178, 0x1, -R116 ;  /* 0x00000001b2b2d824 */ /* 0x000fc400078e0a74 */
[----:B------:R-:W-:-:S04]  /*82b0*/  IMAD.HI.U32 R4, R2, R183, RZ ;  /* 0x000000b702047227 */ /* 0x000fc800078e00ff */
[----:B------:R-:W-:Y:S01]  /*82c0*/  @!P3 IMAD.MOV R178, RZ, RZ, -R178 ;  /* 0x000000ffffb2b224 */ /* 0x000fe200078e0ab2 */
[C---:B------:R-:W-:Y:S01]  /*82d0*/  ISETP.GT.U32.AND P3, PT, R116.reuse, R181, PT ;  /* 0x000000b57400720c */ /* 0x040fe20003f64070 */
[----:B------:R-:W-:Y:S01]  /*82e0*/  @!P2 IMAD.MOV R177, RZ, RZ, -R177 ;  /* 0x000000ffffb1a224 */ /* 0x000fe200078e0ab1 */
[----:B------:R-:W-:Y:S01]  /*82f0*/  ISETP.GT.U32.AND P2, PT, R116, R180, PT ;  /* 0x000000b47400720c */ /* 0x000fe20003f44070 */
[----:B------:R-:W-:Y:S01]  /*8300*/  VIADD R3, R152, 0xa7 ;  /* 0x000000a798037836 */ /* 0x000fe20000000000 */
[----:B------:R-:W-:Y:S01]  /*8310*/  IADD3 R4, -R4, RZ, RZ ;  /* 0x000000ff04047210 */ /* 0x000fe20007ffe1ff */
[----:B------:R-:W-:Y:S02]  /*8320*/  @!P4 IMAD.IADD R179, R179, 0x1, -R116 ;  /* 0x00000001b3b3c824 */ /* 0x000fe400078e0a74 */
[----:B------:R-:W-:Y:S01]  /*8330*/  VIADD R8, R152, 0xa9 ;  /* 0x000000a998087836 */ /* 0x000fe20000000000 */
[----:B------:R-:W-:Y:S01]  /*8340*/  IABS R5, R3 ;  /* 0x0000000300057213 */ /* 0x000fe20000000000 */
[C---:B------:R-:W-:Y:S01]  /*8350*/  IMAD R183, R116.reuse, R4, R183 ;  /* 0x0000000474b77224 */ /* 0x040fe200078e02b7 */
[----:B------:R-:W-:Y:S01]  /*8360*/  ISETP.GT.U32.AND P4, PT, R116, R179, PT ;  /* 0x000000b37400720c */ /* 0x000fe20003f84070 */
[----:B------:R-:W-:Y:S01]  /*8370*/  IMAD.HI.U32 R4, R2, R185, RZ ;  /* 0x000000b902047227 */ /* 0x000fe200078e00ff */
[----:B------:R-:W-:-:S02]  /*8380*/  ISETP.GE.AND P5, PT, R3, RZ, PT ;  /* 0x000000ff0300720c */ /* 0x000fc40003fa6270 */
[----:B------:R-:W-:Y:S01]  /*8390*/  IABS R7, R8 ;  /* 0x0000000800077213 */ /* 0x000fe20000000000 */
[----:B------:R-:W-:Y:S01]  /*83a0*/  @!P3 IMAD.IADD R181, R181, 0x1, -R116 ;  /* 0x00000001b5b5b824 */ /* 0x000fe200078e0a74 */
[----:B------:R-:W-:Y:S01]  /*83b0*/  @!P2 IADD3 R180, R180, -R116, RZ ;  /* 0x80000074b4b4a210 */ /* 0x000fe20007ffe0ff */
[----:B------:R-:W-:Y:S02]  /*83c0*/  IMAD.MOV R4, RZ, RZ, -R4 ;  /* 0x000000ffff047224 */ /* 0x000fe400078e0a04 */
[----:B------:R-:W-:Y:S01]  /*83d0*/  IMAD.HI.U32 R3, R2, R5, RZ ;  /* 0x0000000502037227 */ /* 0x000fe200078e00ff */
[C---:B------:R-:W-:Y:S02]  /*83e0*/  ISETP.GT.U32.AND P3, PT, R116.reuse, R181, PT ;  /* 0x000000b57400720c */ /* 0x040fe40003f64070 */
[----:B------:R-:W-:Y:S01]  /*83f0*/  ISETP.GT.U32.AND P2, PT, R116, R180, PT ;  /* 0x000000b47400720c */ /* 0x000fe20003f44070 */
[----:B------:R-:W-:Y:S01]  /*8400*/  @!P4 IMAD.IADD R179, R179, 0x1, -R116 ;  /* 0x00000001b3b3c824 */ /* 0x000fe200078e0a74 */
[----:B------:R-:W-:Y:S01]  /*8410*/  ISETP.GE.AND P4, PT, R6, RZ, PT ;  /* 0x000000ff0600720c */ /* 0x000fe20003f86270 */
[----:B------:R-:W-:-:S02]  /*8420*/  IMAD R185, R116, R4, R185 ;  /* 0x0000000474b97224 */ /* 0x000fc400078e02b9 */
[----:B------:R-:W-:Y:S01]  /*8430*/  IMAD.MOV R182, RZ, RZ, -R3 ;  /* 0x000000ffffb67224 */ /* 0x000fe200078e0a03 */
[----:B------:R-:W-:Y:S01]  /*8440*/  @!P0 IADD3 R179, -R179, RZ, RZ ;  /* 0x000000ffb3b38210 */ /* 0x000fe20007ffe1ff */
[----:B------:R-:W-:Y:S01]  /*8450*/  IMAD.HI.U32 R3, R2, R7, RZ ;  /* 0x0000000702037227 */ /* 0x000fe200078e00ff */
[----:B------:R-:W-:-:S03]  /*8460*/  ISETP.GT.U32.AND P0, PT, R116, R183, PT ;  /* 0x000000b77400720c */ /* 0x000fc60003f04070 */
[-C--:B------:R-:W-:Y:S01]  /*8470*/  @!P3 IADD3 R181, R181, -R116.reuse, RZ ;  /* 0x80000074b5b5b210 */ /* 0x080fe20007ffe0ff */
[----:B------:R-:W-:Y:S01]  /*8480*/  VIADD R6, R152, 0xab ;  /* 0x000000ab98067836 */ /* 0x000fe20000000000 */
[----:B------:R-:W-:Y:S01]  /*8490*/  @!P2 IADD3 R180, R180, -R116, RZ ;  /* 0x80000074b4b4a210 */ /* 0x000fe20007ffe0ff */
[C---:B------:R-:W-:Y:S02]  /*84a0*/  IMAD R182, R116.reuse, R182, R5 ;  /* 0x000000b674b67224 */ /* 0x040fe400078e0205 */
[----:B------:R-:W-:Y:S01]  /*84b0*/  @!P6 IMAD.MOV R181, RZ, RZ, -R181 ;  /* 0x000000ffffb5e224 */ /* 0x000fe200078e0ab5 */
[C---:B------:R-:W-:Y:S01]  /*84c0*/  ISETP.GT.U32.AND P6, PT, R116.reuse, R185, PT ;  /* 0x000000b97400720c */ /* 0x040fe20003fc4070 */
[----:B------:R-:W-:Y:S01]  /*84d0*/  IMAD.MOV R3, RZ, RZ, -R3 ;  /* 0x000000ffff037224 */ /* 0x000fe200078e0a03 */
[----:B------:R-:W-:Y:S01]  /*84e0*/  IABS R5, R6 ;  /* 0x0000000600057213 */ /* 0x000fe20000000000 */
[----:B------:R-:W-:Y:S01]  /*84f0*/  @!P1 IMAD.MOV R180, RZ, RZ, -R180 ;  /* 0x000000ffffb49224 */ /* 0x000fe200078e0ab4 */
[C---:B------:R-:W-:Y:S01]  /*8500*/  ISETP.GT.U32.AND P2, PT, R116.reuse, R182, PT ;  /* 0x000000b67400720c */ /* 0x040fe20003f44070 */
[----:B------:R-:W-:Y:S01]  /*8510*/  IMAD R184, R116, R3, R7 ;  /* 0x0000000374b87224 */ /* 0x000fe200078e0207 */
[----:B------:R-:W-:Y:S01]  /*8520*/  ISETP.GE.AND P1, PT, R8, RZ, PT ;  /* 0x000000ff0800720c */ /* 0x000fe20003f26270 */
[----:B------:R-:W-:-:S02]  /*8530*/  @!P0 IMAD.IADD R183, R183, 0x1, -R116 ;  /* 0x00000001b7b78824 */ /* 0x000fc400078e0a74 */
[----:B------:R-:W-:Y:S01]  /*8540*/  IMAD.HI.U32 R3, R2, R5, RZ ;  /* 0x0000000502037227 */ /* 0x000fe200078e00ff */
[C---:B------:R-:W-:Y:S02]  /*8550*/  ISETP.GT.U32.AND P3, PT, R116.reuse, R184, PT ;  /* 0x000000b87400720c */ /* 0x040fe40003f64070 */
[----:B------:R-:W-:Y:S01]  /*8560*/  ISETP.GT.U32.AND P0, PT, R116, R183, PT ;  /* 0x000000b77400720c */ /* 0x000fe20003f04070 */
[C---:B------:R-:W-:Y:S01]  /*8570*/  VIADD R7, R152.reuse, 0xac ;  /* 0x000000ac98077836 */ /* 0x040fe20000000000 */
[----:B------:R-:W-:Y:S01]  /*8580*/  IADD3 R3, -R3, RZ, RZ ;  /* 0x000000ff03037210 */ /* 0x000fe20007ffe1ff */
[----:B------:R-:W-:Y:S02]  /*8590*/  @!P6 IMAD.IADD R185, R185, 0x1, -R116 ;  /* 0x00000001b9b9e824 */ /* 0x000fe400078e0a74 */
[----:B------:R-:W-:Y:S01]  /*85a0*/  VIADD R8, R152, 0xad ;  /* 0x000000ad98087836 */ /* 0x000fe20000000000 */
[----:B------:R-:W-:Y:S01]  /*85b0*/  IABS R187, R7 ;  /* 0x0000000700bb7213 */ /* 0x000fe20000000000 */
[C---:B------:R-:W-:Y:S01]  /*85c0*/  IMAD R186, R116.reuse, R3, R5 ;  /* 0x0000000374ba7224 */ /* 0x040fe200078e0205 */
[----:B------:R-:W-:-:S02]  /*85d0*/  ISETP.GT.U32.AND P6, PT, R116, R185, PT ;  /* 0x000000b97400720c */ /* 0x000fc40003fc4070 */
[----:B------:R-:W-:Y:S01]  /*85e0*/  @!P2 IADD3 R182, R182, -R116, RZ ;  /* 0x80000074b6b6a210 */ /* 0x000fe20007ffe0ff */
[----:B------:R-:W-:Y:S01]  /*85f0*/  IMAD.HI.U32 R3, R2, R187, RZ ;  /* 0x000000bb02037227 */ /* 0x000fe200078e00ff */
[----:B------:R-:W-:Y:S02]  /*8600*/  IABS R4, R8 ;  /* 0x0000000800047213 */ /* 0x000fe40000000000 */
[----:B------:R-:W-:Y:S01]  /*8610*/  ISETP.GT.U32.AND P2, PT, R116, R182, PT ;  /* 0x000000b67400720c */ /* 0x000fe20003f44070 */
[----:B------:R-:W-:Y:S01]  /*8620*/  IMAD.MOV R3, RZ, RZ, -R3 ;  /* 0x000000ffff037224 */ /* 0x000fe200078e0a03 */
[----:B------:R-:W-:Y:S01]  /*8630*/  MOV R5, R4 ;  /* 0x0000000400057202 */ /* 0x000fe20000000f00 */
[--C-:B------:R-:W-:Y:S02]  /*8640*/  @!P3 IMAD.IADD R184, R184, 0x1, -R116.reuse ;  /* 0x00000001b8b8b824 */ /* 0x100fe400078e0a74 */
[--C-:B------:R-:W-:Y:S01]  /*8650*/  @!P0 IMAD.IADD R183, R183, 0x1, -R116.reuse ;  /* 0x00000001b7b78824 */ /* 0x100fe200078e0a74 */
[C---:B------:R-:W-:Y:S01]  /*8660*/  ISETP.GT.U32.AND P0, PT, R116.reuse, R186, PT ;  /* 0x000000ba7400720c */ /* 0x040fe20003f04070 */
[C---:B------:R-:W-:Y:S01]  /*8670*/  IMAD R187, R116.reuse, R3, R187 ;  /* 0x0000000374bb7224 */ /* 0x040fe200078e02bb */
[----:B------:R-:W-:Y:S01]  /*8680*/  ISETP.GT.U32.AND P3, PT, R116, R184, PT ;  /* 0x000000b87400720c */ /* 0x000fe20003f64070 */
[----:B------:R-:W-:Y:S01]  /*8690*/  @!P6 IMAD.IADD R185, R185, 0x1, -R116 ;  /* 0x00000001b9b9e824 */ /* 0x000fe200078e0a74 */
[----:B------:R-:W-:Y:S01]  /*86a0*/  IADD3 R3, R152, 0xae, RZ ;  /* 0x000000ae98037810 */ /* 0x000fe20007ffe0ff */
[----:B------:R-:W-:Y:S01]  /*86b0*/  IMAD.HI.U32 R4, R2, R5, RZ ;  /* 0x0000000502047227 */ /* 0x000fe200078e00ff */
[----:B------:R-:W-:-:S02]  /*86c0*/  ISETP.GT.U32.AND P6, PT, R116, R187, PT ;  /* 0x000000bb7400720c */ /* 0x000fc40003fc4070 */
[----:B------:R-:W-:Y:S01]  /*86d0*/  IABS R189, R3 ;  /* 0x0000000300bd7213 */ /* 0x000fe20000000000 */
[--C-:B------:R-:W-:Y:S01]  /*86e0*/  @!P2 IMAD.IADD R182, R182, 0x1, -R116.reuse ;  /* 0x00000001b6b6a824 */ /* 0x100fe200078e0a74 */
[----:B------:R-:W-:Y:S01]  /*86f0*/  IADD3 R4, -R4, RZ, RZ ;  /* 0x000000ff04047210 */ /* 0x000fe20007ffe1ff */
[----:B------:R-:W-:Y:S01]  /*8700*/  @!P4 IMAD.MOV R183, RZ, RZ, -R183 ;  /* 0x000000ffffb7c224 */ /* 0x000fe200078e0ab7 */
[----:B------:R-:W-:Y:S01]  /*8710*/  ISETP.GE.AND P2, PT, R9, RZ, PT ;  /* 0x000000ff0900720c */ /* 0x000fe20003f46270 */
[--C-:B------:R-:W-:Y:S01]  /*8720*/  @!P0 IMAD.IADD R186, R186, 0x1, -R116.reuse ;  /* 0x00000001baba8824 */ /* 0x100fe200078e0a74 */
[----:B------:R-:W-:Y:S01]  /*8730*/  @!P5 IADD3 R182, -R182, RZ, RZ ;  /* 0x000000ffb6b6d210 */ /* 0x000fe20007ffe1ff */
[--C-:B------:R-:W-:Y:S01]  /*8740*/  @!P3 IMAD.IADD R184, R184, 0x1, -R116.reuse ;  /* 0x00000001b8b8b824 */ /* 0x100fe200078e0a74 */
[----:B------:R-:W-:Y:S01]  /*8750*/  ISETP.GE.AND P5, PT, R6, RZ, PT ;  /* 0x000000ff0600720c */ /* 0x000fe20003fa6270 */
[C---:B------:R-:W-:Y:S01]  /*8760*/  IMAD R188, R116.reuse, R4, R5 ;  /* 0x0000000474bc7224 */ /* 0x040fe200078e0205 */
[----:B------:R-:W-:Y:S01]  /*8770*/  ISETP.GT.U32.AND P0, PT, R116, R186, PT ;  /* 0x000000ba7400720c */ /* 0x000fe20003f04070 */
[----:B------:R-:W-:Y:S01]  /*8780*/  VIADD R4, R152, 0xaf ;  /* 0x000000af98047836 */ /* 0x000fe20000000000 */
[----:B------:R-:W-:Y:S01]  /*8790*/  @!P1 IADD3 R184, -R184, RZ, RZ ;  /* 0x000000ffb8b89210 */ /* 0x000fe20007ffe1ff */
[----:B------:R-:W-:Y:S01]  /*87a0*/  @!P6 IMAD.IADD R187, R187, 0x1, -R116 ;  /* 0x00000001bbbbe824 */ /* 0x000fe200078e0a74 */
[----:B------:R-:W-:Y:S01]  /*87b0*/  ISETP.GE.AND P1, PT, R3, RZ, PT ;  /* 0x000000ff0300720c */ /* 0x000fe20003f26270 */
[----:B------:R-:W-:Y:S01]  /*87c0*/  IMAD.HI.U32 R3, R2, R189, RZ ;  /* 0x000000bd02037227 */ /* 0x000fe200078e00ff */
[----:B------:R-:W-:-:S02]  /*87d0*/  IABS R5, R4 ;  /* 0x0000000400057213 */ /* 0x000fc40000000000 */
[----:B------:R-:W-:Y:S01]  /*87e0*/  ISETP.GT.U32.AND P6, PT, R116, R187, PT ;  /* 0x000000bb7400720c */ /* 0x000fe20003fc4070 */
[----:B------:R-:W-:Y:S01]  /*87f0*/  @!P2 IMAD.MOV R185, RZ, RZ, -R185 ;  /* 0x000000ffffb9a224 */ /* 0x000fe200078e0ab9 */
[----:B------:R-:W-:Y:S01]  /*8800*/  ISETP.GE.AND P2, PT, R4, RZ, PT ;  /* 0x000000ff0400720c */ /* 0x000fe20003f46270 */
[----:B------:R-:W-:Y:S01]  /*8810*/  IMAD.HI.U32 R4, R2, R5, RZ ;  /* 0x0000000502047227 */ /* 0x000fe200078e00ff */
[----:B------:R-:W-:Y:S02]  /*8820*/  IADD3 R3, -R3, RZ, RZ ;  /* 0x000000ff03037210 */ /* 0x000fe40007ffe1ff */
[----:B------:R-:W-:Y:S01]  /*8830*/  ISETP.GE.AND P4, PT, R7, RZ, PT ;  /* 0x000000ff0700720c */ /* 0x000fe20003f86270 */
[----:B------:R-:W-:Y:S01]  /*8840*/  @!P0 IMAD.IADD R186, R186, 0x1, -R116 ;  /* 0x00000001baba8824 */ /* 0x000fe200078e0a74 */
[----:B------:R-:W-:Y:S01]  /*8850*/  ISETP.GT.U32.AND P0, PT, R116, R188, PT ;  /* 0x000000bc7400720c */ /* 0x000fe20003f04070 */
[----:B------:R-:W-:Y:S01]  /*8860*/  IMAD.MOV R4, RZ, RZ, -R4 ;  /* 0x000000ffff047224 */ /* 0x000fe200078e0a04 */
[----:B------:R-:W-:Y:S01]  /*8870*/  IADD3 R6, R152, 0xb0, RZ ;  /* 0x000000b098067810 */ /* 0x000fe20007ffe0ff */
[----:B------:R-:W-:Y:S01]  /*8880*/  IMAD R189, R116, R3, R189 ;  /* 0x0000000374bd7224 */ /* 0x000fe200078e02bd */
[----:B------:R-:W-:Y:S01]  /*8890*/  @!P5 IADD3 R186, -R186, RZ, RZ ;  /* 0x000000ffbabad210 */ /* 0x000fe20007ffe1ff */
[----:B------:R-:W-:Y:S01]  /*88a0*/  IMAD R190, R116, R4, R5 ;  /* 0x0000000474be7224 */ /* 0x000fe200078e0205 */
[----:B------:R-:W-:-:S02]  /*88b0*/  @!P6 IADD3 R187, R187, -R116, RZ ;  /* 0x80000074bbbbe210 */ /* 0x000fc40007ffe0ff */
[C---:B------:R-:W-:Y:S02]  /*88c0*/  ISETP.GT.U32.AND P6, PT, R116.reuse, R189, PT ;  /* 0x000000bd7400720c */ /* 0x040fe40003fc4070 */
[----:B------:R-:W-:Y:S01]  /*88d0*/  ISETP.GT.U32.AND P5, PT, R116, R190, PT ;  /* 0x000000be7400720c */ /* 0x000fe20003fa4070 */
[----:B------:R-:W-:Y:S01]  /*88e0*/  @!P4 IMAD.MOV R187, RZ, RZ, -R187 ;  /* 0x000000ffffbbc224 */ /* 0x000fe200078e0abb */
[----:B------:R-:W-:Y:S01]  /*88f0*/  ISETP.GE.AND P3, PT, R8, RZ, PT ;  /* 0x000000ff0800720c */ /* 0x000fe20003f66270 */
[----:B------:R-:W-:Y:S01]  /*8900*/  @!P0 IMAD.IADD R188, R188, 0x1, -R116 ;  /* 0x00000001bcbc8824 */ /* 0x000fe200078e0a74 */
[----:B------:R-:W-:Y:S01]  /*8910*/  IABS R191, R6 ;  /* 0x0000000600bf7213 */ /* 0x000fe20000000000 */
[----:B------:R-:W-:Y:S01]  /*8920*/  VIADD R8, R152, 0xb1 ;  /* 0x000000b198087836 */ /* 0x000fe20000000000 */
[----:B------:R-:W-:Y:S02]  /*8930*/  ISETP.GE.AND P4, PT, R6, RZ, PT ;  /* 0x000000ff0600720c */ /* 0x000fe40003f86270 */
[----:B------:R-:W-:Y:S01]  /*8940*/  ISETP.GT.U32.AND P0, PT, R116, R188, PT ;  /* 0x000000bc7400720c */ /* 0x000fe20003f04070 */
[----:B------:R-:W-:Y:S01]  /*8950*/  IMAD.HI.U32 R3, R2, R191, RZ ;  /* 0x000000bf02037227 */ /* 0x000fe200078e00ff */
[----:B------:R-:W-:-:S02]  /*8960*/  IABS R7, R8 ;  /* 0x0000000800077213 */ /* 0x000fc40000000000 */
[----:B------:R-:W-:Y:S01]  /*8970*/  IADD3 R6, R152, 0xb2, RZ ;  /* 0x000000b298067810 */ /* 0x000fe20007ffe0ff */
[--C-:B------:R-:W-:Y:S01]  /*8980*/  @!P6 IMAD.IADD R189, R189, 0x1, -R116.reuse ;  /* 0x00000001bdbde824 */ /* 0x100fe200078e0a74 */
[----:B------:R-:W-:Y:S01]  /*8990*/  @!P5 IADD3 R190, R190, -R116, RZ ;  /* 0x80000074bebed210 */ /* 0x000fe20007ffe0ff */
[----:B------:R-:W-:Y:S01]  /*89a0*/  IMAD.HI.U32 R4, R2, R7, RZ ;  /* 0x0000000702047227 */ /* 0x000fe200078e00ff */
[----:B------:R-:W-:Y:S02]  /*89b0*/  IABS R193, R6 ;  /* 0x0000000600c17213 */ /* 0x000fe40000000000 */
[C---:B------:R-:W-:Y:S01]  /*89c0*/  ISETP.GT.U32.AND P6, PT, R116.reuse, R189, PT ;  /* 0x000000bd7400720c */ /* 0x040fe20003fc4070 */
[----:B------:R-:W-:Y:S01]  /*89d0*/  IMAD.MOV R3, RZ, RZ, -R3 ;  /* 0x000000ffff037224 */ /* 0x000fe200078e0a03 */
[----:B------:R-:W-:Y:S01]  /*89e0*/  ISETP.GT.U32.AND P5, PT, R116, R190, PT ;  /* 0x000000be7400720c */ /* 0x000fe20003fa4070 */
[----:B------:R-:W-:Y:S01]  /*89f0*/  @!P0 IMAD.IADD R188, R188, 0x1, -R116 ;  /* 0x00000001bcbc8824 */ /* 0x000fe200078e0a74 */
[----:B------:R-:W-:Y:S01]  /*8a00*/  ISETP.GE.AND P0, PT, R8, RZ, PT ;  /* 0x000000ff0800720c */ /* 0x000fe20003f06270 */
[----:B------:R-:W-:Y:S01]  /*8a10*/  IMAD.MOV R4, RZ, RZ, -R4 ;  /* 0x000000ffff047224 */ /* 0x000fe200078e0a04 */
[----:B------:R-:W-:Y:S01]  /*8a20*/  IABS R9, R11 ;  /* 0x0000000b00097213 */ /* 0x000fe20000000000 */
[----:B------:R-:W-:-:S02]  /*8a30*/  VIADD R8, R152, 0xb3 ;  /* 0x000000b398087836 */ /* 0x000fc40000000000 */
[C---:B------:R-:W-:Y:S02]  /*8a40*/  IMAD R191, R116.reuse, R3, R191 ;  /* 0x0000000374bf7224 */ /* 0x040fe400078e02bf */
[----:B------:R-:W-:Y:S01]  /*8a50*/  IMAD R192, R116, R4, R7 ;  /* 0x0000000474c07224 */ /* 0x000fe200078e0207 */
[----:B------:R-:W-:Y:S01]  /*8a60*/  IABS R7, R8 ;  /* 0x0000000800077213 */ /* 0x000fe20000000000 */
[----:B------:R-:W-:Y:S02]  /*8a70*/  IMAD.HI.U32 R3, R2, R193, RZ ;  /* 0x000000c102037227 */ /* 0x000fe400078e00ff */
[----:B------:R-:W-:Y:S02]  /*8a80*/  @!P5 IADD3 R190, R190, -R116, RZ ;  /* 0x80000074bebed210 */ /* 0x000fe40007ffe0ff */
[----:B------:R-:W-:Y:S01]  /*8a90*/  @!P6 IMAD.IADD R189, R189, 0x1, -R116 ;  /* 0x00000001bdbde824 */ /* 0x000fe200078e0a74 */
[C---:B------:R-:W-:Y:S01]  /*8aa0*/  ISETP.GT.U32.AND P6, PT, R116.reuse, R191, PT ;  /* 0x000000bf7400720c */ /* 0x040fe20003fc4070 */
[----:B------:R-:W-:Y:S01]  /*8ab0*/  IMAD.MOV R5, RZ, RZ, -R3 ;  /* 0x000000ffff057224 */ /* 0x000fe200078e0a03 */
[----:B------:R-:W-:Y:S01]  /*8ac0*/  ISETP.GT.U32.AND P5, PT, R116, R192, PT ;  /* 0x000000c07400720c */ /* 0x000fe20003fa4070 */
[----:B------:R-:W-:Y:S01]  /*8ad0*/  IMAD.HI.U32 R3, R2, R7, RZ ;  /* 0x0000000702037227 */ /* 0x000fe200078e00ff */
[----:B------:R-:W-:-:S03]  /*8ae0*/  @!P1 IADD3 R189, -R189, RZ, RZ ;  /* 0x000000ffbdbd9210 */ /* 0x000fc60007ffe1ff */
[----:B------:R-:W-:Y:S02]  /*8af0*/  IMAD.MOV R194, RZ, RZ, -R3 ;  /* 0x000000ffffc27224 */ /* 0x000fe400078e0a03 */
[C---:B------:R-:W-:Y:S02]  /*8b00*/  IMAD R193, R116.reuse, R5, R193 ;  /* 0x0000000574c17224 */ /* 0x040fe400078e02c1 */
[----:B------:R-:W-:Y:S02]  /*8b10*/  IMAD R194, R116, R194, R7 ;  /* 0x000000c274c27224 */ /* 0x000fe400078e0207 */
[-C--:B------:R-:W-:Y:S01]  /*8b20*/  @!P6 IADD3 R191, R191, -R116.reuse, RZ ;  /* 0x80000074bfbfe210 */ /* 0x080fe20007ffe0ff */
[----:B------:R-:W-:Y:S01]  /*8b30*/  IMAD.HI.U32 R5, R2, R9, RZ ;  /* 0x0000000902057227 */ /* 0x000fe200078e00ff */
[----:B------:R-:W-:Y:S02]  /*8b40*/  ISETP.GT.U32.AND P6, PT, R116, R193, PT ;  /* 0x000000c17400720c */ /* 0x000fe40003fc4070 */
[----:B------:R-:W-:Y:S01]  /*8b50*/  @!P5 IADD3 R192, R192, -R116, RZ ;  /* 0x80000074c0c0d210 */ /* 0x000fe20007ffe0ff */
[----:B------:R-:W-:Y:S01]  /*8b60*/  IMAD.HI.U32 R4, R2, R195, RZ ;  /* 0x000000c302047227 */ /* 0x000fe200078e00ff */
[----:B------:R-:W-:-:S03]  /*8b70*/  ISETP.GT.U32.AND P5, PT, R116, R194, PT ;  /* 0x000000c27400720c */ /* 0x000fc60003fa4070 */
[----:B------:R-:W-:-:S04]  /*8b80*/  IMAD.HI.U32 R3, R2, R197, RZ ;  /* 0x000000c502037227 */ /* 0x000fc800078e00ff */
[----:B------:R-:W-:Y:S02]  /*8b90*/  IMAD.MOV R5, RZ, RZ, -R5 ;  /* 0x000000ffff057224 */ /* 0x000fe400078e0a05 */
[----:B------:R-:W-:Y:S01]  /*8ba0*/  @!P6 IADD3 R193, R193, -R116, RZ ;  /* 0x80000074c1c1e210 */ /* 0x000fe20007ffe0ff */
[----:B------:R-:W-:Y:S01]  /*8bb0*/  IMAD.MOV R4, RZ, RZ, -R4 ;  /* 0x000000ffff047224 */ /* 0x000fe200078e0a04 */
[----:B------:R-:W-:Y:S01]  /*8bc0*/  ISETP.GT.U32.AND P6, PT, R116, R192, PT ;  /* 0x000000c07400720c */ /* 0x000fe20003fc4070 */
[----:B------:R-:W-:Y:S02]  /*8bd0*/  IMAD.MOV R3, RZ, RZ, -R3 ;  /* 0x000000ffff037224 */ /* 0x000fe400078e0a03 */
[----:B------:R-:W-:Y:S01]  /*8be0*/  @!P5 IMAD.IADD R194, R194, 0x1, -R116 ;  /* 0x00000001c2c2d824 */ /* 0x000fe200078e0a74 */
[C---:B------:R-:W-:Y:S01]  /*8bf0*/  ISETP.GT.U32.AND P5, PT, R116.reuse, R193, PT ;  /* 0x000000c17400720c */ /* 0x040fe20003fa4070 */
[C---:B------:R-:W-:Y:S02]  /*8c00*/  IMAD R196, R116.reuse, R5, R9 ;  /* 0x0000000574c47224 */ /* 0x040fe400078e0209 */
[C---:B------:R-:W-:Y:S01]  /*8c10*/  IMAD R195, R116.reuse, R4, R195 ;  /* 0x0000000474c37224 */ /* 0x040fe200078e02c3 */
[----:B------:R-:W-:Y:S01]  /*8c20*/  ISETP.GT.U32.AND P1, PT, R116, R194, PT ;  /* 0x000000c27400720c */ /* 0x000fe20003f24070 */
[----:B------:R-:W-:-:S02]  /*8c30*/  VIADD R9, R152, 0xb8 ;  /* 0x000000b898097836 */ /* 0x000fc40000000000 */
[----:B------:R-:W-:Y:S02]  /*8c40*/  VIADD R7, R152, 0xb7 ;  /* 0x000000b798077836 */ /* 0x000fe40000000000 */
[C---:B------:R-:W-:Y:S01]  /*8c50*/  IMAD R197, R116.reuse, R3, R197 ;  /* 0x0000000374c57224 */ /* 0x040fe200078e02c5 */
[----:B------:R-:W-:Y:S01]  /*8c60*/  IABS R199, R9 ;  /* 0x0000000900c77213 */ /* 0x000fe20000000000 */
[----:B------:R-:W-:Y:S01]  /*8c70*/  @!P3 IMAD.MOV R188, RZ, RZ, -R188 ;  /* 0x000000ffffbcb224 */ /* 0x000fe200078e0abc */
[C---:B------:R-:W-:Y:S01]  /*8c80*/  ISETP.GT.U32.AND P3, PT, R116.reuse, R191, PT ;  /* 0x000000bf7400720c */ /* 0x040fe20003f64070 */
[----:B------:R-:W-:Y:S01]  /*8c90*/  @!P2 IMAD.MOV R190, RZ, RZ, -R190 ;  /* 0x000000ffffbea224 */ /* 0x000fe200078e0abe */
[----:B------:R-:W-:Y:S01]  /*8ca0*/  ISETP.GT.U32.AND P2, PT, R116, R195, PT ;  /* 0x000000c37400720c */ /* 0x000fe20003f44070 */
[----:B------:R-:W-:Y:S01]  /*8cb0*/  @!P5 IMAD.IADD R193, R193, 0x1, -R116 ;  /* 0x00000001c1c1d824 */ /* 0x000fe200078e0a74 */
[----:B------:R-:W-:Y:S01]  /*8cc0*/  IABS R5, R7 ;  /* 0x0000000700057213 */ /* 0x000fe20000000000 */
[----:B------:R-:W-:Y:S01]  /*8cd0*/  IMAD.HI.U32 R4, R2, R199, RZ ;  /* 0x000000c702047227 */ /* 0x000fe200078e00ff */
[----:B------:R-:W-:-:S02]  /*8ce0*/  ISETP.GT.U32.AND P5, PT, R116, R197, PT ;  /* 0x000000c57400720c */ /* 0x000fc40003fa4070 */
[----:B------:R-:W-:Y:S01]  /*8cf0*/  @!P6 IADD3 R192, R192, -R116, RZ ;  /* 0x80000074c0c0e210 */ /* 0x000fe20007ffe0ff */
[----:B------:R-:W-:Y:S01]  /*8d00*/  IMAD.HI.U32 R3, R2, R5, RZ ;  /* 0x0000000502037227 */ /* 0x000fe200078e00ff */
[----:B------:R-:W-:-:S03]  /*8d10*/  ISETP.GE.AND P6, PT, R6, RZ, PT ;  /* 0x000000ff0600720c */ /* 0x000fc60003fc6270 */
[----:B------:R-:W-:Y:S01]  /*8d20*/  IMAD.MOV R4, RZ, RZ, -R4 ;  /* 0x000000ffff047224 */ /* 0x000fe200078e0a04 */
[----:B------:R-:W-:Y:S01]  /*8d30*/  IADD3 R3, -R3, RZ, RZ ;  /* 0x000000ff03037210 */ /* 0x000fe20007ffe1ff */
[--C-:B------:R-:W-:Y:S01]  /*8d40*/  @!P1 IMAD.IADD R194, R194, 0x1, -R116.reuse ;  /* 0x00000001c2c29824 */ /* 0x100fe200078e0a74 */
[----:B------:R-:W-:Y:S01]  /*8d50*/  ISETP.GE.AND P1, PT, R8, RZ, PT ;  /* 0x000000ff0800720c */ /* 0x000fe20003f26270 */
[--C-:B------:R-:W-:Y:S01]  /*8d60*/  @!P3 IMAD.IADD R191, R191, 0x1, -R116.reuse ;  /* 0x00000001bfbfb824 */ /* 0x100fe200078e0a74 */
[----:B------:R-:W-:Y:S01]  /*8d70*/  ISETP.GT.U32.AND P3, PT, R116, R196, PT ;  /* 0x000000c47400720c */ /* 0x000fe20003f64070 */
[--C-:B------:R-:W-:Y:S01]  /*8d80*/  @!P2 IMAD.IADD R195, R195, 0x1, -R116.reuse ;  /* 0x00000001c3c3a824 */ /* 0x100fe200078e0a74 */
[----:B------:R-:W-:Y:S01]  /*8d90*/  ISETP.GE.AND P2, PT, R10, RZ, PT ;  /* 0x000000ff0a00720c */ /* 0x000fe20003f46270 */
[----:B------:R-:W-:Y:S01]  /*8da0*/  IMAD R199, R116, R4, R199 ;  /* 0x0000000474c77224 */ /* 0x000fe200078e02c7 */
[----:B------:R-:W-:Y:S01]  /*8db0*/  @!P4 IADD3 R191, -R191, RZ, RZ ;  /* 0x000000ffbfbfc210 */ /* 0x000fe20007ffe1ff */
[----:B------:R-:W-:Y:S01]  /*8dc0*/  VIADD R4, R152, 0xb9 ;  /* 0x000000b998047836 */ /* 0x000fe20000000000 */
[C---:B------:R-:W-:Y:S01]  /*8dd0*/  ISETP.GT.U32.AND P4, PT, R116.reuse, R195, PT ;  /* 0x000000c37400720c */ /* 0x040fe20003f84070 */
[----:B------:R-:W-:Y:S01]  /*8de0*/  @!P5 IMAD.IADD R197, R197, 0x1, -R116 ;  /* 0x00000001c5c5d824 */ /* 0x000fe200078e0a74 */
[----:B------:R-:W-:Y:S01]  /*8df0*/  @!P6 IADD3 R193, -R193, RZ, RZ ;  /* 0x000000ffc1c1e210 */ /* 0x000fe20007ffe1ff */
[C---:B------:R-:W-:Y:S01]  /*8e00*/  IMAD R198, R116.reuse, R3, R5 ;  /* 0x0000000374c67224 */ /* 0x040fe200078e0205 */
[----:B------:R-:W-:Y:S01]  /*8e10*/  IABS R5, R4 ;  /* 0x0000000400057213 */ /* 0x000fe20000000000 */
[----:B------:R-:W-:Y:S01]  /*8e20*/  @!P0 IMAD.MOV R192, RZ, RZ, -R192 ;  /* 0x000000ffffc08224 */ /* 0x000fe200078e0ac0 */
[C---:B------:R-:W-:Y:S01]  /*8e30*/  ISETP.GT.U32.AND P0, PT, R116.reuse, R197, PT ;  /* 0x000000c57400720c */ /* 0x040fe20003f04070 */
[----:B------:R-:W-:Y:S01]  /*8e40*/  @!P1 IMAD.MOV R194, RZ, RZ, -R194 ;  /* 0x000000ffffc29224 */ /* 0x000fe200078e0ac2 */
[----:B------:R-:W-:Y:S01]  /*8e50*/  ISETP.GT.U32.AND P6, PT, R116, R198, PT ;  /* 0x000000c67400720c */ /* 0x000fe20003fc4070 */
[----:B------:R-:W-:Y:S01]  /*8e60*/  IMAD.HI.U32 R3, R2, R5, RZ ;  /* 0x0000000502037227 */ /* 0x000fe200078e00ff */
[----:B------:R-:W-:-:S02]  /*8e70*/  ISETP.GE.AND P1, PT, R12, RZ, PT ;  /* 0x000000ff0c00720c */ /* 0x000fc40003f26270 */
[----:B------:R-:W-:Y:S01]  /*8e80*/  @!P3 IADD3 R196, R196, -R116, RZ ;  /* 0x80000074c4c4b210 */ /* 0x000fe20007ffe0ff */
[--C-:B------:R-:W-:Y:S01]  /*8e90*/  @!P4 IMAD.IADD R195, R195, 0x1, -R116.reuse ;  /* 0x00000001c3c3c824 */ /* 0x100fe200078e0a74 */
[----:B------:R-:W-:Y:S01]  /*8ea0*/  IADD3 R3, -R3, RZ, RZ ;  /* 0x000000ff03037210 */ /* 0x000fe20007ffe1ff */
[----:B------:R-:W-:Y:S01]  /*8eb0*/  VIADD R6, R152, 0xba ;  /* 0x000000ba98067836 */ /* 0x000fe20000000000 */
[C---:B------:R-:W-:Y:S01]  /*8ec0*/  ISETP.GT.U32.AND P5, PT, R116.reuse, R196, PT ;  /* 0x000000c47400720c */ /* 0x040fe20003fa4070 */
[----:B------:R-:W-:Y:S01]  /*8ed0*/  @!P2 IMAD.MOV R195, RZ, RZ, -R195 ;  /* 0x000000ffffc3a224 */ /* 0x000fe200078e0ac3 */
[C---:B------:R-:W-:Y:S01]  /*8ee0*/  ISETP.GT.U32.AND P4, PT, R116.reuse, R199, PT ;  /* 0x000000c77400720c */ /* 0x040fe20003f84070 */
[--C-:B------:R-:W-:Y:S01]  /*8ef0*/  @!P0 IMAD.IADD R197, R197, 0x1, -R116.reuse ;  /* 0x00000001c5c58824 */ /* 0x100fe200078e0a74 */
[----:B------:R-:W-:Y:S01]  /*8f00*/  ISETP.GE.AND P3, PT, R11, RZ, PT ;  /* 0x000000ff0b00720c */ /* 0x000fe20003f66270 */
[----:B------:R-:W-:Y:S01]  /*8f10*/  IMAD R200, R116, R3, R5 ;  /* 0x0000000374c87224 */ /* 0x000fe200078e0205 */
[----:B------:R-:W-:Y:S01]  /*8f20*/  IABS R201, R6 ;  /* 0x0000000600c97213 */ /* 0x000fe20000000000 */
[----:B------:R-:W-:Y:S01]  /*8f30*/  @!P6 IMAD.IADD R198, R198, 0x1, -R116 ;  /* 0x00000001c6c6e824 */ /* 0x000fe200078e0a74 */
[----:B------:R-:W-:Y:S01]  /*8f40*/  ISETP.GE.AND P6, PT, R4, RZ, PT ;  /* 0x000000ff0400720c */ /* 0x000fe20003fc6270 */
[----:B------:R-:W-:Y:S01]  /*8f50*/  @!P1 IMAD.MOV R197, RZ, RZ, -R197 ;  /* 0x000000ffffc59224 */ /* 0x000fe200078e0ac5 */
[----:B------:R-:W-:Y:S01]  /*8f60*/  ISETP.GT.U32.AND P1, PT, R116, R200, PT ;  /* 0x000000c87400720c */ /* 0x000fe20003f24070 */
[----:B------:R-:W-:Y:S01]  /*8f70*/  IMAD.HI.U32 R4, R2, R201, RZ ;  /* 0x000000c902047227 */ /* 0x000fe200078e00ff */
[----:B------:R-:W-:-:S02]  /*8f80*/  ISETP.GT.U32.AND P2, PT, R116, R198, PT ;  /* 0x000000c67400720c */ /* 0x000fc40003f44070 */
[----:B------:R-:W-:Y:S01]  /*8f90*/  @!P5 IADD3 R196, R196, -R116, RZ ;  /* 0x80000074c4c4d210 */ /* 0x000fe20007ffe0ff */
[----:B------:R-:W-:Y:S01]  /*8fa0*/  @!P4 IMAD.IADD R199, R199, 0x1, -R116 ;  /* 0x00000001c7c7c824 */ /* 0x000fe200078e0a74 */
[----:B------:R-:W-:Y:S01]  /*8fb0*/  ISETP.GE.AND P5, PT, R7, RZ, PT ;  /* 0x000000ff0700720c */ /* 0x000fe20003fa6270 */
[----:B------:R-:W-:Y:S01]  /*8fc0*/  VIADD R3, R152, 0xbb ;  /* 0x000000bb98037836 */ /* 0x000fe20000000000 */
[----:B------:R-:W-:Y:S01]  /*8fd0*/  IADD3 R4, -R4, RZ, RZ ;  /* 0x000000ff04047210 */ /* 0x000fe20007ffe1ff */
[----:B------:R-:W-:Y:S01]  /*8fe0*/  @!P3 IMAD.MOV R196, RZ, RZ, -R196 ;  /* 0x000000ffffc4b224 */ /* 0x000fe200078e0ac4 */
[----:B------:R-:W-:Y:S01]  /*8ff0*/  ISETP.GT.U32.AND P3, PT, R116, R199, PT ;  /* 0x000000c77400720c */ /* 0x000fe20003f64070 */
[----:B------:R-:W-:Y:S01]  /*9000*/  VIADD R10, R152, 0xc1 ;  /* 0x000000c1980a7836 */ /* 0x000fe20000000000 */
[----:B------:R-:W-:Y:S01]  /*9010*/  IABS R7, R3 ;  /* 0x0000000300077213 */ /* 0x000fe20000000000 */
[----:B------:R-:W-:Y:S01]  /*9020*/  @!P1 IMAD.IADD R200, R200, 0x1, -R116 ;  /* 0x00000001c8c89824 */ /* 0x000fe200078e0a74 */
[----:B------:R-:W-:Y:S01]  /*9030*/  ISETP.GE.AND P4, PT, R6, RZ, PT ;  /* 0x000000ff0600720c */ /* 0x000fe20003f86270 */
[----:B------:R-:W-:Y:S01]  /*9040*/  IMAD R201, R116, R4, R201 ;  /* 0x0000000474c97224 */ /* 0x000fe200078e02c9 */
[----:B------:R-:W-:Y:S01]  /*9050*/  @!P2 IADD3 R198, R198, -R116, RZ ;  /* 0x80000074c6c6a210 */ /* 0x000fe20007ffe0ff */
[----:B------:R-:W-:Y:S01]  /*9060*/  VIADD R6, R152, 0xbd ;  /* 0x000000bd98067836 */ /* 0x000fe20000000000 */
[----:B------:R-:W-:Y:S01]  /*9070*/  ISETP.GE.AND P2, PT, R3, RZ, PT ;  /* 0x000000ff0300720c */ /* 0x000fe20003f46270 */
[----:B------:R-:W-:Y:S01]  /*9080*/  IMAD.HI.U32 R3, R2, R7, RZ ;  /* 0x0000000702037227 */ /* 0x000fe200078e00ff */
[----:B------:R-:W-:-:S02]  /*9090*/  ISETP.GT.U32.AND P1, PT, R116, R200, PT ;  /* 0x000000c87400720c */ /* 0x000fc40003f24070 */
[----:B------:R-:W-:Y:S01]  /*90a0*/  IADD3 R4, R152, 0xbc, RZ ;  /* 0x000000bc98047810 */ /* 0x000fe20007ffe0ff */
[----:B------:R-:W-:Y:S01]  /*90b0*/  IMAD.MOV R3, RZ, RZ, -R3 ;  /* 0x000000ffff037224 */ /* 0x000fe200078e0a03 */
[----:B------:R-:W-:Y:S01]  /*90c0*/  @!P5 IADD3 R198, -R198, RZ, RZ ;  /* 0x000000ffc6c6d210 */ /* 0x000fe20007ffe1ff */
[----:B------:R-:W-:Y:S01]  /*90d0*/  @!P3 IMAD.IADD R199, R199, 0x1, -R116 ;  /* 0x00000001c7c7b824 */ /* 0x000fe200078e0a74 */
[----:B------:R-:W-:Y:S01]  /*90e0*/  IABS R203, R4 ;  /* 0x0000000400cb7213 */ /* 0x000fe20000000000 */
[C---:B------:R-:W-:Y:S01]  /*90f0*/  IMAD R202, R116.reuse, R3, R7 ;  /* 0x0000000374ca7224 */ /* 0x040fe200078e0207 */
[----:B------:R-:W-:Y:S02]  /*9100*/  ISETP.GT.U32.AND P3, PT, R116, R201, PT ;  /* 0x000000c97400720c */ /* 0x000fe40003f64070 */
[----:B------:R-:W-:Y:S01]  /*9110*/  ISETP.GE.AND P5, PT, R4, RZ, PT ;  /* 0x000000ff0400720c */ /* 0x000fe20003fa6270 */
[----:B------:R-:W-:Y:S01]  /*9120*/  IMAD.HI.U32 R4, R2, R203, RZ ;  /* 0x000000cb02047227 */ /* 0x000fe200078e00ff */
[----:B------:R-:W-:-:S02]  /*9130*/  ISETP.GE.AND P0, PT, R9, RZ, PT ;  /* 0x000000ff0900720c */ /* 0x000fc40003f06270 */
[----:B------:R-:W-:Y:S01]  /*9140*/  IABS R9, R6 ;  /* 0x0000000600097213 */ /* 0x000fe20000000000 */
[--C-:B------:R-:W-:Y:S01]  /*9150*/  @!P1 IMAD.IADD R200, R200, 0x1, -R116.reuse ;  /* 0x00000001c8c89824 */ /* 0x100fe200078e0a74 */
[----:B------:R-:W-:Y:S02]  /*9160*/  ISETP.GT.U32.AND P1, PT, R116, R202, PT ;  /* 0x000000ca7400720c */ /* 0x000fe40003f24070 */
[----:B------:R-:W-:Y:S01]  /*9170*/  IADD3 R4, -R4, RZ, RZ ;  /* 0x000000ff04047210 */ /* 0x000fe20007ffe1ff */
[----:B------:R-:W-:Y:S01]  /*9180*/  IMAD.HI.U32 R5, R2, R9, RZ ;  /* 0x0000000902057227 */ /* 0x000fe200078e00ff */
[----:B------:R-:W-:Y:S02]  /*9190*/  IADD3 R8, R152, 0xc0, RZ ;  /* 0x000000c098087810 */ /* 0x000fe40007ffe0ff */
[----:B------:R-:W-:Y:S01]  /*91a0*/  IABS R12, R24 ;  /* 0x00000018000c7213 */ /* 0x000fe20000000000 */
[----:B------:R-:W-:Y:S01]  /*91b0*/  @!P3 IMAD.IADD R201, R201, 0x1, -R116 ;  /* 0x00000001c9c9b824 */ /* 0x000fe200078e0a74 */
[----:B------:R-:W-:Y:S01]  /*91c0*/  IABS R207, R8 ;  /* 0x0000000800cf7213 */ /* 0x000fe20000000000 */
[----:B------:R-:W-:Y:S01]  /*91d0*/  IMAD R203, R116, R4, R203 ;  /* 0x0000000474cb7224 */ /* 0x000fe200078e02cb */
[----:B------:R-:W-:Y:S01]  /*91e0*/  IADD3 R4, R152, 0xbe, RZ ;  /* 0x000000be98047810 */ /* 0x000fe20007ffe0ff */
[----:B------:R-:W-:Y:S01]  /*91f0*/  IMAD.MOV R5, RZ, RZ, -R5 ;  /* 0x000000ffff057224 */ /* 0x000fe200078e0a05 */
[C---:B------:R-:W-:Y:S01]  /*9200*/  ISETP.GT.U32.AND P3, PT, R116.reuse, R201, PT ;  /* 0x000000c97400720c */ /* 0x040fe20003f64070 */
[----:B------:R-:W-:Y:S01]  /*9210*/  @!P6 IMAD.MOV R200, RZ, RZ, -R200 ;  /* 0x000000ffffc8e224 */ /* 0x000fe200078e0ac8 */
[----:B------:R-:W-:Y:S01]  /*9220*/  IABS R205, R4 ;  /* 0x0000000400cd7213 */ /* 0x000fe20000000000 */
[----:B------:R-:W-:Y:S01]  /*9230*/  IMAD R204, R116, R5, R9 ;  /* 0x0000000574cc7224 */ /* 0x000fe200078e0209 */
[----:B------:R-:W-:Y:S01]  /*9240*/  @!P1 IADD3 R202, R202, -R116, RZ ;  /* 0x80000074caca9210 */ /* 0x000fe20007ffe0ff */
[----:B------:R-:W-:Y:S01]  /*9250*/  @!P0 IMAD.MOV R199, RZ, RZ, -R199 ;  /* 0x000000ffffc78224 */ /* 0x000fe200078e0ac7 */
[----:B------:R-:W-:Y:S01]  /*9260*/  ISETP.GE.AND P0, PT, R6, RZ, PT ;  /* 0x000000ff0600720c */ /* 0x000fe20003f06270 */
[----:B------:R-:W-:Y:S01]  /*9270*/  IMAD.HI.U32 R3, R2, R205, RZ ;  /* 0x000000cd02037227 */ /* 0x000fe200078e00ff */
[----:B------:R-:W-:-:S02]  /*9280*/  ISETP.GT.U32.AND P6, PT, R116, R202, PT ;  /* 0x000000ca7400720c */ /* 0x000fc40003fc4070 */
[----:B------:R-:W-:Y:S01]  /*9290*/  ISETP.GT.U32.AND P1, PT, R116, R204, PT ;  /* 0x000000cc7400720c */ /* 0x000fe20003f24070 */
[----:B------:R-:W-:Y:S01]  /*92a0*/  VIADD R6, R152, 0xbf ;  /* 0x000000bf98067836 */ /* 0x000fe20000000000 */
[----:B------:R-:W-:Y:S01]  /*92b0*/  IADD3 R3, -R3, RZ, RZ ;  /* 0x000000ff03037210 */ /* 0x000fe20007ffe1ff */
[--C-:B------:R-:W-:Y:S01]  /*92c0*/  @!P3 IMAD.IADD R201, R201, 0x1, -R116.reuse ;  /* 0x00000001c9c9b824 */ /* 0x100fe200078e0a74 */
[C---:B------:R-:W-:Y:S02]  /*92d0*/  ISETP.GT.U32.AND P3, PT, R116.reuse, R203, PT ;  /* 0x000000cb7400720c */ /* 0x040fe40003f64070 */
        /* <DEDUP_REMOVED lines=8> */
[----:B------:R-:W-:-:S02]  /*9360*/  @!P1 IADD3 R204, R204, -R116, RZ ;  /* 0x80000074cccc9210 */ /* 0x000fc40007ffe0ff */
[----:B------:R-:W-:Y:S01]  /*9370*/  IABS R11, R23 ;  /* 0x00000017000b7213 */ /* 0x000fe20000000000 */
[----:B------:R-:W-:Y:S01]  /*9380*/  IMAD.HI.U32 R4, R2, R207, RZ ;  /* 0x000000cf02047227 */ /* 0x000fe200078e00ff */
[----:B------:R-:W-:-:S03]  /*9390*/  ISETP.GT.U32.AND P1, PT, R116, R204, PT ;  /* 0x000000cc7400720c */ /* 0x000fc60003f24070 */
[----:B------:R-:W-:Y:S02]  /*93a0*/  IMAD.MOV R3, RZ, RZ, -R3 ;  /* 0x000000ffff037224 */ /* 0x000fe400078e0a03 */
[----:B------:R-:W-:Y:S02]  /*93b0*/  @!P3 IMAD.IADD R203, R203, 0x1, -R116 ;  /* 0x00000001cbcbb824 */ /* 0x000fe400078e0a74 */
[----:B------:R-:W-:Y:S01]  /*93c0*/  IMAD.MOV R4, RZ, RZ, -R4 ;  /* 0x000000ffff047224 */ /* 0x000fe200078e0a04 */
[----:B------:R-:W-:Y:S01]  /*93d0*/  @!P6 IADD3 R205, R205, -R116, RZ ;  /* 0x80000074cdcde210 */ /* 0x000fe20007ffe0ff */
[C---:B------:R-:W-:Y:S01]  /*93e0*/  IMAD R206, R116.reuse, R3, R7 ;  /* 0x0000000374ce7224 */ /* 0x040fe200078e0207 */
[C---:B------:R-:W-:Y:S01]  /*93f0*/  ISETP.GT.U32.AND P3, PT, R116.reuse, R203, PT ;  /* 0x000000cb7400720c */ /* 0x040fe20003f64070 */
[C---:B------:R-:W-:Y:S02]  /*9400*/  IMAD R207, R116.reuse, R4, R207 ;  /* 0x0000000474cf7224 */ /* 0x040fe400078e02cf */
[----:B------:R-:W-:Y:S01]  /*9410*/  @!P2 IMAD.MOV R202, RZ, RZ, -R202 ;  /* 0x000000ffffcaa224 */ /* 0x000fe200078e0aca */
[----:B------:R-:W-:Y:S01]  /*9420*/  ISETP.GT.U32.AND P6, PT, R116, R206, PT ;  /* 0x000000ce7400720c */ /* 0x000fe20003fc4070 */
[----:B------:R-:W-:Y:S01]  /*9430*/  IMAD.HI.U32 R5, R2, R9, RZ ;  /* 0x0000000902057227 */ /* 0x000fe200078e00ff */
[----:B------:R-:W-:-:S03]  /*9440*/  ISETP.GT.U32.AND P2, PT, R116, R205, PT ;  /* 0x000000cd7400720c */ /* 0x000fc60003f44070 */
[----:B------:R-:W-:Y:S01]  /*9450*/  @!P1 IMAD.IADD R204, R204, 0x1, -R116 ;  /* 0x00000001cccc9824 */ /* 0x000fe200078e0a74 */
[----:B------:R-:W-:Y:S01]  /*9460*/  ISETP.GT.U32.AND P1, PT, R116, R207, PT ;  /* 0x000000cf7400720c */ /* 0x000fe20003f24070 */
[----:B------:R-:W-:Y:S02]  /*9470*/  VIADD R4, R152, 0xc2 ;  /* 0x000000c298047836 */ /* 0x000fe40000000000 */
[----:B------:R-:W-:Y:S01]  /*9480*/  IMAD.MOV R5, RZ, RZ, -R5 ;  /* 0x000000ffff057224 */ /* 0x000fe200078e0a05 */
[----:B------:R-:W-:Y:S01]  /*9490*/  @!P3 IADD3 R203, R203, -R116, RZ ;  /* 0x80000074cbcbb210 */ /* 0x000fe20007ffe0ff */
[----:B------:R-:W-:Y:S01]  /*94a0*/  @!P0 IMAD.MOV R204, RZ, RZ, -R204 ;  /* 0x000000ffffcc8224 */ /* 0x000fe200078e0acc */
[----:B------:R-:W-:Y:S01]  /*94b0*/  IABS R209, R4 ;  /* 0x0000000400d17213 */ /* 0x000fe20000000000 */
[----:B------:R-:W-:Y:S01]  /*94c0*/  IMAD R208, R116, R5, R9 ;  /* 0x0000000574d07224 */ /* 0x000fe200078e0209 */
[----:B------:R-:W-:Y:S01]  /*94d0*/  ISETP.GE.AND P3, PT, R6, RZ, PT ;  /* 0x000000ff0600720c */ /* 0x000fe20003f66270 */
[----:B------:R-:W-:Y:S01]  /*94e0*/  VIADD R6, R152, 0xc3 ;  /* 0x000000c398067836 */ /* 0x000fe20000000000 */
[----:B------:R-:W-:Y:S01]  /*94f0*/  @!P2 IADD3 R205, R205, -R116, RZ ;  /* 0x80000074cdcda210 */ /* 0x000fe20007ffe0ff */
[----:B------:R-:W-:Y:S01]  /*9500*/  @!P6 IMAD.IADD R206, R206, 0x1, -R116 ;  /* 0x00000001cecee824 */ /* 0x000fe200078e0a74 */
[----:B------:R-:W-:Y:S01]  /*9510*/  ISETP.GT.U32.AND P0, PT, R116, R208, PT ;  /* 0x000000d07400720c */ /* 0x000fe20003f04070 */
[----:B------:R-:W-:Y:S01]  /*9520*/  IMAD.HI.U32 R3, R2, R209, RZ ;  /* 0x000000d102037227 */ /* 0x000fe200078e00ff */
[----:B------:R-:W-:-:S02]  /*9530*/  @!P1 IADD3 R207, R207, -R116, RZ ;  /* 0x80000074cfcf9210 */ /* 0x000fc40007ffe0ff */
[----:B------:R-:W-:Y:S01]  /*9540*/  IABS R5, R6 ;  /* 0x0000000600057213 */ /* 0x000fe20000000000 */
[----:B------:R-:W-:Y:S01]  /*9550*/  IMAD.MOV R3, RZ, RZ, -R3 ;  /* 0x000000ffff037224 */ /* 0x000fe200078e0a03 */
[C---:B------:R-:W-:Y:S01]  /*9560*/  ISETP.GT.U32.AND P1, PT, R116.reuse, R206, PT ;  /* 0x000000ce7400720c */ /* 0x040fe20003f24070 */
[----:B------:R-:W-:Y:S01]  /*9570*/  @!P4 IMAD.MOV R205, RZ, RZ, -R205 ;  /* 0x000000ffffcdc224 */ /* 0x000fe200078e0acd */
[C---:B------:R-:W-:Y:S01]  /*9580*/  ISETP.GT.U32.AND P4, PT, R116.reuse, R207, PT ;  /* 0x000000cf7400720c */ /* 0x040fe20003f84070 */
[----:B------:R-:W-:Y:S01]  /*9590*/  IMAD R209, R116, R3, R209 ;  /* 0x0000000374d17224 */ /* 0x000fe200078e02d1 */
[----:B------:R-:W-:Y:S01]  /*95a0*/  ISETP.GE.AND P6, PT, R4, RZ, PT ;  /* 0x000000ff0400720c */ /* 0x000fe20003fc6270 */
[----:B------:R-:W-:Y:S01]  /*95b0*/  IMAD.HI.U32 R3, R2, R5, RZ ;  /* 0x0000000502037227 */ /* 0x000fe200078e00ff */
[----:B------:R-:W-:Y:S02]  /*95c0*/  ISETP.GE.AND P2, PT, R10, RZ, PT ;  /* 0x000000ff0a00720c */ /* 0x000fe40003f46270 */
[C---:B------:R-:W-:Y:S01]  /*95d0*/  IADD3 R10, R152.reuse, 0xc6, RZ ;  /* 0x000000c6980a7810 */ /* 0x040fe20007ffe0ff */
[----:B------:R-:W-:Y:S01]  /*95e0*/  VIADD R9, R152, 0xc5 ;  /* 0x000000c598097836 */ /* 0x000fe20000000000 */
[----:B------:R-:W-:Y:S01]  /*95f0*/  @!P5 IADD3 R203, -R203, RZ, RZ ;  /* 0x000000ffcbcbd210 */ /* 0x000fe20007ffe1ff */
[----:B------:R-:W-:Y:S01]  /*9600*/  IMAD.MOV R3, RZ, RZ, -R3 ;  /* 0x000000ffff037224 */ /* 0x000fe200078e0a03 */
[----:B------:R-:W-:Y:S01]  /*9610*/  ISETP.GE.AND P5, PT, R8, RZ, PT ;  /* 0x000000ff0800720c */ /* 0x000fe20003fa6270 */
[--C-:B------:R-:W-:Y:S01]  /*9620*/  @!P0 IMAD.IADD R208, R208, 0x1, -R116.reuse ;  /* 0x00000001d0d08824 */ /* 0x100fe200078e0a74 */
[----:B------:R-:W-:Y:S01]  /*9630*/  IABS R7, R9 ;  /* 0x0000000900077213 */ /* 0x000fe20000000000 */
        /* <DEDUP_REMOVED lines=9> */
[----:B------:R-:W-:Y:S01]  /*96d0*/  @!P3 IMAD.MOV R206, RZ, RZ, -R206 ;  /* 0x000000ffffceb224 */ /* 0x000fe200078e0ace */
[----:B------:R-:W-:Y:S01]  /*96e0*/  IADD3 R4, -R4, RZ, RZ ;  /* 0x000000ff04047210 */ /* 0x000fe20007ffe1ff */
[----:B------:R-:W-:Y:S01]  /*96f0*/  @!P5 IMAD.MOV R207, RZ, RZ, -R207 ;  /* 0x000000ffffcfd224 */ /* 0x000fe200078e0acf */
[----:B------:R-:W-:Y:S01]  /*9700*/  IABS R211, R8 ;  /* 0x0000000800d37213 */ /* 0x000fe20000000000 */
[----:B------:R-:W-:Y:S01]  /*9710*/  @!P1 IMAD.IADD R209, R209, 0x1, -R116 ;  /* 0x00000001d1d19824 */ /* 0x000fe200078e0a74 */
[----:B------:R-:W-:Y:S01]  /*9720*/  ISETP.GE.AND P1, PT, R8, RZ, PT ;  /* 0x000000ff0800720c */ /* 0x000fe20003f26270 */
[----:B------:R-:W-:Y:S01]  /*9730*/  IMAD R212, R116, R4, R7 ;  /* 0x0000000474d47224 */ /* 0x000fe200078e0207 */
[----:B------:R-:W-:Y:S01]  /*9740*/  @!P0 IADD3 R208, R208, -R116, RZ ;  /* 0x80000074d0d08210 */ /* 0x000fe20007ffe0ff */
[----:B------:R-:W-:Y:S01]  /*9750*/  IMAD.HI.U32 R5, R2, R213, RZ ;  /* 0x000000d502057227 */ /* 0x000fe200078e00ff */
[----:B------:R-:W-:-:S02]  /*9760*/  ISETP.GE.AND P0, PT, R6, RZ, PT ;  /* 0x000000ff0600720c */ /* 0x000fc40003f06270 */
[----:B------:R-:W-:Y:S01]  /*9770*/  @!P2 IADD3 R208, -R208, RZ, RZ ;  /* 0x000000ffd0d0a210 */ /* 0x000fe20007ffe1ff */
[----:B------:R-:W-:Y:S01]  /*9780*/  @!P4 IMAD.IADD R210, R210, 0x1, -R116 ;  /* 0x00000001d2d2c824 */ /* 0x000fe200078e0a74 */
[----:B------:R-:W-:Y:S01]  /*9790*/  ISETP.GT.U32.AND P4, PT, R116, R209, PT ;  /* 0x000000d17400720c */ /* 0x000fe20003f84070 */
[----:B------:R-:W-:Y:S01]  /*97a0*/  IMAD.HI.U32 R3, R2, R211, RZ ;  /* 0x000000d302037227 */ /* 0x000fe200078e00ff */
[----:B------:R-:W-:Y:S02]  /*97b0*/  ISETP.GT.U32.AND P2, PT, R116, R212, PT ;  /* 0x000000d47400720c */ /* 0x000fe40003f44070 */
[----:B------:R-:W-:Y:S01]  /*97c0*/  IADD3 R5, -R5, RZ, RZ ;  /* 0x000000ff05057210 */ /* 0x000fe20007ffe1ff */
[----:B------:R-:W-:Y:S01]  /*97d0*/  VIADD R4, R152, 0xc7 ;  /* 0x000000c798047836 */ /* 0x000fe20000000000 */
[C---:B------:R-:W-:Y:S01]  /*97e0*/  ISETP.GT.U32.AND P3, PT, R116.reuse, R210, PT ;  /* 0x000000d27400720c */ /* 0x040fe20003f64070 */
[----:B------:R-:W-:Y:S02]  /*97f0*/  IMAD.MOV R3, RZ, RZ, -R3 ;  /* 0x000000ffff037224 */ /* 0x000fe400078e0a03 */
[----:B------:R-:W-:Y:S01]  /*9800*/  IMAD R213, R116, R5, R213 ;  /* 0x0000000574d57224 */ /* 0x000fe200078e02d5 */
[----:B------:R-:W-:Y:S01]  /*9810*/  IABS R5, R4 ;  /* 0x0000000400057213 */ /* 0x000fe20000000000 */
[----:B------:R-:W-:-:S02]  /*9820*/  VIADD R6, R152, 0xc8 ;  /* 0x000000c898067836 */ /* 0x000fc40000000000 */
[----:B------:R-:W-:Y:S02]  /*9830*/  IMAD R211, R116, R3, R211 ;  /* 0x0000000374d37224 */ /* 0x000fe400078e02d3 */
[----:B------:R-:W-:Y:S01]  /*9840*/  @!P4 IMAD.IADD R209, R209, 0x1, -R116 ;  /* 0x00000001d1d1c824 */ /* 0x000fe200078e0a74 */
[----:B------:R-:W-:Y:S01]  /*9850*/  IABS R215, R6 ;  /* 0x0000000600d77213 */ /* 0x000fe20000000000 */
[----:B------:R-:W-:Y:S01]  /*9860*/  IMAD.HI.U32 R3, R2, R5, RZ ;  /* 0x0000000502037227 */ /* 0x000fe200078e00ff */
[-C--:B------:R-:W-:Y:S02]  /*9870*/  @!P2 IADD3 R212, R212, -R116.reuse, RZ ;  /* 0x80000074d4d4a210 */ /* 0x080fe40007ffe0ff */
[----:B------:R-:W-:Y:S01]  /*9880*/  ISETP.GT.U32.AND P5, PT, R116, R211, PT ;  /* 0x000000d37400720c */ /* 0x000fe20003fa4070 */
[----:B------:R-:W-:Y:S01]  /*9890*/  IMAD.MOV R214, RZ, RZ, -R3 ;  /* 0x000000ffffd67224 */ /* 0x000fe200078e0a03 */
[----:B------:R-:W-:Y:S01]  /*98a0*/  @!P3 IADD3 R210, R210, -R116, RZ ;  /* 0x80000074d2d2b210 */ /* 0x000fe20007ffe0ff */
[----:B------:R-:W-:Y:S01]  /*98b0*/  IMAD.HI.U32 R3, R2, R215, RZ ;  /* 0x000000d702037227 */ /* 0x000fe200078e00ff */
[----:B------:R-:W-:-:S02]  /*98c0*/  ISETP.GT.U32.AND P3, PT, R116, R213, PT ;  /* 0x000000d57400720c */ /* 0x000fc40003f64070 */
[----:B------:R-:W-:Y:S01]  /*98d0*/  @!P6 IADD3 R209, -R209, RZ, RZ ;  /* 0x000000ffd1d1e210 */ /* 0x000fe20007ffe1ff */
[----:B------:R-:W-:Y:S01]  /*98e0*/  IMAD.MOV R3, RZ, RZ, -R3 ;  /* 0x000000ffff037224 */ /* 0x000fe200078e0a03 */
[----:B------:R-:W-:Y:S01]  /*98f0*/  ISETP.GT.U32.AND P6, PT, R116, R212, PT ;  /* 0x000000d47400720c */ /* 0x000fe20003fc4070 */
[----:B------:R-:W-:Y:S01]  /*9900*/  VIADD R7, R152, 0xc9 ;  /* 0x000000c998077836 */ /* 0x000fe20000000000 */
[----:B------:R-:W-:Y:S01]  /*9910*/  ISETP.GE.AND P4, PT, R9, RZ, PT ;  /* 0x000000ff0900720c */ /* 0x000fe20003f86270 */
[----:B------:R-:W-:Y:S01]  /*9920*/  IMAD R215, R116, R3, R215 ;  /* 0x0000000374d77224 */ /* 0x000fe200078e02d7 */
[----:B------:R-:W-:Y:S01]  /*9930*/  @!P0 IADD3 R210, -R210, RZ, RZ ;  /* 0x000000ffd2d28210 */ /* 0x000fe20007ffe1ff */
[--C-:B------:R-:W-:Y:S01]  /*9940*/  @!P5 IMAD.IADD R211, R211, 0x1, -R116.reuse ;  /* 0x00000001d3d3d824 */ /* 0x100fe200078e0a74 */
[----:B------:R-:W-:Y:S01]  /*9950*/  ISETP.GE.AND P5, PT, R10, RZ, PT ;  /* 0x000000ff0a00720c */ /* 0x000fe20003fa6270 */
[C---:B------:R-:W-:Y:S01]  /*9960*/  IMAD R214, R116.reuse, R214, R5 ;  /* 0x000000d674d67224 */ /* 0x040fe200078e0205 */
[----:B------:R-:W-:Y:S01]  /*9970*/  IABS R5, R7 ;  /* 0x0000000700057213 */ /* 0x000fe20000000000 */
[--C-:B------:R-:W-:Y:S01]  /*9980*/  @!P3 IMAD.IADD R213, R213, 0x1, -R116.reuse ;  /* 0x00000001d5d5b824 */ /* 0x100fe200078e0a74 */
[----:B------:R-:W-:Y:S01]  /*9990*/  ISETP.GT.U32.AND P2, PT, R116, R211, PT ;  /* 0x000000d37400720c */ /* 0x000fe20003f44070 */
[----:B------:R-:W-:Y:S01]  /*99a0*/  VIADD R8, R152, 0xca ;  /* 0x000000ca98087836 */ /* 0x000fe20000000000 */
[----:B------:R-:W-:Y:S01]  /*99b0*/  IABS R10, R22 ;  /* 0x00000016000a7213 */ /* 0x000fe20000000000 */
[----:B------:R-:W-:Y:S01]  /*99c0*/  @!P6 IMAD.IADD R212, R212, 0x1, -R116 ;  /* 0x00000001d4d4e824 */ /* 0x000fe200078e0a74 */
[----:B------:R-:W-:Y:S01]  /*99d0*/  ISETP.GT.U32.AND P6, PT, R116, R215, PT ;  /* 0x000000d77400720c */ /* 0x000fe20003fc4070 */
[----:B------:R-:W-:Y:S01]  /*99e0*/  VIADD R9, R152, 0xcb ;  /* 0x000000cb98097836 */ /* 0x000fe20000000000 */
[----:B------:R-:W-:Y:S01]  /*99f0*/  ISETP.GT.U32.AND P3, PT, R116, R213, PT ;  /* 0x000000d57400720c */ /* 0x000fe20003f64070 */
[----:B------:R-:W-:Y:S01]  /*9a00*/  IMAD.HI.U32 R3, R2, R5, RZ ;  /* 0x0000000502037227 */ /* 0x000fe200078e00ff */
[----:B------:R-:W-:-:S03]  /*9a10*/  IABS R217, R8 ;  /* 0x0000000800d97213 */ /* 0x000fc60000000000 */
[----:B------:R-:W-:Y:S02]  /*9a20*/  IMAD.MOV R216, RZ, RZ, -R3 ;  /* 0x000000ffffd87224 */ /* 0x000fe400078e0a03 */
[----:B------:R-:W-:Y:S01]  /*9a30*/  @!P2 IADD3 R211, R211, -R116, RZ ;  /* 0x80000074d3d3a210 */ /* 0x000fe20007ffe0ff */
[----:B------:R-:W-:Y:S01]  /*9a40*/  IMAD.HI.U32 R3, R2, R217, RZ ;  /* 0x000000d902037227 */ /* 0x000fe200078e00ff */
[----:B------:R-:W-:-:S03]  /*9a50*/  ISETP.GT.U32.AND P2, PT, R116, R214, PT ;  /* 0x000000d67400720c */ /* 0x000fc60003f44070 */
[----:B------:R-:W-:Y:S01]  /*9a60*/  @!P6 IMAD.IADD R215, R215, 0x1, -R116 ;  /* 0x00000001d7d7e824 */ /* 0x000fe200078e0a74 */
[----:B------:R-:W-:Y:S01]  /*9a70*/  @!P3 IADD3 R213, R213, -R116, RZ ;  /* 0x80000074d5d5b210 */ /* 0x000fe20007ffe0ff */
[----:B------:R-:W-:Y:S01]  /*9a80*/  IMAD R216, R116, R216, R5 ;  /* 0x000000d874d87224 */ /* 0x000fe200078e0205 */
[----:B------:R-:W-:Y:S01]  /*9a90*/  ISETP.GE.AND P3, PT, R4, RZ, PT ;  /* 0x000000ff0400720c */ /* 0x000fe20003f66270 */
[----:B------:R-:W-:Y:S01]  /*9aa0*/  @!P1 IMAD.MOV R211, RZ, RZ, -R211 ;  /* 0x000000ffffd39224 */ /* 0x000fe200078e0ad3 */
[----:B------:R-:W-:Y:S01]  /*9ab0*/  IABS R4, R9 ;  /* 0x0000000900047213 */ /* 0x000fe20000000000 */
[----:B------:R-:W-:Y:S01]  /*9ac0*/  @!P4 IMAD.MOV R212, RZ, RZ, -R212 ;  /* 0x000000ffffd4c224 */ /* 0x000fe200078e0ad4 */
[C---:B------:R-:W-:Y:S02]  /*9ad0*/  ISETP.GT.U32.AND P0, PT, R116.reuse, R215, PT ;  /* 0x000000d77400720c */ /* 0x040fe40003f04070 */
[----:B------:R-:W-:Y:S01]  /*9ae0*/  MOV R5, R4 ;  /* 0x0000000400057202 */ /* 0x000fe20000000f00 */
[----:B------:R-:W-:Y:S01]  /*9af0*/  IMAD.MOV R4, RZ, RZ, -R3 ;  /* 0x000000ffff047224 */ /* 0x000fe200078e0a03 */
[----:B------:R-:W-:Y:S01]  /*9b00*/  ISETP.GT.U32.AND P1, PT, R116, R216, PT ;  /* 0x000000d87400720c */ /* 0x000fe20003f24070 */
[----:B------:R-:W-:Y:S01]  /*9b10*/  @!P2 IMAD.IADD R214, R214, 0x1, -R116 ;  /* 0x00000001d6d6a824 */ /* 0x000fe200078e0a74 */
[----:B------:R-:W-:Y:S01]  /*9b20*/  ISETP.GE.AND P2, PT, R6, RZ, PT ;  /* 0x000000ff0600720c */ /* 0x000fe20003f46270 */
[----:B------:R-:W-:Y:S01]  /*9b30*/  IMAD R217, R116, R4, R217 ;  /* 0x0000000474d97224 */ /* 0x000fe200078e02d9 */
[----:B------:R-:W-:Y:S01]  /*9b40*/  @!P5 IADD3 R213, -R213, RZ, RZ ;  /* 0x000000ffd5d5d210 */ /* 0x000fe20007ffe1ff */
[----:B------:R-:W-:Y:S01]  /*9b50*/  IMAD.HI.U32 R3, R2, R5, RZ ;  /* 0x0000000502037227 */ /* 0x000fe200078e00ff */
[----:B------:R-:W-:-:S02]  /*9b60*/  ISETP.GT.U32.AND P6, PT, R116, R214, PT ;  /* 0x000000d67400720c */ /* 0x000fc40003fc4070 */
[----:B------:R-:W-:Y:S01]  /*9b70*/  ISETP.GE.AND P5, PT, R8, RZ, PT ;  /* 0x000000ff0800720c */ /* 0x000fe20003fa6270 */
[--C-:B------:R-:W-:Y:S01]  /*9b80*/  @!P0 IMAD.IADD R215, R215, 0x1, -R116.reuse ;  /* 0x00000001d7d78824 */ /* 0x100fe200078e0a74 */
[----:B------:R-:W-:Y:S01]  /*9b90*/  ISETP.GT.U32.AND P0, PT, R116, R217, PT ;  /* 0x000000d97400720c */ /* 0x000fe20003f04070 */
[----:B------:R-:W-:Y:S01]  /*9ba0*/  VIADD R4, R152, 0xcc ;  /* 0x000000cc98047836 */ /* 0x000fe20000000000 */
[----:B------:R-:W-:Y:S01]  /*9bb0*/  IADD3 R3, -R3, RZ, RZ ;  /* 0x000000ff03037210 */ /* 0x000fe20007ffe1ff */
[--C-:B------:R-:W-:Y:S01]  /*9bc0*/  @!P1 IMAD.IADD R216, R216, 0x1, -R116.reuse ;  /* 0x00000001d8d89824 */ /* 0x100fe200078e0a74 */
[----:B------:R-:W-:Y:S01]  /*9bd0*/  ISETP.GE.AND P4, PT, R7, RZ, PT ;  /* 0x000000ff0700720c */ /* 0x000fe20003f86270 */
[----:B------:R-:W-:Y:S01]  /*9be0*/  @!P2 IMAD.MOV R215, RZ, RZ, -R215 ;  /* 0x000000ffffd7a224 */ /* 0x000fe200078e0ad7 */
[----:B------:R-:W-:Y:S01]  /*9bf0*/  IABS R219, R4 ;  /* 0x0000000400db7213 */ /* 0x000fe20000000000 */
[C---:B------:R-:W-:Y:S01]  /*9c00*/  IMAD R218, R116.reuse, R3, R5 ;  /* 0x0000000374da7224 */ /* 0x040fe200078e0205 */
[----:B------:R-:W-:Y:S01]  /*9c10*/  ISETP.GT.U32.AND P1, PT, R116, R216, PT ;  /* 0x000000d87400720c */ /* 0x000fe20003f24070 */
[----:B------:R-:W-:Y:S01]  /*9c20*/  @!P6 IMAD.IADD R214, R214, 0x1, -R116 ;  /* 0x00000001d6d6e824 */ /* 0x000fe200078e0a74 */
[----:B------:R-:W-:Y:S01]  /*9c30*/  ISETP.GE.AND P6, PT, R9, RZ, PT ;  /* 0x000000ff0900720c */ /* 0x000fe20003fc6270 */
[----:B------:R-:W-:Y:S01]  /*9c40*/  IMAD.HI.U32 R3, R2, R219, RZ ;  /* 0x000000db02037227 */ /* 0x000fe200078e00ff */
[----:B------:R-:W-:-:S02]  /*9c50*/  ISETP.GT.U32.AND P2, PT, R116, R218, PT ;  /* 0x000000da7400720c */ /* 0x000fc40003f44070 */
[----:B------:R-:W-:Y:S01]  /*9c60*/  @!P0 IADD3 R217, R217, -R116, RZ ;  /* 0x80000074d9d98210 */ /* 0x000fe20007ffe0ff */
[----:B------:R-:W-:Y:S01]  /*9c70*/  IMAD.MOV R3, RZ, RZ, -R3 ;  /* 0x000000ffff037224 */ /* 0x000fe200078e0a03 */
[----:B------:R-:W-:Y:S01]  /*9c80*/  @!P3 IADD3 R214, -R214, RZ, RZ ;  /* 0x000000ffd6d6b210 */ /* 0x000fe20007ffe1ff */
[----:B------:R-:W-:Y:S01]  /*9c90*/  VIADD R6, R152, 0xce ;  /* 0x000000ce98067836 */ /* 0x000fe20000000000 */
[C---:B------:R-:W-:Y:S01]  /*9ca0*/  ISETP.GT.U32.AND P0, PT, R116.reuse, R217, PT ;  /* 0x000000d97400720c */ /* 0x040fe20003f04070 */
[----:B------:R-:W-:Y:S01]  /*9cb0*/  IMAD R219, R116, R3, R219 ;  /* 0x0000000374db7224 */ /* 0x000fe200078e02db */
[----:B------:R-:W-:Y:S01]  /*9cc0*/  ISETP.GE.AND P3, PT, R4, RZ, PT ;  /* 0x000000ff0400720c */ /* 0x000fe20003f66270 */
[C---:B------:R-:W-:Y:S01]  /*9cd0*/  VIADD R4, R152.reuse, 0xcd ;  /* 0x000000cd98047836 */ /* 0x040fe20000000000 */
[----:B------:R-:W-:Y:S01]  /*9ce0*/  IABS R221, R6 ;  /* 0x0000000600dd7213 */ /* 0x000fe20000000000 */
[----:B------:R-:W-:Y:S01]  /*9cf0*/  VIADD R8, R152, 0xcf ;  /* 0x000000cf98087836 */ /* 0x000fe20000000000 */
[----:B------:R-:W-:Y:S01]  /*9d00*/  @!P1 IADD3 R216, R216, -R116, RZ ;  /* 0x80000074d8d89210 */ /* 0x000fe20007ffe0ff */
[----:B------:R-:W-:Y:S01]  /*9d10*/  @!P2 IMAD.IADD R218, R218, 0x1, -R116 ;  /* 0x00000001dadaa824 */ /* 0x000fe200078e0a74 */
[----:B------:R-:W-:Y:S01]  /*9d20*/  IABS R5, R4 ;  /* 0x0000000400057213 */ /* 0x000fe20000000000 */
[----:B------:R-:W-:Y:S01]  /*9d30*/  VIADD R9, R152, 0xd6 ;  /* 0x000000d698097836 */ /* 0x000fe20000000000 */
[----:B------:R-:W-:Y:S01]  /*9d40*/  ISETP.GE.AND P1, PT, R4, RZ, PT ;  /* 0x000000ff0400720c */ /* 0x000fe20003f26270 */
[----:B------:R-:W-:Y:S01]  /*9d50*/  IMAD.HI.U32 R4, R2, R221, RZ ;  /* 0x000000dd02047227 */ /* 0x000fe200078e00ff */
[----:B------:R-:W-:-:S02]  /*9d60*/  ISETP.GT.U32.AND P2, PT, R116, R218, PT ;  /* 0x000000da7400720c */ /* 0x000fc40003f44070 */
[----:B------:R-:W-:Y:S01]  /*9d70*/  @!P0 IADD3 R217, R217, -R116, RZ ;  /* 0x80000074d9d98210 */ /* 0x000fe20007ffe0ff */
[----:B------:R-:W-:Y:S01]  /*9d80*/  IMAD.HI.U32 R3, R2, R5, RZ ;  /* 0x0000000502037227 */ /* 0x000fe200078e00ff */
[----:B------:R-:W-:Y:S02]  /*9d90*/  ISETP.GT.U32.AND P0, PT, R116, R219, PT ;  /* 0x000000db7400720c */ /* 0x000fe40003f04070 */
[----:B------:R-:W-:Y:S01]  /*9da0*/  IABS R7, R8 ;  /* 0x0000000800077213 */ /* 0x000fe20000000000 */
[----:B------:R-:W-:Y:S01]  /*9db0*/  IMAD.MOV R3, RZ, RZ, -R3 ;  /* 0x000000ffff037224 */ /* 0x000fe200078e0a03 */
[----:B------:R-:W-:Y:S01]  /*9dc0*/  IADD3 R4, -R4, RZ, RZ ;  /* 0x000000ff04047210 */ /* 0x000fe20007ffe1ff */
[----:B------:R-:W-:Y:S01]  /*9dd0*/  @!P4 IMAD.MOV R216, RZ, RZ, -R216 ;  /* 0x000000ffffd8c224 */ /* 0x000fe200078e0ad8 */
[----:B------:R-:W-:Y:S01]  /*9de0*/  ISETP.GE.AND P4, PT, R6, RZ, PT ;  /* 0x000000ff0600720c */ /* 0x000fe20003f86270 */
[----:B------:R-:W-:Y:S01]  /*9df0*/  IMAD R220, R116, R3, R5 ;  /* 0x0000000374dc7224 */ /* 0x000fe200078e0205 */
[----:B------:R-:W-:Y:S01]  /*9e00*/  IADD3 R6, R152, 0xd1, RZ ;  /* 0x000000d198067810 */ /* 0x000fe20007ffe0ff */
[----:B------:R-:W-:Y:S01]  /*9e10*/  @!P2 IMAD.IADD R218, R218, 0x1, -R116 ;  /* 0x00000001dadaa824 */ /* 0x000fe200078e0a74 */
[----:B------:R-:W-:Y:S01]  /*9e20*/  IABS R229, R9 ;  /* 0x0000000900e57213 */ /* 0x000fe20000000000 */
[----:B------:R-:W-:Y:S01]  /*9e30*/  IMAD.HI.U32 R3, R2, R7, RZ ;  /* 0x0000000702037227 */ /* 0x000fe200078e00ff */
[----:B------:R-:W-:-:S02]  /*9e40*/  ISETP.GT.U32.AND P2, PT, R116, R220, PT ;  /* 0x000000dc7400720c */ /* 0x000fc40003f44070 */
[----:B------:R-:W-:Y:S01]  /*9e50*/  @!P0 IADD3 R219, R219, -R116, RZ ;  /* 0x80000074dbdb8210 */ /* 0x000fe20007ffe0ff */
[----:B------:R-:W-:Y:S02]  /*9e60*/  IMAD.MOV R3, RZ, RZ, -R3 ;  /* 0x000000ffff037224 */ /* 0x000fe400078e0a03 */
[C---:B------:R-:W-:Y:S01]  /*9e70*/  IMAD R221, R116.reuse, R4, R221 ;  /* 0x0000000474dd7224 */ /* 0x040fe200078e02dd */
[C---:B------:R-:W-:Y:S01]  /*9e80*/  ISETP.GT.U32.AND P0, PT, R116.reuse, R219, PT ;  /* 0x000000db7400720c */ /* 0x040fe20003f04070 */
[C---:B------:R-:W-:Y:S01]  /*9e90*/  IMAD R222, R116.reuse, R3, R7 ;  /* 0x0000000374de7224 */ /* 0x040fe200078e0207 */
[----:B------:R-:W-:Y:S01]  /*9ea0*/  IABS R7, R6 ;  /* 0x0000000600077213 */ /* 0x000fe20000000000 */
[----:B------:R-:W-:Y:S01]  /*9eb0*/  @!P6 IMAD.MOV R218, RZ, RZ, -R218 ;  /* 0x000000ffffdae224 */ /* 0x000fe200078e0ada */
[----:B------:R-:W-:Y:S01]  /*9ec0*/  ISETP.GT.U32.AND P6, PT, R116, R221, PT ;  /* 0x000000dd7400720c */ /* 0x000fe20003fc4070 */
[----:B------:R-:W-:Y:S02]  /*9ed0*/  VIADD R5, R152, 0xd0 ;  /* 0x000000d098057836 */ /* 0x000fe40000000000 */
[----:B------:R-:W-:Y:S01]  /*9ee0*/  @!P2 IADD3 R220, R220, -R116, RZ ;  /* 0x80000074dcdca210 */ /* 0x000fe20007ffe0ff */
[----:B------:R-:W-:-:S02]  /*9ef0*/  IMAD.HI.U32 R4, R2, R7, RZ ;  /* 0x0000000702047227 */ /* 0x000fc400078e00ff */
[----:B------:R-:W-:Y:S02]  /*9f00*/  IABS R223, R5 ;  /* 0x0000000500df7213 */ /* 0x000fe40000000000 */
[C---:B------:R-:W-:Y:S01]  /*9f10*/  ISETP.GT.U32.AND P2, PT, R116.reuse, R220, PT ;  /* 0x000000dc7400720c */ /* 0x040fe20003f44070 */
[----:B------:R-:W-:Y:S01]  /*9f20*/  @!P0 IMAD.IADD R219, R219, 0x1, -R116 ;  /* 0x00000001dbdb8824 */ /* 0x000fe200078e0a74 */
[C---:B------:R-:W-:Y:S01]  /*9f30*/  ISETP.GT.U32.AND P0, PT, R116.reuse, R222, PT ;  /* 0x000000de7400720c */ /* 0x040fe20003f04070 */
[----:B------:R-:W-:Y:S02]  /*9f40*/  IMAD.MOV R4, RZ, RZ, -R4 ;  /* 0x000000ffff047224 */ /* 0x000fe400078e0a04 */
[----:B------:R-:W-:Y:S01]  /*9f50*/  @!P6 IMAD.IADD R221, R221, 0x1, -R116 ;  /* 0x00000001dddde824 */ /* 0x000fe200078e0a74 */
[----:B------:R-:W-:Y:S01]  /*9f60*/  @!P3 IADD3 R219, -R219, RZ, RZ ;  /* 0x000000ffdbdbb210 */ /* 0x000fe20007ffe1ff */
[----:B------:R-:W-:Y:S01]  /*9f70*/  IMAD R224, R116, R4, R7 ;  /* 0x0000000474e07224 */ /* 0x000fe200078e0207 */
[----:B------:R-:W-:Y:S01]  /*9f80*/  ISETP.GE.AND P3, PT, R5, RZ, PT ;  /* 0x000000ff0500720c */ /* 0x000fe20003f66270 */
[----:B------:R-:W-:Y:S01]  /*9f90*/  IMAD.HI.U32 R3, R2, R223, RZ ;  /* 0x000000df02037227 */ /* 0x000fe200078e00ff */
[----:B------:R-:W-:-:S03]  /*9fa0*/  ISETP.GT.U32.AND P6, PT, R116, R221, PT ;  /* 0x000000dd7400720c */ /* 0x000fc60003fc4070 */
[----:B------:R-:W-:Y:S01]  /*9fb0*/  @!P2 IADD3 R220, R220, -R116, RZ ;  /* 0x80000074dcdca210 */ /* 0x000fe20007ffe0ff */
[----:B------:R-:W-:Y:S01]  /*9fc0*/  @!P5 IMAD.MOV R217, RZ, RZ, -R217 ;  /* 0x000000ffffd9d224 */ /* 0x000fe200078e0ad9 */
[----:B------:R-:W-:Y:S01]  /*9fd0*/  ISETP.GE.AND P5, PT, R8, RZ, PT ;  /* 0x000000ff0800720c */ /* 0x000fe20003fa6270 */
[----:B------:R-:W-:Y:S01]  /*9fe0*/  @!P0 IMAD.IADD R222, R222, 0x1, -R116 ;  /* 0x00000001dede8824 */ /* 0x000fe200078e0a74 */
[----:B------:R-:W-:Y:S01]  /*9ff0*/  ISETP.GE.AND P2, PT, R6, RZ, PT ;  /* 0x000000ff0600720c */ /* 0x000fe20003f46270 */
[----:B------:R-:W-:Y:S01]  /*a000*/  @!P1 IMAD.MOV R220, RZ, RZ, -R220 ;  /* 0x000000ffffdc9224 */ /* 0x000fe200078e0adc */
[C---:B------:R-:W-:Y:S01]  /*a010*/  ISETP.GT.U32.AND P1, PT, R116.reuse, R224, PT ;  /* 0x000000e07400720c */ /* 0x040fe20003f24070 */
[----:B------:R-:W-:Y:S01]  /*a020*/  IMAD.MOV R3, RZ, RZ, -R3 ;  /* 0x000000ffff037224 */ /* 0x000fe200078e0a03 */
[----:B------:R-:W-:Y:S01]  /*a030*/  ISETP.GT.U32.AND P0, PT, R116, R222, PT ;  /* 0x000000de7400720c */ /* 0x000fe20003f04070 */
[----:B------:R-:W-:Y:S01]  /*a040*/  VIADD R8, R152, 0xd2 ;  /* 0x000000d298087836 */ /* 0x000fe20000000000 */
[----:B------:R-:W-:Y:S01]  /*a050*/  @!P6 IADD3 R221, R221, -R116, RZ ;  /* 0x80000074dddde210 */ /* 0x000fe20007ffe0ff */
[----:B------:R-:W-:-:S02]  /*a060*/  IMAD R223, R116, R3, R223 ;  /* 0x0000000374df7224 */ /* 0x000fc400078e02df */
[C---:B------:R-:W-:Y:S01]  /*a070*/  VIADD R7, R152.reuse, 0xd4 ;  /* 0x000000d498077836 */ /* 0x040fe20000000000 */
[----:B------:R-:W-:Y:S01]  /*a080*/  IABS R225, R8 ;  /* 0x0000000800e17213 */ /* 0x000fe20000000000 */
[----:B------:R-:W-:Y:S01]  /*a090*/  VIADD R3, R152, 0xd3 ;  /* 0x000000d398037836 */ /* 0x000fe20000000000 */
[----:B------:R-:W-:Y:S02]  /*a0a0*/  ISETP.GT.U32.AND P6, PT, R116, R223, PT ;  /* 0x000000df7400720c */ /* 0x000fe40003fc4070 */
[----:B------:R-:W-:Y:S01]  /*a0b0*/  IABS R227, R7 ;  /* 0x0000000700e37213 */ /* 0x000fe20000000000 */
[----:B------:R-:W-:Y:S01]  /*a0c0*/  IMAD.HI.U32 R5, R2, R225, RZ ;  /* 0x000000e102057227 */ /* 0x000fe200078e00ff */
[----:B------:R-:W-:Y:S02]  /*a0d0*/  @!P4 IADD3 R221, -R221, RZ, RZ ;  /* 0x000000ffddddc210 */ /* 0x000fe40007ffe1ff */
[----:B------:R-:W-:Y:S01]  /*a0e0*/  ISETP.GE.AND P4, PT, R8, RZ, PT ;  /* 0x000000ff0800720c */ /* 0x000fe20003f86270 */
[----:B------:R-:W-:-:S02]  /*a0f0*/  @!P0 IMAD.IADD R222, R222, 0x1, -R116 ;  /* 0x00000001dede8824 */ /* 0x000fc400078e0a74 */
[----:B------:R-:W-:Y:S02]  /*a100*/  @!P1 IMAD.IADD R224, R224, 0x1, -R116 ;  /* 0x00000001e0e09824 */ /* 0x000fe400078e0a74 */
[----:B------:R-:W-:Y:S02]  /*a110*/  IMAD.MOV R5, RZ, RZ, -R5 ;  /* 0x000000ffff057224 */ /* 0x000fe400078e0a05 */
[----:B------:R-:W-:Y:S01]  /*a120*/  IMAD.HI.U32 R4, R2, R227, RZ ;  /* 0x000000e302047227 */ /* 0x000fe200078e00ff */
[----:B------:R-:W-:Y:S02]  /*a130*/  @!P6 IADD3 R223, R223, -R116, RZ ;  /* 0x80000074dfdfe210 */ /* 0x000fe40007ffe0ff */
[----:B------:R-:W-:Y:S01]  /*a140*/  ISETP.GE.AND P6, PT, R3, RZ, PT ;  /* 0x000000ff0300720c */ /* 0x000fe20003fc6270 */
[----:B------:R-:W-:Y:S01]  /*a150*/  @!P5 IMAD.MOV R222, RZ, RZ, -R222 ;  /* 0x000000ffffded224 */ /* 0x000fe200078e0ade */
[C---:B------:R-:W-:Y:S01]  /*a160*/  ISETP.GT.U32.AND P5, PT, R116.reuse, R224, PT ;  /* 0x000000e07400720c */ /* 0x040fe20003fa4070 */
[----:B------:R-:W-:Y:S01]  /*a170*/  IMAD R225, R116, R5, R225 ;  /* 0x0000000574e17224 */ /* 0x000fe200078e02e1 */
[----:B------:R-:W-:Y:S01]  /*a180*/  IABS R5, R3 ;  /* 0x0000000300057213 */ /* 0x000fe20000000000 */
[----:B------:R-:W-:Y:S01]  /*a190*/  VIADD R8, R152, 0xd5 ;  /* 0x000000d598087836 */ /* 0x000fe20000000000 */
[----:B------:R-:W-:-:S02]  /*a1a0*/  IADD3 R4, -R4, RZ, RZ ;  /* 0x000000ff04047210 */ /* 0x000fc40007ffe1ff */
[----:B------:R-:W-:Y:S01]  /*a1b0*/  ISETP.GT.U32.AND P1, PT, R116, R223, PT ;  /* 0x000000df7400720c */ /* 0x000fe20003f24070 */
[----:B------:R-:W-:Y:S01]  /*a1c0*/  IMAD.HI.U32 R3, R2, R5, RZ ;  /* 0x0000000502037227 */ /* 0x000fe200078e00ff */
[C---:B------:R-:W-:Y:S02]  /*a1d0*/  ISETP.GT.U32.AND P0, PT, R116.reuse, R225, PT ;  /* 0x000000e17400720c */ /* 0x040fe40003f04070 */
[----:B------:R-:W-:Y:S01]  /*a1e0*/  IABS R6, R8 ;  /* 0x0000000800067213 */ /* 0x000fe20000000000 */
[----:B------:R-:W-:Y:S01]  /*a1f0*/  IMAD R227, R116, R4, R227 ;  /* 0x0000000474e37224 */ /* 0x000fe200078e02e3 */
[----:B------:R-:W-:Y:S01]  /*a200*/  IADD3 R3, -R3, RZ, RZ ;  /* 0x000000ff03037210 */ /* 0x000fe20007ffe1ff */
[----:B------:R-:W-:-:S03]  /*a210*/  @!P5 IMAD.IADD R224, R224, 0x1, -R116 ;  /* 0x00000001e0e0d824 */ /* 0x000fc600078e0a74 */
[C---:B------:R-:W-:Y:S01]  /*a220*/  ISETP.GT.U32.AND P5, PT, R116.reuse, R227, PT ;  /* 0x000000e37400720c */ /* 0x040fe20003fa4070 */
[----:B------:R-:W-:Y:S01]  /*a230*/  IMAD R226, R116, R3, R5 ;  /* 0x0000000374e27224 */ /* 0x000fe200078e0205 */
[----:B------:R-:W-:Y:S01]  /*a240*/  @!P2 IADD3 R224, -R224, RZ, RZ ;  /* 0x000000ffe0e0a210 */ /* 0x000fe20007ffe1ff */
[----:B------:R-:W-:Y:S01]  /*a250*/  IMAD.MOV.U32 R5, RZ, RZ, R6 ;  /* 0x000000ffff057224 */ /* 0x000fe200078e0006 */
[----:B------:R-:W-:Y:S01]  /*a260*/  @!P1 IADD3 R223, R223, -R116, RZ ;  /* 0x80000074dfdf9210 */ /* 0x000fe20007ffe0ff */
[--C-:B------:R-:W-:Y:S01]  /*a270*/  @!P0 IMAD.IADD R225, R225, 0x1, -R116.reuse ;  /* 0x00000001e1e18824 */ /* 0x100fe200078e0a74 */
[----:B------:R-:W-:Y:S01]  /*a280*/  ISETP.GT.U32.AND P1, PT, R116, R226, PT ;  /* 0x000000e27400720c */ /* 0x000fe20003f24070 */
[----:B------:R-:W-:Y:S01]  /*a290*/  IMAD.HI.U32 R3, R2, R5, RZ ;  /* 0x0000000502037227 */ /* 0x000fe200078e00ff */
[----:B------:R-:W-:Y:S02]  /*a2a0*/  @!P3 IADD3 R223, -R223, RZ, RZ ;  /* 0x000000ffdfdfb210 */ /* 0x000fe40007ffe1ff */
[----:B------:R-:W-:Y:S01]  /*a2b0*/  ISETP.GT.U32.AND P0, PT, R116, R225, PT ;  /* 0x000000e17400720c */ /* 0x000fe20003f04070 */
[----:B------:R-:W-:Y:S01]  /*a2c0*/  IMAD.MOV R228, RZ, RZ, -R3 ;  /* 0x000000ffffe47224 */ /* 0x000fe200078e0a03 */
[----:B------:R-:W-:Y:S01]  /*a2d0*/  ISETP.GE.AND P3, PT, R8, RZ, PT ;  /* 0x000000ff0800720c */ /* 0x000fe20003f66270 */
[----:B------:R-:W-:-:S02]  /*a2e0*/  @!P5 IMAD.IADD R227, R227, 0x1, -R116 ;  /* 0x00000001e3e3d824 */ /* 0x000fc400078e0a74 */
[----:B------:R-:W-:-:S03]  /*a2f0*/  IMAD.HI.U32 R3, R2, R229, RZ ;  /* 0x000000e502037227 */ /* 0x000fc600078e00ff */
[----:B------:R-:W-:Y:S01]  /*a300*/  ISETP.GT.U32.AND P5, PT, R116, R227, PT ;  /* 0x000000e37400720c */ /* 0x000fe20003fa4070 */
[--C-:B------:R-:W-:Y:S02]  /*a310*/  @!P1 IMAD.IADD R226, R226, 0x1, -R116.reuse ;  /* 0x00000001e2e29824 */ /* 0x100fe400078e0a74 */
[----:B------:R-:W-:Y:S02]  /*a320*/  IMAD.MOV R3, RZ, RZ, -R3 ;  /* 0x000000ffff037224 */ /* 0x000fe400078e0a03 */
[C---:B------:R-:W-:Y:S01]  /*a330*/  IMAD R228, R116.reuse, R228, R5 ;  /* 0x000000e474e47224 */ /* 0x040fe200078e0205 */
[C---:B------:R-:W-:Y:S01]  /*a340*/  ISETP.GT.U32.AND P1, PT, R116.reuse, R226, PT ;  /* 0x000000e27400720c */ /* 0x040fe20003f24070 */
[----:B------:R-:W-:Y:S01]  /*a350*/  IMAD R229, R116, R3, R229 ;  /* 0x0000000374e57224 */ /* 0x000fe200078e02e5 */
[----:B------:R-:W-:Y:S01]  /*a360*/  @!P0 IADD3 R225, R225, -R116, RZ ;  /* 0x80000074e1e18210 */ /* 0x000fe20007ffe0ff */
[----:B------:R-:W-:Y:S01]  /*a370*/  VIADD R6, R152, 0xd7 ;  /* 0x000000d798067836 */ /* 0x000fe20000000000 */
[----:B------:R-:W-:Y:S01]  /*a380*/  ISETP.GT.U32.AND P2, PT, R116, R228, PT ;  /* 0x000000e47400720c */ /* 0x000fe20003f44070 */
[----:B------:R-:W-:Y:S01]  /*a390*/  VIADD R3, R152, 0xd8 ;  /* 0x000000d898037836 */ /* 0x000fe20000000000 */
[----:B------:R-:W-:Y:S01]  /*a3a0*/  ISETP.GE.AND P0, PT, R7, RZ, PT ;  /* 0x000000ff0700720c */ /* 0x000fe20003f06270 */
[----:B------:R-:W-:Y:S01]  /*a3b0*/  @!P5 IMAD.IADD R227, R227, 0x1, -R116 ;  /* 0x00000001e3e3d824 */ /* 0x000fe200078e0a74 */
[----:B------:R-:W-:Y:S01]  /*a3c0*/  ISETP.GT.U32.AND P5, PT, R116, R229, PT ;  /* 0x000000e57400720c */ /* 0x000fe20003fa4070 */
[----:B------:R-:W-:Y:S01]  /*a3d0*/  VIADD R8, R152, 0xd9 ;  /* 0x000000d998087836 */ /* 0x000fe20000000000 */
[----:B------:R-:W-:Y:S01]  /*a3e0*/  IABS R7, R6 ;  /* 0x0000000600077213 */ /* 0x000fe20000000000 */
[----:B------:R-:W-:Y:S01]  /*a3f0*/  @!P4 IMAD.MOV R225, RZ, RZ, -R225 ;  /* 0x000000ffffe1c224 */ /* 0x000fe200078e0ae1 */
[----:B------:R-:W-:-:S02]  /*a400*/  IABS R231, R3 ;  /* 0x0000000300e77213 */ /* 0x000fc40000000000 */
[----:B------:R-:W-:Y:S01]  /*a410*/  @!P1 IADD3 R226, R226, -R116, RZ ;  /* 0x80000074e2e29210 */ /* 0x000fe20007ffe0ff */
[----:B------:R-:W-:Y:S01]  /*a420*/  IMAD.HI.U32 R4, R2, R7, RZ ;  /* 0x0000000702047227 */ /* 0x000fe200078e00ff */
[----:B------:R-:W-:Y:S02]  /*a430*/  IABS R5, R8 ;  /* 0x0000000800057213 */ /* 0x000fe40000000000 */
[----:B------:R-:W-:Y:S01]  /*a440*/  ISETP.GE.AND P1, PT, R6, RZ, PT ;  /* 0x000000ff0600720c */ /* 0x000fe20003f26270 */
[--C-:B------:R-:W-:Y:S01]  /*a450*/  @!P2 IMAD.IADD R228, R228, 0x1, -R116.reuse ;  /* 0x00000001e4e4a824 */ /* 0x100fe200078e0a74 */
[----:B------:R-:W-:Y:S01]  /*a460*/  ISETP.GE.AND P2, PT, R3, RZ, PT ;  /* 0x000000ff0300720c */ /* 0x000fe20003f46270 */
[----:B------:R-:W-:Y:S01]  /*a470*/  @!P5 IMAD.IADD R229, R229, 0x1, -R116 ;  /* 0x00000001e5e5d824 */ /* 0x000fe200078e0a74 */
[----:B------:R-:W-:Y:S01]  /*a480*/  IADD3 R6, R152, 0xdb, RZ ;  /* 0x000000db98067810 */ /* 0x000fe20007ffe0ff */
[----:B------:R-:W-:Y:S01]  /*a490*/  IMAD.MOV R4, RZ, RZ, -R4 ;  /* 0x000000ffff047224 */ /* 0x000fe200078e0a04 */
[----:B------:R-:W-:Y:S01]  /*a4a0*/  ISETP.GE.AND P4, PT, R9, RZ, PT ;  /* 0x000000ff0900720c */ /* 0x000fe20003f86270 */
[----:B------:R-:W-:Y:S01]  /*a4b0*/  IMAD.HI.U32 R3, R2, R231, RZ ;  /* 0x000000e702037227 */ /* 0x000fe200078e00ff */
[----:B------:R-:W-:-:S02]  /*a4c0*/  ISETP.GT.U32.AND P5, PT, R116, R229, PT ;  /* 0x000000e57400720c */ /* 0x000fc40003fa4070 */
[----:B------:R-:W-:Y:S01]  /*a4d0*/  IABS R9, R6 ;  /* 0x0000000600097213 */ /* 0x000fe20000000000 */
[----:B------:R-:W-:Y:S01]  /*a4e0*/  @!P6 IMAD.MOV R226, RZ, RZ, -R226 ;  /* 0x000000ffffe2e224 */ /* 0x000fe200078e0ae2 */
[C---:B------:R-:W-:Y:S01]  /*a4f0*/  ISETP.GT.U32.AND P6, PT, R116.reuse, R228, PT ;  /* 0x000000e47400720c */ /* 0x040fe20003fc4070 */
[----:B------:R-:W-:Y:S01]  /*a500*/  IMAD R230, R116, R4, R7 ;  /* 0x0000000474e67224 */ /* 0x000fe200078e0207 */
[----:B------:R-:W-:Y:S01]  /*a510*/  IADD3 R3, -R3, RZ, RZ ;  /* 0x000000ff03037210 */ /* 0x000fe20007ffe1ff */
[----:B------:R-:W-:Y:S01]  /*a520*/  IMAD.HI.U32 R4, R2, R5, RZ ;  /* 0x0000000502047227 */ /* 0x000fe200078e00ff */
[----:B------:R-:W-:-:S03]  /*a530*/  IADD3 R7, R152, 0xda, RZ ;  /* 0x000000da98077810 */ /* 0x000fc60007ffe0ff */
[----:B------:R-:W-:Y:S01]  /*a540*/  IMAD.MOV R4, RZ, RZ, -R4 ;  /* 0x000000ffff047224 */ /* 0x000fe200078e0a04 */
[----:B------:R-:W-:Y:S01]  /*a550*/  IABS R233, R7 ;  /* 0x0000000700e97213 */ /* 0x000fe20000000000 */
[----:B------:R-:W-:Y:S01]  /*a560*/  @!P0 IMAD.MOV R227, RZ, RZ, -R227 ;  /* 0x000000ffffe38224 */ /* 0x000fe200078e0ae3 */
[C---:B------:R-:W-:Y:S01]  /*a570*/  ISETP.GT.U32.AND P0, PT, R116.reuse, R230, PT ;  /* 0x000000e67400720c */ /* 0x040fe20003f04070 */
[C---:B------:R-:W-:Y:S02]  /*a580*/  IMAD R231, R116.reuse, R3, R231 ;  /* 0x0000000374e77224 */ /* 0x040fe400078e02e7 */
[----:B------:R-:W-:Y:S01]  /*a590*/  IMAD R232, R116, R4, R5 ;  /* 0x0000000474e87224 */ /* 0x000fe200078e0205 */
[----:B------:R-:W-:Y:S01]  /*a5a0*/  IADD3 R5, R152, 0xdc, RZ ;  /* 0x000000dc98057810 */ /* 0x000fe20007ffe0ff */
[--C-:B------:R-:W-:Y:S01]  /*a5b0*/  @!P6 IMAD.IADD R228, R228, 0x1, -R116.reuse ;  /* 0x00000001e4e4e824 */ /* 0x100fe200078e0a74 */
[C---:B------:R-:W-:Y:S01]  /*a5c0*/  ISETP.GT.U32.AND P6, PT, R116.reuse, R231, PT ;  /* 0x000000e77400720c */ /* 0x040fe20003fc4070 */
[----:B------:R-:W-:Y:S01]  /*a5d0*/  @!P5 IMAD.IADD R229, R229, 0x1, -R116 ;  /* 0x00000001e5e5d824 */ /* 0x000fe200078e0a74 */
[----:B------:R-:W-:Y:S01]  /*a5e0*/  ISETP.GT.U32.AND P5, PT, R116, R232, PT ;  /* 0x000000e87400720c */ /* 0x000fe20003fa4070 */
[----:B------:R-:W-:Y:S01]  /*a5f0*/  IMAD.HI.U32 R3, R2, R233, RZ ;  /* 0x000000e902037227 */ /* 0x000fe200078e00ff */
[----:B------:R-:W-:-:S02]  /*a600*/  IABS R235, R5 ;  /* 0x0000000500eb7213 */ /* 0x000fc40000000000 */
[----:B------:R-:W-:Y:S01]  /*a610*/  @!P3 IADD3 R228, -R228, RZ, RZ ;  /* 0x000000ffe4e4b210 */ /* 0x000fe20007ffe1ff */
[--C-:B------:R-:W-:Y:S01]  /*a620*/  @!P0 IMAD.IADD R230, R230, 0x1, -R116.reuse ;  /* 0x00000001e6e68824 */ /* 0x100fe200078e0a74 */
[----:B------:R-:W-:Y:S01]  /*a630*/  IADD3 R3, -R3, RZ, RZ ;  /* 0x000000ff03037210 */ /* 0x000fe20007ffe1ff */
[----:B------:R-:W-:Y:S01]  /*a640*/  IMAD.HI.U32 R4, R2, R9, RZ ;  /* 0x0000000902047227 */ /* 0x000fe200078e00ff */
[----:B------:R-:W-:Y:S02]  /*a650*/  ISETP.GE.AND P0, PT, R8, RZ, PT ;  /* 0x000000ff0800720c */ /* 0x000fe40003f06270 */
[----:B------:R-:W-:Y:S01]  /*a660*/  IADD3 R8, R152, 0xde, RZ ;  /* 0x000000de98087810 */ /* 0x000fe20007ffe0ff */
[--C-:B------:R-:W-:Y:S01]  /*a670*/  @!P6 IMAD.IADD R231, R231, 0x1, -R116.reuse ;  /* 0x00000001e7e7e824 */ /* 0x100fe200078e0a74 */
[----:B------:R-:W-:Y:S01]  /*a680*/  ISETP.GT.U32.AND P6, PT, R116, R230, PT ;  /* 0x000000e67400720c */ /* 0x000fe20003fc4070 */
[----:B------:R-:W-:Y:S01]  /*a690*/  @!P5 IMAD.IADD R232, R232, 0x1, -R116 ;  /* 0x00000001e8e8d824 */ /* 0x000fe200078e0a74 */
[----:B------:R-:W-:Y:S01]  /*a6a0*/  IABS R237, R8 ;  /* 0x0000000800ed7213 */ /* 0x000fe20000000000 */
[----:B------:R-:W-:Y:S01]  /*a6b0*/  IMAD.MOV R4, RZ, RZ, -R4 ;  /* 0x000000ffff047224 */ /* 0x000fe200078e0a04 */
[C---:B------:R-:W-:Y:S01]  /*a6c0*/  ISETP.GT.U32.AND P5, PT, R116.reuse, R231, PT ;  /* 0x000000e77400720c */ /* 0x040fe20003fa4070 */
[C---:B------:R-:W-:Y:S01]  /*a6d0*/  IMAD R233, R116.reuse, R3, R233 ;  /* 0x0000000374e97224 */ /* 0x040fe200078e02e9 */
[----:B------:R-:W-:Y:S01]  /*a6e0*/  ISETP.GT.U32.AND P3, PT, R116, R232, PT ;  /* 0x000000e87400720c */ /* 0x000fe20003f64070 */
[----:B------:R-:W-:-:S04]  /*a6f0*/  IMAD.HI.U32 R3, R2, R235, RZ ;  /* 0x000000eb02037227 */ /* 0x000fc800078e00ff */
[----:B------:R-:W-:Y:S01]  /*a700*/  IMAD R234, R116, R4, R9 ;  /* 0x0000000474ea7224 */ /* 0x000fe200078e0209 */
[----:B------:R-:W-:Y:S01]  /*a710*/  IADD3 R4, R152, 0xdd, RZ ;  /* 0x000000dd98047810 */ /* 0x000fe20007ffe0ff */
[----:B------:R-:W-:Y:S02]  /*a720*/  IMAD.MOV R3, RZ, RZ, -R3 ;  /* 0x000000ffff037224 */ /* 0x000fe400078e0a03 */
[----:B------:R-:W-:Y:S01]  /*a730*/  @!P6 IMAD.IADD R230, R230, 0x1, -R116 ;  /* 0x00000001e6e6e824 */ /* 0x000fe200078e0a74 */
[C---:B------:R-:W-:Y:S01]  /*a740*/  ISETP.GT.U32.AND P6, PT, R116.reuse, R234, PT ;  /* 0x000000ea7400720c */ /* 0x040fe20003fc4070 */
[----:B------:R-:W-:Y:S01]  /*a750*/  IMAD R235, R116, R3, R235 ;  /* 0x0000000374eb7224 */ /* 0x000fe200078e02eb */
[----:B------:R-:W-:Y:S01]  /*a760*/  IABS R9, R4 ;  /* 0x0000000400097213 */ /* 0x000fe20000000000 */
[----:B------:R-:W-:Y:S01]  /*a770*/  @!P4 IMAD.MOV R229, RZ, RZ, -R229 ;  /* 0x000000ffffe5c224 */ /* 0x000fe200078e0ae5 */
[----:B------:R-:W-:Y:S01]  /*a780*/  @!P3 IADD3 R232, R232, -R116, RZ ;  /* 0x80000074e8e8b210 */ /* 0x000fe20007ffe0ff */
[----:B------:R-:W-:Y:S01]  /*a790*/  @!P1 IMAD.MOV R230, RZ, RZ, -R230 ;  /* 0x000000ffffe69224 */ /* 0x000fe200078e0ae6 */
[----:B------:R-:W-:Y:S01]  /*a7a0*/  ISETP.GT.U32.AND P4, PT, R116, R233, PT ;  /* 0x000000e97400720c */ /* 0x000fe20003f84070 */
[----:B------:R-:W-:Y:S01]  /*a7b0*/  IMAD.HI.U32 R3, R2, R9, RZ ;  /* 0x0000000902037227 */ /* 0x000fe200078e00ff */
[----:B------:R-:W-:-:S03]  /*a7c0*/  ISETP.GT.U32.AND P3, PT, R116, R235, PT ;  /* 0x000000eb7400720c */ /* 0x000fc60003f64070 */
[----:B------:R-:W-:Y:S02]  /*a7d0*/  IMAD.MOV R3, RZ, RZ, -R3 ;  /* 0x000000ffff037224 */ /* 0x000fe400078e0a03 */
[----:B------:R-:W-:Y:S01]  /*a7e0*/  @!P6 IADD3 R234, R234, -R116, RZ ;  /* 0x80000074eaeae210 */ /* 0x000fe20007ffe0ff */
[----:B------:R-:W-:Y:S02]  /*a7f0*/  @!P0 IMAD.MOV R232, RZ, RZ, -R232 ;  /* 0x000000ffffe88224 */ /* 0x000fe400078e0ae8 */
[C---:B------:R-:W-:Y:S01]  /*a800*/  IMAD R236, R116.reuse, R3, R9 ;  /* 0x0000000374ec7224 */ /* 0x040fe200078e0209 */
[----:B------:R-:W-:Y:S01]  /*a810*/  ISETP.GT.U32.AND P6, PT, R116, R234, PT ;  /* 0x000000ea7400720c */ /* 0x000fe20003fc4070 */
[----:B------:R-:W-:-:S03]  /*a820*/  IMAD.HI.U32 R3, R2, R237, RZ ;  /* 0x000000ed02037227 */ /* 0x000fc600078e00ff */
[----:B------:R-:W-:Y:S01]  /*a830*/  ISETP.GT.U32.AND P0, PT, R116, R236, PT ;  /* 0x000000ec7400720c */ /* 0x000fe20003f04070 */
[--C-:B------:R-:W-:Y:S01]  /*a840*/  @!P4 IMAD.IADD R233, R233, 0x1, -R116.reuse ;  /* 0x00000001e9e9c824 */ /* 0x100fe200078e0a74 */
[----:B------:R-:W-:Y:S01]  /*a850*/  ISETP.GE.AND P4, PT, R6, RZ, PT ;  /* 0x000000ff0600720c */ /* 0x000fe20003f86270 */
[--C-:B------:R-:W-:Y:S02]  /*a860*/  @!P3 IMAD.IADD R235, R235, 0x1, -R116.reuse ;  /* 0x00000001ebebb824 */ /* 0x100fe400078e0a74 */
[----:B------:R-:W-:Y:S01]  /*a870*/  IMAD.MOV R3, RZ, RZ, -R3 ;  /* 0x000000ffff037224 */ /* 0x000fe200078e0a03 */
[C---:B------:R-:W-:Y:S01]  /*a880*/  ISETP.GT.U32.AND P1, PT, R116.reuse, R233, PT ;  /* 0x000000e97400720c */ /* 0x040fe20003f24070 */
[--C-:B------:R-:W-:Y:S01]  /*a890*/  @!P5 IMAD.IADD R231, R231, 0x1, -R116.reuse ;  /* 0x00000001e7e7d824 */ /* 0x100fe200078e0a74 */
[----:B------:R-:W-:Y:S01]  /*a8a0*/  ISETP.GT.U32.AND P3, PT, R116, R235, PT ;  /* 0x000000eb7400720c */ /* 0x000fe20003f64070 */
[--C-:B------:R-:W-:Y:S01]  /*a8b0*/  @!P6 IMAD.IADD R234, R234, 0x1, -R116.reuse ;  /* 0x00000001eaeae824 */ /* 0x100fe200078e0a74 */
[----:B------:R-:W-:Y:S01]  /*a8c0*/  ISETP.GE.AND P5, PT, R7, RZ, PT ;  /* 0x000000ff0700720c */ /* 0x000fe20003fa6270 */
[----:B------:R-:W-:Y:S01]  /*a8d0*/  IMAD R237, R116, R3, R237 ;  /* 0x0000000374ed7224 */ /* 0x000fe200078e02ed */
[----:B------:R-:W-:Y:S01]  /*a8e0*/  ISETP.GE.AND P6, PT, R8, RZ, PT ;  /* 0x000000ff0800720c */ /* 0x000fe20003fc6270 */
[----:B------:R-:W-:Y:S01]  /*a8f0*/  VIADD R3, R152, 0xdf ;  /* 0x000000df98037836 */ /* 0x000fe20000000000 */
[----:B------:R-:W-:Y:S01]  /*a900*/  @!P2 IADD3 R231, -R231, RZ, RZ ;  /* 0x000000ffe7e7a210 */ /* 0x000fe20007ffe1ff */
[----:B------:R-:W-:Y:S01]  /*a910*/  @!P0 IMAD.IADD R236, R236, 0x1, -R116 ;  /* 0x00000001ecec8824 */ /* 0x000fe200078e0a74 */
[----:B------:R-:W-:Y:S01]  /*a920*/  @!P4 IADD3 R234, -R234, RZ, RZ ;  /* 0x000000ffeaeac210 */ /* 0x000fe20007ffe1ff */
[----:B------:R-:W-:Y:S01]  /*a930*/  VIADD R6, R152, 0xe2 ;  /* 0x000000e298067836 */ /* 0x000fe20000000000 */
[----:B------:R-:W-:Y:S01]  /*a940*/  ISETP.GT.U32.AND P4, PT, R116, R237, PT ;  /* 0x000000ed7400720c */ /* 0x000fe20003f84070 */
[----:B------:R-:W-:Y:S01]  /*a950*/  VIADD R7, R152, 0xe1 ;  /* 0x000000e198077836 */ /* 0x000fe20000000000 */
[----:B------:R-:W-:-:S02]  /*a960*/  @!P1 IADD3 R233, R233, -R116, RZ ;  /* 0x80000074e9e99210 */ /* 0x000fc40007ffe0ff */
[----:B------:R-:W-:Y:S02]  /*a970*/  @!P3 IADD3 R235, R235, -R116, RZ ;  /* 0x80000074ebebb210 */ /* 0x000fe40007ffe0ff */
[----:B------:R-:W-:Y:S01]  /*a980*/  ISETP.GE.AND P1, PT, R4, RZ, PT ;  /* 0x000000ff0400720c */ /* 0x000fe20003f26270 */
[----:B------:R-:W-:Y:S01]  /*a990*/  @!P5 IMAD.MOV R233, RZ, RZ, -R233 ;  /* 0x000000ffffe9d224 */ /* 0x000fe200078e0ae9 */
[----:B------:R-:W-:Y:S02]  /*a9a0*/  ISETP.GE.AND P3, PT, R3, RZ, PT ;  /* 0x000000ff0300720c */ /* 0x000fe40003f66270 */
[----:B------:R-:W-:Y:S02]  /*a9b0*/  IADD3 R4, R152, 0xe0, RZ ;  /* 0x000000e098047810 */ /* 0x000fe40007ffe0ff */
[----:B------:R-:W-:Y:S01]  /*a9c0*/  IABS R3, R3 ;  /* 0x0000000300037213 */ /* 0x000fe20000000000 */
[----:B------:R-:W-:Y:S01]  /*a9d0*/  @!P4 IMAD.IADD R237, R237, 0x1, -R116 ;  /* 0x00000001ededc824 */ /* 0x000fe200078e0a74 */
[----:B------:R-:W-:-:S02]  /*a9e0*/  ISETP.GT.U32.AND P0, PT, R116, R236, PT ;  /* 0x000000ec7400720c */ /* 0x000fc40003f04070 */
[----:B------:R-:W-:Y:S02]  /*a9f0*/  ISETP.GE.AND P5, PT, R4, RZ, PT ;  /* 0x000000ff0400720c */ /* 0x000fe40003fa6270 */
[----:B------:R-:W-:Y:S01]  /*aa00*/  IABS R239, R4 ;  /* 0x0000000400ef7213 */ /* 0x000fe20000000000 */
[----:B------:R-:W-:Y:S01]  /*aa10*/  IMAD.HI.U32 R4, R2, R3, RZ ;  /* 0x0000000302047227 */ /* 0x000fe200078e00ff */
[----:B------:R-:W-:Y:S02]  /*aa20*/  ISETP.GT.U32.AND P4, PT, R116, R237, PT ;  /* 0x000000ed7400720c */ /* 0x000fe40003f84070 */
[----:B------:R-:W-:Y:S02]  /*aa30*/  IABS R241, R6 ;  /* 0x0000000600f17213 */ /* 0x000fe40000000000 */
[----:B------:R-:W-:Y:S02]  /*aa40*/  IADD3 R4, -R4, RZ, RZ ;  /* 0x000000ff04047210 */ /* 0x000fe40007ffe1ff */
[----:B------:R-:W-:Y:S01]  /*aa50*/  ISETP.GE.AND P2, PT, R5, RZ, PT ;  /* 0x000000ff0500720c */ /* 0x000fe20003f46270 */
[----:B------:R-:W-:Y:S01]  /*aa60*/  @!P0 IMAD.IADD R236, R236, 0x1, -R116 ;  /* 0x00000001ecec8824 */ /* 0x000fe200078e0a74 */
[----:B------:R-:W-:Y:S01]  /*aa70*/  ISETP.GE.AND P0, PT, R6, RZ, PT ;  /* 0x000000ff0600720c */ /* 0x000fe20003f06270 */
[----:B------:R-:W-:Y:S01]  /*aa80*/  IMAD R238, R116, R4, R3 ;  /* 0x0000000474ee7224 */ /* 0x000fe200078e0203 */
[----:B------:R-:W-:Y:S01]  /*aa90*/  IABS R5, R7 ;  /* 0x0000000700057213 */ /* 0x000fe20000000000 */
[----:B------:R-:W-:Y:S01]  /*aaa0*/  IMAD.HI.U32 R6, R2, R239, RZ ;  /* 0x000000ef02067227 */ /* 0x000fe200078e00ff */
[----:B------:R-:W-:-:S02]  /*aab0*/  @!P1 IADD3 R236, -R236, RZ, RZ ;  /* 0x000000ffecec9210 */ /* 0x000fc40007ffe1ff */
[----:B------:R-:W-:Y:S01]  /*aac0*/  ISETP.GT.U32.AND P1, PT, R116, R238, PT ;  /* 0x000000ee7400720c */ /* 0x000fe20003f24070 */
[----:B------:R-:W-:Y:S01]  /*aad0*/  IMAD.MOV R6, RZ, RZ, -R6 ;  /* 0x000000ffff067224 */ /* 0x000fe200078e0a06 */
[----:B------:R-:W-:Y:S01]  /*aae0*/  IADD3 R3, R152, 0xe4, RZ ;  /* 0x000000e498037810 */ /* 0x000fe20007ffe0ff */
[----:B------:R-:W-:Y:S02]  /*aaf0*/  @!P4 IMAD.IADD R237, R237, 0x1, -R116 ;  /* 0x00000001ededc824 */ /* 0x000fe400078e0a74 */
[----:B------:R-:W-:Y:S01]  /*ab00*/  IMAD R239, R116, R6, R239 ;  /* 0x0000000674ef7224 */ /* 0x000fe200078e02ef */
[----:B------:R-:W-:Y:S01]  /*ab10*/  IABS R243, R3 ;  /* 0x0000000300f37213 */ /* 0x000fe20000000000 */
[----:B------:R-:W-:Y:S01]  /*ab20*/  @!P2 IMAD.MOV R235, RZ, RZ, -R235 ;  /* 0x000000ffffeba224 */ /* 0x000fe200078e0aeb */
[----:B------:R-:W-:Y:S01]  /*ab30*/  @!P6 IADD3 R237, -R237, RZ, RZ ;  /* 0x000000ffedede210 */ /* 0x000fe20007ffe1ff */
[----:B------:R-:W-:Y:S01]  /*ab40*/  IMAD.HI.U32 R8, R2, R241, RZ ;  /* 0x000000f102087227 */ /* 0x000fe200078e00ff */
[----:B------:R-:W-:-:S02]  /*ab50*/  ISETP.GT.U32.AND P6, PT, R116, R239, PT ;  /* 0x000000ef7400720c */ /* 0x000fc40003fc4070 */
[----:B------:R-:W-:Y:S01]  /*ab60*/  ISETP.GE.AND P2, PT, R7, RZ, PT ;  /* 0x000000ff0700720c */ /* 0x000fe20003f46270 */
[----:B------:R-:W-:Y:S02]  /*ab70*/  @!P1 IMAD.IADD R238, R238, 0x1, -R116 ;  /* 0x00000001eeee9824 */ /* 0x000fe400078e0a74 */
[----:B------:R-:W-:-:S03]  /*ab80*/  IMAD.HI.U32 R7, R2, R5, RZ ;  /* 0x0000000502077227 */ /* 0x000fc600078e00ff */
[----:B------:R-:W-:Y:S01]  /*ab90*/  ISETP.GT.U32.AND P1, PT, R116, R238, PT ;  /* 0x000000ee7400720c */ /* 0x000fe20003f24070 */
[----:B------:R-:W-:Y:S01]  /*aba0*/  IMAD.MOV R8, RZ, RZ, -R8 ;  /* 0x000000ffff087224 */ /* 0x000fe200078e0a08 */
[----:B------:R-:W-:Y:S01]  /*abb0*/  IADD3 R7, -R7, RZ, RZ ;  /* 0x000000ff07077210 */ /* 0x000fe20007ffe1ff */
[----:B------:R-:W-:Y:S02]  /*abc0*/  VIADD R4, R152, 0xe5 ;  /* 0x000000e598047836 */ /* 0x000fe40000000000 */
[----:B------:R-:W-:Y:S02]  /*abd0*/  @!P6 IMAD.IADD R239, R239, 0x1, -R116 ;  /* 0x00000001efefe824 */ /* 0x000fe400078e0a74 */
[C---:B------:R-:W-:Y:S01]  /*abe0*/  IMAD R240, R116.reuse, R7, R5 ;  /* 0x0000000774f07224 */ /* 0x040fe200078e0205 */
[----:B------:R-:W-:Y:S01]  /*abf0*/  IABS R244, R4 ;  /* 0x0000000400f47213 */ /* 0x000fe20000000000 */
[C---:B------:R-:W-:Y:S01]  /*ac00*/  IMAD R241, R116.reuse, R8, R241 ;  /* 0x0000000874f17224 */ /* 0x040fe200078e02f1 */
[----:B------:R-:W-:Y:S01]  /*ac10*/  ISETP.GT.U32.AND P6, PT, R116, R239, PT ;  /* 0x000000ef7400720c */ /* 0x000fe20003fc4070 */
[----:B------:R-:W-:-:S04]  /*ac20*/  IMAD.HI.U32 R8, R2, R243, RZ ;  /* 0x000000f302087227 */ /* 0x000fc800078e00ff */
[----:B------:R-:W-:Y:S01]  /*ac30*/  @!P1 IMAD.IADD R238, R238, 0x1, -R116 ;  /* 0x00000001eeee9824 */ /* 0x000fe200078e0a74 */
[----:B------:R-:W-:Y:S01]  /*ac40*/  ISETP.GT.U32.AND P1, PT, R116, R240, PT ;  /* 0x000000f07400720c */ /* 0x000fe20003f24070 */
[----:B------:R-:W-:Y:S02]  /*ac50*/  IMAD.MOV R8, RZ, RZ, -R8 ;  /* 0x000000ffff087224 */ /* 0x000fe400078e0a08 */
[----:B------:R-:W-:-:S04]  /*ac60*/  IMAD.HI.U32 R7, R2, R244, RZ ;  /* 0x000000f402077227 */ /* 0x000fc800078e00ff */
[----:B------:R-:W-:Y:S01]  /*ac70*/  @!P6 IADD3 R239, R239, -R116, RZ ;  /* 0x80000074efefe210 */ /* 0x000fe20007ffe0ff */
[C---:B------:R-:W-:Y:S01]  /*ac80*/  IMAD R243, R116.reuse, R8, R243 ;  /* 0x0000000874f37224 */ /* 0x040fe200078e02f3 */
[----:B------:R-:W-:Y:S01]  /*ac90*/  ISETP.GT.U32.AND P6, PT, R116, R241, PT ;  /* 0x000000f17400720c */ /* 0x000fe20003fc4070 */
[----:B------:R-:W-:Y:S01]  /*aca0*/  VIADD R5, R152, 0xe3 ;  /* 0x000000e398057836 */ /* 0x000fe20000000000 */
[----:B------:R-:W-:Y:S01]  /*acb0*/  @!P5 IADD3 R239, -R239, RZ, RZ ;  /* 0x000000ffefefd210 */ /* 0x000fe20007ffe1ff */
[----:B------:R-:W-:Y:S01]  /*acc0*/  IMAD.MOV R7, RZ, RZ, -R7 ;  /* 0x000000ffff077224 */ /* 0x000fe200078e0a07 */
[----:B------:R-:W-:Y:S01]  /*acd0*/  ISETP.GT.U32.AND P5, PT, R116, R243, PT ;  /* 0x000000f37400720c */ /* 0x000fe20003fa4070 */
[----:B------:R-:W-:Y:S01]  /*ace0*/  @!P1 IMAD.IADD R240, R240, 0x1, -R116 ;  /* 0x00000001f0f09824 */ /* 0x000fe200078e0a74 */
[----:B------:R-:W-:Y:S01]  /*acf0*/  IABS R242, R5 ;  /* 0x0000000500f27213 */ /* 0x000fe20000000000 */
[----:B------:R-:W-:Y:S01]  /*ad00*/  IMAD.HI.U32 R6, R2, R245, RZ ;  /* 0x000000f502067227 */ /* 0x000fe200078e00ff */
[----:B------:R-:W-:-:S02]  /*ad10*/  ISETP.GE.AND P4, PT, R5, RZ, PT ;  /* 0x000000ff0500720c */ /* 0x000fc40003f86270 */
[C---:B------:R-:W-:Y:S01]  /*ad20*/  ISETP.GT.U32.AND P1, PT, R116.reuse, R240, PT ;  /* 0x000000f07400720c */ /* 0x040fe20003f24070 */
[----:B------:R-:W-:Y:S01]  /*ad30*/  IMAD R244, R116, R7, R244 ;  /* 0x0000000774f47224 */ /* 0x000fe200078e02f4 */
[----:B------:R-:W-:Y:S01]  /*ad40*/  IADD3 R6, -R6, RZ, RZ ;  /* 0x000000ff06067210 */ /* 0x000fe20007ffe1ff */
[----:B------:R-:W-:Y:S02]  /*ad50*/  @!P6 IMAD.IADD R241, R241, 0x1, -R116 ;  /* 0x00000001f1f1e824 */ /* 0x000fe400078e0a74 */
[----:B------:R-:W-:Y:S02]  /*ad60*/  IMAD.HI.U32 R9, R2, R242, RZ ;  /* 0x000000f202097227 */ /* 0x000fe400078e00ff */
[----:B------:R-:W-:Y:S02]  /*ad70*/  @!P5 IADD3 R243, R243, -R116, RZ ;  /* 0x80000074f3f3d210 */ /* 0x000fe40007ffe0ff */
[C---:B------:R-:W-:Y:S01]  /*ad80*/  ISETP.GT.U32.AND P6, PT, R116.reuse, R241, PT ;  /* 0x000000f17400720c */ /* 0x040fe20003fc4070 */
[----:B------:R-:W-:Y:S01]  /*ad90*/  IMAD R245, R116, R6, R245 ;  /* 0x0000000674f57224 */ /* 0x000fe200078e02f5 */
[----:B------:R-:W-:Y:S01]  /*ada0*/  IABS R6, R121 ;  /* 0x0000007900067213 */ /* 0x000fe20000000000 */
[----:B------:R-:W-:Y:S01]  /*adb0*/  IMAD.HI.U32 R5, R2, R246, RZ ;  /* 0x000000f602057227 */ /* 0x000fe200078e00ff */
[----:B------:R-:W-:-:S02]  /*adc0*/  IADD3 R9, -R9, RZ, RZ ;  /* 0x000000ff09097210 */ /* 0x000fc40007ffe1ff */
[----:B------:R-:W-:Y:S01]  /*add0*/  ISETP.GT.U32.AND P5, PT, R116, R243, PT ;  /* 0x000000f37400720c */ /* 0x000fe20003fa4070 */
[----:B------:R-:W-:Y:S01]  /*ade0*/  @!P1 IMAD.IADD R240, R240, 0x1, -R116 ;  /* 0x00000001f0f09824 */ /* 0x000fe200078e0a74 */
[----:B------:R-:W-:Y:S01]  /*adf0*/  ISETP.GT.U32.AND P1, PT, R116, R244, PT ;  /* 0x000000f47400720c */ /* 0x000fe20003f24070 */
[----:B------:R-:W-:-:S04]  /*ae00*/  IMAD.HI.U32 R247, R2, R6, RZ ;  /* 0x0000000602f77227 */ /* 0x000fc800078e00ff */
[C---:B------:R-:W-:Y:S02]  /*ae10*/  IMAD R242, R116.reuse, R9, R242 ;  /* 0x0000000974f27224 */ /* 0x040fe400078e02f2 */
[----:B------:R-:W-:Y:S01]  /*ae20*/  @!P6 IMAD.IADD R241, R241, 0x1, -R116 ;  /* 0x00000001f1f1e824 */ /* 0x000fe200078e0a74 */
[----:B------:R-:W-:Y:S01]  /*ae30*/  ISETP.GT.U32.AND P6, PT, R116, R245, PT ;  /* 0x000000f57400720c */ /* 0x000fe20003fc4070 */
[----:B------:R-:W-:Y:S02]  /*ae40*/  IMAD.MOV R5, RZ, RZ, -R5 ;  /* 0x000000ffff057224 */ /* 0x000fe400078e0a05 */
[----:B------:R-:W-:Y:S01]  /*ae50*/  IMAD.MOV R247, RZ, RZ, -R247 ;  /* 0x000000fffff77224 */ /* 0x000fe200078e0af7 */
[----:B------:R-:W-:Y:S01]  /*ae60*/  @!P0 IADD3 R241, -R241, RZ, RZ ;  /* 0x000000fff1f18210 */ /* 0x000fe20007ffe1ff */
[----:B------:R-:W-:Y:S01]  /*ae70*/  @!P3 IMAD.MOV R238, RZ, RZ, -R238 ;  /* 0x000000ffffeeb224 */ /* 0x000fe200078e0aee */
[----:B------:R-:W-:Y:S01]  /*ae80*/  @!P1 IADD3 R244, R244, -R116, RZ ;  /* 0x80000074f4f49210 */ /* 0x000fe20007ffe0ff */
[C---:B------:R-:W-:Y:S01]  /*ae90*/  IMAD R246, R116.reuse, R5, R246 ;  /* 0x0000000574f67224 */ /* 0x040fe200078e02f6 */
[----:B------:R-:W-:Y:S01]  /*aea0*/  ISETP.GT.U32.AND P3, PT, R116, R242, PT ;  /* 0x000000f27400720c */ /* 0x000fe20003f64070 */
[----:B------:R-:W-:Y:S01]  /*aeb0*/  IMAD.HI.U32 R5, R2, R248, RZ ;  /* 0x000000f802057227 */ /* 0x000fe200078e00ff */
[----:B------:R-:W-:-:S03]  /*aec0*/  ISETP.GT.U32.AND P1, PT, R116, R244, PT ;  /* 0x000000f47400720c */ /* 0x000fc60003f24070 */
[C---:B------:R-:W-:Y:S01]  /*aed0*/  IMAD R247, R116.reuse, R247, R6 ;  /* 0x000000f774f77224 */ /* 0x040fe200078e0206 */
[-C--:B------:R-:W-:Y:S01]  /*aee0*/  @!P6 IADD3 R245, R245, -R116.reuse, RZ ;  /* 0x80000074f5f5e210 */ /* 0x080fe20007ffe0ff */
[----:B------:R-:W-:Y:S02]  /*aef0*/  IMAD.MOV R5, RZ, RZ, -R5 ;  /* 0x000000ffff057224 */ /* 0x000fe400078e0a05 */
[----:B------:R-:W-:Y:S01]  /*af00*/  @!P5 IMAD.IADD R243, R243, 0x1, -R116 ;  /* 0x00000001f3f3d824 */ /* 0x000fe200078e0a74 */
[C---:B------:R-:W-:Y:S01]  /*af10*/  ISETP.GT.U32.AND P5, PT, R116.reuse, R247, PT ;  /* 0x000000f77400720c */ /* 0x040fe20003fa4070 */
[C---:B------:R-:W-:Y:S01]  /*af20*/  IMAD R248, R116.reuse, R5, R248 ;  /* 0x0000000574f87224 */ /* 0x040fe200078e02f8 */
[----:B------:R-:W-:Y:S01]  /*af30*/  ISETP.GT.U32.AND P6, PT, R116, R245, PT ;  /* 0x000000f57400720c */ /* 0x000fe20003fc4070 */
[----:B------:R-:W-:Y:S01]  /*af40*/  IMAD.HI.U32 R7, R2, R249, RZ ;  /* 0x000000f902077227 */ /* 0x000fe200078e00ff */
[----:B------:R-:W-:-:S03]  /*af50*/  @!P3 IADD3 R242, R242, -R116, RZ ;  /* 0x80000074f2f2b210 */ /* 0x000fc60007ffe0ff */
[----:B------:R-:W-:Y:S01]  /*af60*/  @!P1 IMAD.IADD R244, R244, 0x1, -R116 ;  /* 0x00000001f4f49824 */ /* 0x000fe200078e0a74 */
[C---:B------:R-:W-:Y:S01]  /*af70*/  ISETP.GT.U32.AND P1, PT, R116.reuse, R248, PT ;  /* 0x000000f87400720c */ /* 0x040fe20003f24070 */
[----:B------:R-:W-:Y:S01]  /*af80*/  IMAD.MOV R7, RZ, RZ, -R7 ;  /* 0x000000ffff077224 */ /* 0x000fe200078e0a07 */
[----:B------:R-:W-:Y:S01]  /*af90*/  ISETP.GT.U32.AND P3, PT, R116, R242, PT ;  /* 0x000000f27400720c */ /* 0x000fe20003f64070 */
[----:B------:R-:W-:Y:S02]  /*afa0*/  IMAD.HI.U32 R6, R2, R251, RZ ;  /* 0x000000fb02067227 */ /* 0x000fe400078e00ff */
[-C--:B------:R-:W-:Y:S02]  /*afb0*/  @!P5 IADD3 R247, R247, -R116.reuse, RZ ;  /* 0x80000074f7f7d210 */ /* 0x080fe40007ffe0ff */
[----:B------:R-:W-:Y:S01]  /*afc0*/  IMAD R249, R116, R7, R249 ;  /* 0x0000000774f97224 */ /* 0x000fe200078e02f9 */
[----:B------:R-:W-:Y:S01]  /*afd0*/  @!P6 IADD3 R245, R245, -R116, RZ ;  /* 0x80000074f5f5e210 */ /* 0x000fe20007ffe0ff */
[----:B------:R-:W-:Y:S01]  /*afe0*/  IMAD.HI.U32 R5, R2, R250, RZ ;  /* 0x000000fa02057227 */ /* 0x000fe200078e00ff */
[----:B------:R-:W-:-:S02]  /*aff0*/  ISETP.GT.U32.AND P5, PT, R116, R247, PT ;  /* 0x000000f77400720c */ /* 0x000fc40003fa4070 */
[----:B------:R-:W-:Y:S01]  /*b000*/  ISETP.GT.U32.AND P6, PT, R116, R249, PT ;  /* 0x000000f97400720c */ /* 0x000fe20003fc4070 */
[----:B------:R-:W-:Y:S02]  /*b010*/  @!P1 IMAD.IADD R248, R248, 0x1, -R116 ;  /* 0x00000001f8f89824 */ /* 0x000fe400078e0a74 */
[----:B------:R-:W-:Y:S01]  /*b020*/  IMAD.MOV R6, RZ, RZ, -R6 ;  /* 0x000000ffff067224 */ /* 0x000fe200078e0a06 */
[----:B------:R-:W-:Y:S01]  /*b030*/  @!P3 IADD3 R242, R242, -R116, RZ ;  /* 0x80000074f2f2b210 */ /* 0x000fe20007ffe0ff */
[----:B------:R-:W-:Y:S01]  /*b040*/  IMAD.MOV R5, RZ, RZ, -R5 ;  /* 0x000000ffff057224 */ /* 0x000fe200078e0a05 */
[C---:B------:R-:W-:Y:S01]  /*b050*/  ISETP.GT.U32.AND P3, PT, R116.reuse, R246, PT ;  /* 0x000000f67400720c */ /* 0x040fe20003f64070 */
[C---:B------:R-:W-:Y:S01]  /*b060*/  IMAD R251, R116.reuse, R6, R251 ;  /* 0x0000000674fb7224 */ /* 0x040fe200078e02fb */
[----:B------:R-:W-:Y:S01]  /*b070*/  ISETP.GT.U32.AND P1, PT, R116, R248, PT ;  /* 0x000000f87400720c */ /* 0x000fe20003f24070 */
[----:B------:R-:W-:Y:S02]  /*b080*/  IMAD.HI.U32 R7, R2, R252, RZ ;  /* 0x000000fc02077227 */ /* 0x000fe400078e00ff */
[----:B------:R-:W-:-:S02]  /*b090*/  @!P5 IADD3 R247, R247, -R116, RZ ;  /* 0x80000074f7f7d210 */ /* 0x000fc40007ffe0ff */
[C---:B------:R-:W-:Y:S01]  /*b0a0*/  IMAD R250, R116.reuse, R5, R250 ;  /* 0x0000000574fa7224 */ /* 0x040fe200078e02fa */
[C---:B------:R-:W-:Y:S01]  /*b0b0*/  ISETP.GT.U32.AND P5, PT, R116.reuse, R251, PT ;  /* 0x000000fb7400720c */ /* 0x040fe20003fa4070 */
[----:B------:R-:W-:Y:S01]  /*b0c0*/  IMAD.MOV R5, RZ, RZ, -R7 ;  /* 0x000000ffff057224 */ /* 0x000fe200078e0a07 */
[----:B------:R-:W-:Y:S01]  /*b0d0*/  IABS R7, R152 ;  /* 0x0000009800077213 */ /* 0x000fe20000000000 */
[----:B------:R-:W-:Y:S02]  /*b0e0*/  @!P6 IMAD.IADD R249, R249, 0x1, -R116 ;  /* 0x00000001f9f9e824 */ /* 0x000fe400078e0a74 */
[----:B------:R-:W-:Y:S02]  /*b0f0*/  IMAD R252, R116, R5, R252 ;  /* 0x0000000574fc7224 */ /* 0x000fe400078e02fc */
[--C-:B------:R-:W-:Y:S01]  /*b100*/  @!P3 IMAD.IADD R246, R246, 0x1, -R116.reuse ;  /* 0x00000001f6f6b824 */ /* 0x100fe200078e0a74 */
[----:B------:R-:W-:Y:S01]  /*b110*/  ISETP.GT.U32.AND P6, PT, R116, R249, PT ;  /* 0x000000f97400720c */ /* 0x000fe20003fc4070 */
[--C-:B------:R-:W-:Y:S01]  /*b120*/  @!P1 IMAD.IADD R248, R248, 0x1, -R116.reuse ;  /* 0x00000001f8f89824 */ /* 0x100fe200078e0a74 */
[----:B------:R-:W-:Y:S01]  /*b130*/  ISETP.GT.U32.AND P1, PT, R116, R252, PT ;  /* 0x000000fc7400720c */ /* 0x000fe20003f24070 */
[----:B------:R-:W-:Y:S01]  /*b140*/  VIADD R8, R152, 0xee ;  /* 0x000000ee98087836 */ /* 0x000fe20000000000 */
[----:B------:R-:W-:Y:S01]  /*b150*/  ISETP.GT.U32.AND P3, PT, R116, R246, PT ;  /* 0x000000f67400720c */ /* 0x000fe20003f64070 */
[----:B------:R-:W-:-:S02]  /*b160*/  @!P5 IMAD.IADD R251, R251, 0x1, -R116 ;  /* 0x00000001fbfbd824 */ /* 0x000fc400078e0a74 */
[----:B------:R-:W-:Y:S01]  /*b170*/  VIADD R9, R152, 0xf0 ;  /* 0x000000f098097836 */ /* 0x000fe20000000000 */
[----:B------:R-:W-:Y:S01]  /*b180*/  IABS R19, R8 ;  /* 0x0000000800137213 */ /* 0x000fe20000000000 */
[----:B------:R-:W-:Y:S01]  /*b190*/  IMAD.HI.U32 R8, R2, R18, RZ ;  /* 0x0000001202087227 */ /* 0x000fe200078e00ff */
[----:B------:R-:W-:Y:S02]  /*b1a0*/  ISETP.GT.U32.AND P5, PT, R116, R251, PT ;  /* 0x000000fb7400720c */ /* 0x000fe40003fa4070 */
[----:B------:R-:W-:Y:S01]  /*b1b0*/  IABS R17, R9 ;  /* 0x0000000900117213 */ /* 0x000fe20000000000 */
[----:B------:R-:W-:Y:S01]  /*b1c0*/  IMAD.HI.U32 R5, R2, R19, RZ ;  /* 0x0000001302057227 */ /* 0x000fe200078e00ff */
[----:B------:R-:W-:Y:S02]  /*b1d0*/  IABS R9, R21 ;  /* 0x0000001500097213 */ /* 0x000fe40000000000 */
[-C--:B------:R-:W-:Y:S01]  /*b1e0*/  @!P1 IADD3 R252, R252, -R116.reuse, RZ ;  /* 0x80000074fcfc9210 */ /* 0x080fe20007ffe0ff */
[----:B------:R-:W-:Y:S01]  /*b1f0*/  @!P6 IMAD.IADD R249, R249, 0x1, -R116 ;  /* 0x00000001f9f9e824 */ /* 0x000fe200078e0a74 */
[----:B------:R-:W-:Y:S01]  /*b200*/  ISETP.GE.AND P6, PT, R3, RZ, PT ;  /* 0x000000ff0300720c */ /* 0x000fe20003fc6270 */
[----:B------:R-:W-:Y:S01]  /*b210*/  IMAD.MOV R3, RZ, RZ, -R5 ;  /* 0x000000ffff037224 */ /* 0x000fe200078e0a05 */
[----:B------:R-:W-:Y:S01]  /*b220*/  @!P3 IADD3 R246, R246, -R116, RZ ;  /* 0x80000074f6f6b210 */ /* 0x000fe20007ffe0ff */
[----:B------:R-:W-:Y:S01]  /*b230*/  IMAD.HI.U32 R6, R2, R7, RZ ;  /* 0x0000000702067227 */ /* 0x000fe200078e00ff */
[----:B------:R-:W-:-:S02]  /*b240*/  ISETP.GT.U32.AND P3, PT, R116, R250, PT ;  /* 0x000000fa7400720c */ /* 0x000fc40003f64070 */
[C---:B------:R-:W-:Y:S01]  /*b250*/  ISETP.GT.U32.AND P1, PT, R116.reuse, R252, PT ;  /* 0x000000fc7400720c */ /* 0x040fe20003f24070 */
[----:B------:R-:W-:Y:S01]  /*b260*/  IMAD R19, R116, R3, R19 ;  /* 0x0000000374137224 */ /* 0x000fe200078e0213 */
[----:B------:R-:W-:Y:S01]  /*b270*/  IADD3 R5, -R8, RZ, RZ ;  /* 0x000000ff08057210 */ /* 0x000fe20007ffe1ff */
[----:B------:R-:W-:Y:S01]  /*b280*/  IMAD.HI.U32 R3, R2, R17, RZ ;  /* 0x0000001102037227 */ /* 0x000fe200078e00ff */
[----:B------:R-:W-:Y:S02]  /*b290*/  @!P5 IADD3 R251, R251, -R116, RZ ;  /* 0x80000074fbfbd210 */ /* 0x000fe40007ffe0ff */
[C---:B------:R-:W-:Y:S01]  /*b2a0*/  ISETP.GT.U32.AND P5, PT, R116.reuse, R19, PT ;  /* 0x000000137400720c */ /* 0x040fe20003fa4070 */
[----:B------:R-:W-:Y:S01]  /*b2b0*/  IMAD R18, R116, R5, R18 ;  /* 0x0000000574127224 */ /* 0x000fe200078e0212 */
[----:B------:R-:W-:Y:S01]  /*b2c0*/  IABS R8, R20 ;  /* 0x0000001400087213 */ /* 0x000fe20000000000 */
[----:B------:R-:W-:Y:S02]  /*b2d0*/  IMAD.MOV R3, RZ, RZ, -R3 ;  /* 0x000000ffff037224 */ /* 0x000fe400078e0a03 */
[----:B------:R-:W-:Y:S01]  /*b2e0*/  @!P3 IADD3 R250, R250, -R116, RZ ;  /* 0x80000074fafab210 */ /* 0x000fe20007ffe0ff */
[----:B------:R-:W-:-:S02]  /*b2f0*/  IMAD.MOV R6, RZ, RZ, -R6 ;  /* 0x000000ffff067224 */ /* 0x000fc400078e0a06 */
[----:B------:R-:W-:Y:S01]  /*b300*/  @!P1 IMAD.IADD R252, R252, 0x1, -R116 ;  /* 0x00000001fcfc9824 */ /* 0x000fe200078e0a74 */
[C---:B------:R-:W-:Y:S01]  /*b310*/  ISETP.GT.U32.AND P1, PT, R116.reuse, R18, PT ;  /* 0x000000127400720c */ /* 0x040fe20003f24070 */
[C---:B------:R-:W-:Y:S01]  /*b320*/  IMAD R17, R116.reuse, R3, R17 ;  /* 0x0000000374117224 */ /* 0x040fe200078e0211 */
[C---:B------:R-:W-:Y:S01]  /*b330*/  ISETP.GT.U32.AND P3, PT, R116.reuse, R250, PT ;  /* 0x000000fa7400720c */ /* 0x040fe20003f64070 */
[----:B------:R-:W-:Y:S01]  /*b340*/  IMAD R7, R116, R6, R7 ;  /* 0x0000000674077224 */ /* 0x000fe200078e0207 */
[----:B------:R-:W-:Y:S01]  /*b350*/  @!P5 IADD3 R19, R19, -R116, RZ ;  /* 0x800000741313d210 */ /* 0x000fe20007ffe0ff */
[----:B------:R-:W-:-:S03]  /*b360*/  IMAD.HI.U32 R6, R2, R15, RZ ;  /* 0x0000000f02067227 */ /* 0x000fc600078e00ff */
[----:B------:R-:W-:Y:S01]  /*b370*/  ISETP.GT.U32.AND P5, PT, R116, R19, PT ;  /* 0x000000137400720c */ /* 0x000fe20003fa4070 */
[----:B------:R-:W-:Y:S02]  /*b380*/  IMAD.MOV R6, RZ, RZ, -R6 ;  /* 0x000000ffff067224 */ /* 0x000fe400078e0a06 */
[----:B------:R-:W-:-:S04]  /*b390*/  IMAD.HI.U32 R5, R2, R14, RZ ;  /* 0x0000000e02057227 */ /* 0x000fc800078e00ff */
[--C-:B------:R-:W-:Y:S02]  /*b3a0*/  @!P1 IMAD.IADD R18, R18, 0x1, -R116.reuse ;  /* 0x0000000112129824 */ /* 0x100fe400078e0a74 */
[----:B------:R-:W-:Y:S01]  /*b3b0*/  @!P3 IMAD.IADD R250, R250, 0x1, -R116 ;  /* 0x00000001fafab824 */ /* 0x000fe200078e0a74 */
[----:B------:R-:W-:Y:S01]  /*b3c0*/  ISETP.GE.AND P3, PT, R4, RZ, PT ;  /* 0x000000ff0400720c */ /* 0x000fe20003f66270 */
[----:B------:R-:W-:Y:S01]  /*b3d0*/  IMAD.HI.U32 R4, R2, R16, RZ ;  /* 0x0000001002047227 */ /* 0x000fe200078e00ff */
[----:B------:R-:W-:-:S03]  /*b3e0*/  ISETP.GT.U32.AND P1, PT, R116, R18, PT ;  /* 0x000000127400720c */ /* 0x000fc60003f24070 */
[----:B------:R-:W-:Y:S01]  /*b3f0*/  @!P5 IMAD.IADD R19, R19, 0x1, -R116 ;  /* 0x000000011313d824 */ /* 0x000fe200078e0a74 */
[----:B------:R-:W-:Y:S01]  /*b400*/  IADD3 R3, -R4, RZ, RZ ;  /* 0x000000ff04037210 */ /* 0x000fe20007ffe1ff */
[C---:B------:R-:W-:Y:S01]  /*b410*/  IMAD R15, R116.reuse, R6, R15 ;  /* 0x00000006740f7224 */ /* 0x040fe200078e020f */
[----:B------:R-:W-:Y:S01]  /*b420*/  ISETP.GT.U32.AND P5, PT, R116, R17, PT ;  /* 0x000000117400720c */ /* 0x000fe20003fa4070 */
[----:B------:R-:W-:-:S04]  /*b430*/  IMAD.HI.U32 R4, R2, R13, RZ ;  /* 0x0000000d02047227 */ /* 0x000fc800078e00ff */
[----:B------:R-:W-:Y:S01]  /*b440*/  IMAD R16, R116, R3, R16 ;  /* 0x0000000374107224 */ /* 0x000fe200078e0210 */
[----:B------:R-:W-:Y:S01]  /*b450*/  IADD3 R3, -R5, RZ, RZ ;  /* 0x000000ff05037210 */ /* 0x000fe20007ffe1ff */
[----:B------:R-:W-:Y:S01]  /*b460*/  @!P1 IMAD.IADD R18, R18, 0x1, -R116 ;  /* 0x0000000112129824 */ /* 0x000fe200078e0a74 */
[----:B------:R-:W-:Y:S01]  /*b470*/  @!P3 IADD3 R244, -R244, RZ, RZ ;  /* 0x000000fff4f4b210 */ /* 0x000fe20007ffe1ff */
[----:B------:R-:W-:Y:S01]  /*b480*/  IMAD.MOV R4, RZ, RZ, -R4 ;  /* 0x000000ffff047224 */ /* 0x000fe200078e0a04 */
[C---:B------:R-:W-:Y:S01]  /*b490*/  ISETP.GT.U32.AND P1, PT, R116.reuse, R16, PT ;  /* 0x000000107400720c */ /* 0x040fe20003f24070 */
[----:B------:R-:W-:Y:S02]  /*b4a0*/  IMAD R14, R116, R3, R14 ;  /* 0x00000003740e7224 */ /* 0x000fe400078e020e */
[----:B------:R-:W-:Y:S02]  /*b4b0*/  @!P5 IMAD.IADD R17, R17, 0x1, -R116 ;  /* 0x000000011111d824 */ /* 0x000fe400078e0a74 */
[----:B------:R-:W-:-:S03]  /*b4c0*/  IMAD.HI.U32 R3, R2, R12, RZ ;  /* 0x0000000c02037227 */ /* 0x000fc600078e00ff */
[C---:B------:R-:W-:Y:S01]  /*b4d0*/  ISETP.GT.U32.AND P5, PT, R116.reuse, R17, PT ;  /* 0x000000117400720c */ /* 0x040fe20003fa4070 */
[----:B------:R-:W-:Y:S02]  /*b4e0*/  IMAD R13, R116, R4, R13 ;  /* 0x00000004740d7224 */ /* 0x000fe400078e020d */
[----:B------:R-:W-:Y:S02]  /*b4f0*/  IMAD.MOV R3, RZ, RZ, -R3 ;  /* 0x000000ffff037224 */ /* 0x000fe400078e0a03 */
[----:B------:R-:W-:Y:S01]  /*b500*/  @!P1 IADD3 R16, R16, -R116, RZ ;  /* 0x8000007410109210 */ /* 0x000fe20007ffe0ff */
[----:B------:R-:W-:-:S03]  /*b510*/  IMAD.HI.U32 R4, R2, R11, RZ ;  /* 0x0000000b02047227 */ /* 0x000fc600078e00ff */
[C---:B------:R-:W-:Y:S01]  /*b520*/  ISETP.GT.U32.AND P1, PT, R116.reuse, R16, PT ;  /* 0x000000107400720c */ /* 0x040fe20003f24070 */
[----:B------:R-:W-:Y:S02]  /*b530*/  IMAD R12, R116, R3, R12 ;  /* 0x00000003740c7224 */ /* 0x000fe400078e020c */
[----:B------:R-:W-:-:S04]  /*b540*/  IMAD.HI.U32 R5, R2, R10, RZ ;  /* 0x0000000a02057227 */ /* 0x000fc800078e00ff */
[----:B------:R-:W-:Y:S01]  /*b550*/  @!P5 IMAD.IADD R17, R17, 0x1, -R116 ;  /* 0x000000011111d824 */ /* 0x000fe200078e0a74 */
[----:B------:R-:W-:Y:S01]  /*b560*/  ISETP.GT.U32.AND P5, PT, R116, R7, PT ;  /* 0x000000077400720c */ /* 0x000fe20003fa4070 */
[----:B------:R-:W-:Y:S02]  /*b570*/  IMAD.MOV R6, RZ, RZ, -R4 ;  /* 0x000000ffff067224 */ /* 0x000fe400078e0a04 */
[----:B------:R-:W-:Y:S02]  /*b580*/  IMAD.MOV R3, RZ, RZ, -R5 ;  /* 0x000000ffff037224 */ /* 0x000fe400078e0a05 */
[----:B------:R-:W-:Y:S01]  /*b590*/  @!P1 IADD3 R16, R16, -R116, RZ ;  /* 0x8000007410109210 */ /* 0x000fe20007ffe0ff */
[C---:B------:R-:W-:Y:S01]  /*b5a0*/  IMAD R11, R116.reuse, R6, R11 ;  /* 0x00000006740b7224 */ /* 0x040fe200078e020b */
[----:B------:R-:W-:Y:S01]  /*b5b0*/  ISETP.GT.U32.AND P1, PT, R116, R15, PT ;  /* 0x0000000f7400720c */ /* 0x000fe20003f24070 */
[----:B------:R-:W-:Y:S01]  /*b5c0*/  IMAD.HI.U32 R124, R2, R9, RZ ;  /* 0x00000009027c7227 */ /* 0x000fe200078e00ff */
[----:B------:R-:W-:-:S03]  /*b5d0*/  IABS R6, R153 ;  /* 0x0000009900067213 */ /* 0x000fc60000000000 */
[----:B------:R-:W-:Y:S01]  /*b5e0*/  IMAD R10, R116, R3, R10 ;  /* 0x00000003740a7224 */ /* 0x000fe200078e020a */
[----:B------:R-:W-:Y:S01]  /*b5f0*/  IADD3 R4, -R124, RZ, RZ ;  /* 0x000000ff7c047210 */ /* 0x000fe20007ffe1ff */
[----:B------:R-:W-:Y:S01]  /*b600*/  @!P5 IMAD.IADD R7, R7, 0x1, -R116 ;  /* 0x000000010707d824 */ /* 0x000fe200078e0a74 */
[----:B------:R-:W-:Y:S01]  /*b610*/  IABS R3, R158 ;  /* 0x0000009e00037213 */ /* 0x000fe20000000000 */
[----:B------:R-:W-:-:S03]  /*b620*/  IMAD.HI.U32 R117, R2, R8, RZ ;  /* 0x0000000802757227 */ /* 0x000fc600078e00ff */
[C---:B------:R-:W-:Y:S01]  /*b630*/  ISETP.GT.U32.AND P5, PT, R116.reuse, R7, PT ;  /* 0x000000077400720c */ /* 0x040fe20003fa4070 */
[----:B------:R-:W-:Y:S01]  /*b640*/  @!P1 IMAD.IADD R15, R15, 0x1, -R116 ;  /* 0x000000010f0f9824 */ /* 0x000fe200078e0a74 */
[C---:B------:R-:W-:Y:S01]  /*b650*/  ISETP.GT.U32.AND P1, PT, R116.reuse, R14, PT ;  /* 0x0000000e7400720c */ /* 0x040fe20003f24070 */
[----:B------:R-:W-:Y:S01]  /*b660*/  IMAD.MOV R5, RZ, RZ, -R117 ;  /* 0x000000ffff057224 */ /* 0x000fe200078e0a75 */
[----:B------:R-:W-:Y:S01]  /*b670*/  IABS R117, R30 ;  /* 0x0000001e00757213 */ /* 0x000fe20000000000 */
[C---:B------:R-:W-:Y:S01]  /*b680*/  IMAD R9, R116.reuse, R4, R9 ;  /* 0x0000000474097224 */ /* 0x040fe200078e0209 */
[----:B------:R-:W-:Y:S01]  /*b690*/  IABS R4, R157 ;  /* 0x0000009d00047213 */ /* 0x000fe20000000000 */
[----:B------:R-:W-:Y:S01]  /*b6a0*/  IMAD R8, R116, R5, R8 ;  /* 0x0000000574087224 */ /* 0x000fe200078e0208 */
[----:B------:R-:W-:Y:S01]  /*b6b0*/  IABS R5, R155 ;  /* 0x0000009b00057213 */ /* 0x000fe20000000000 */
[----:B------:R-:W-:-:S04]  /*b6c0*/  IMAD.HI.U32 R124, R2, R6, RZ ;  /* 0x00000006027c7227 */ /* 0x000fc800078e00ff */
[----:B------:R-:W-:Y:S01]  /*b6d0*/  @!P5 IADD3 R7, R7, -R116, RZ ;  /* 0x800000740707d210 */ /* 0x000fe20007ffe0ff */
[----:B------:R-:W-:Y:S01]  /*b6e0*/  IMAD.HI.U32 R28, R2, R3, RZ ;  /* 0x00000003021c7227 */ /* 0x000fe200078e00ff */
[----:B------:R-:W-:-:S03]  /*b6f0*/  ISETP.GT.U32.AND P5, PT, R116, R13, PT ;  /* 0x0000000d7400720c */ /* 0x000fc60003fa4070 */
[----:B------:R-:W-:Y:S01]  /*b700*/  @!P1 IMAD.IADD R14, R14, 0x1, -R116 ;  /* 0x000000010e0e9824 */ /* 0x000fe200078e0a74 */
[----:B------:R-:W-:Y:S01]  /*b710*/  ISETP.GT.U32.AND P1, PT, R116, R12, PT ;  /* 0x0000000c7400720c */ /* 0x000fe20003f24070 */
[----:B------:R-:W-:-:S03]  /*b720*/  IMAD.HI.U32 R0, R2, R117, RZ ;  /* 0x0000007502007227 */ /* 0x000fc600078e00ff */
[----:B------:R-:W-:Y:S01]  /*b730*/  ISETP.GT.U32.AND P0, PT, R116, R14, PT ;  /* 0x0000000e7400720c */ /* 0x000fe20003f04070 */
[----:B------:R-:W-:-:S04]  /*b740*/  IMAD.HI.U32 R125, R2, R5, RZ ;  /* 0x00000005027d7227 */ /* 0x000fc800078e00ff */
[----:B------:R-:W-:Y:S01]  /*b750*/  @!P5 IMAD.IADD R13, R13, 0x1, -R116 ;  /* 0x000000010d0dd824 */ /* 0x000fe200078e0a74 */
[----:B------:R-:W-:Y:S01]  /*b760*/  ISETP.GT.U32.AND P5, PT, R116, R11, PT ;  /* 0x0000000b7400720c */ /* 0x000fe20003fa4070 */
[----:B------:R-:W-:Y:S01]  /*b770*/  IMAD.HI.U32 R29, R2, R4, RZ ;  /* 0x00000004021d7227 */ /* 0x000fe200078e00ff */
[----:B------:R-:W-:-:S03]  /*b780*/  IADD3 R2, -R124, RZ, RZ ;  /* 0x000000ff7c027210 */ /* 0x000fc60007ffe1ff */
[----:B------:R-:W-:Y:S01]  /*b790*/  @!P1 IMAD.IADD R12, R12, 0x1, -R116 ;  /* 0x000000010c0c9824 */ /* 0x000fe200078e0a74 */
[C---:B------:R-:W-:Y:S01]  /*b7a0*/  ISETP.GT.U32.AND P1, PT, R116.reuse, R10, PT ;  /* 0x0000000a7400720c */ /* 0x040fe20003f24070 */
[----:B------:R-:W-:Y:S02]  /*b7b0*/  IMAD.MOV R28, RZ, RZ, -R28 ;  /* 0x000000ffff1c7224 */ /* 0x000fe400078e0a1c */
[----:B------:R-:W-:Y:S02]  /*b7c0*/  IMAD.MOV R0, RZ, RZ, -R0 ;  /* 0x000000ffff007224 */ /* 0x000fe400078e0a00 */
[----:B------:R-:W-:Y:S01]  /*b7d0*/  @!P2 IMAD.MOV R240, RZ, RZ, -R240 ;  /* 0x000000fffff0a224 */ /* 0x000fe200078e0af0 */
[----:B------:R-:W-:Y:S01]  /*b7e0*/  ISETP.GT.U32.AND P2, PT, R116, R13, PT ;  /* 0x0000000d7400720c */ /* 0x000fe20003f44070 */
[----:B------:R-:W-:Y:S01]  /*b7f0*/  @!P4 IMAD.MOV R242, RZ, RZ, -R242 ;  /* 0x000000fffff2c224 */ /* 0x000fe200078e0af2 */
[----:B------:R-:W-:Y:S01]  /*b800*/  @!P5 IADD3 R11, R11, -R116, RZ ;  /* 0x800000740b0bd210 */ /* 0x000fe20007ffe0ff */
[----:B------:R-:W-:Y:S01]  /*b810*/  @!P6 IMAD.MOV R243, RZ, RZ, -R243 ;  /* 0x000000fffff3e224 */ /* 0x000fe200078e0af3 */
[----:B------:R-:W-:Y:S01]  /*b820*/  ISETP.GE.AND P5, PT, R152, RZ, PT ;  /* 0x000000ff9800720c */ /* 0x000fe20003fa6270 */
[C---:B------:R-:W-:Y:S01]  /*b830*/  IMAD R6, R116.reuse, R2, R6 ;  /* 0x0000000274067224 */ /* 0x040fe200078e0206 */
[----:B------:R-:W-:Y:S01]  /*b840*/  ISETP.GT.U32.AND P4, PT, R116, R12, PT ;  /* 0x0000000c7400720c */ /* 0x000fe20003f84070 */
[----:B------:R-:W-:Y:S01]  /*b850*/  @!P1 IMAD.IADD R10, R10, 0x1, -R116 ;  /* 0x000000010a0a9824 */ /* 0x000fe200078e0a74 */
[C---:B------:R-:W-:Y:S01]  /*b860*/  ISETP.GT.U32.AND P1, PT, R116.reuse, R15, PT ;  /* 0x0000000f7400720c */ /* 0x040fe20003f24070 */
[----:B------:R-:W-:Y:S01]  /*b870*/  IMAD.MOV R124, RZ, RZ, -R125 ;  /* 0x000000ffff7c7224 */ /* 0x000fe200078e0a7d */
[C---:B------:R-:W-:Y:S01]  /*b880*/  ISETP.GT.U32.AND P6, PT, R116.reuse, R11, PT ;  /* 0x0000000b7400720c */ /* 0x040fe20003fc4070 */
[C---:B------:R-:W-:Y:S01]  /*b890*/  IMAD R3, R116.reuse, R28, R3 ;  /* 0x0000001c74037224 */ /* 0x040fe200078e0203 */
[----:B------:R-:W-:Y:S01]  /*b8a0*/  IADD3 R125, -R29, RZ, RZ ;  /* 0x000000ff1d7d7210 */ /* 0x000fe20007ffe1ff */
[C---:B------:R-:W-:Y:S01]  /*b8b0*/  IMAD R2, R116.reuse, R0, R117 ;  /* 0x0000000074027224 */ /* 0x040fe200078e0275 */
[----:B------:R-:W3:Y:S01]  /*b8c0*/  S2R R28, SR_TID.X ;  /* 0x00000000001c7919 */ /* 0x000ee20000002100 */
[----:B------:R-:W-:Y:S01]  /*b8d0*/  IMAD.MOV.U32 R0, RZ, RZ, R7 ;  /* 0x000000ffff007224 */ /* 0x000fe200078e0007 */
[C---:B------:R-:W-:Y:S01]  /*b8e0*/  ISETP.GT.U32.AND P3, PT, R116.reuse, R10, PT ;  /* 0x0000000a7400720c */ /* 0x040fe20003f64070 */
[----:B------:R-:W-:-:S02]  /*b8f0*/  IMAD R5, R116, R124, R5 ;  /* 0x0000007c74057224 */ /* 0x000fc400078e0205 */
[----:B------:R-:W-:Y:S01]  /*b900*/  IMAD R4, R116, R125, R4 ;  /* 0x0000007d74047224 */ /* 0x000fe200078e0204 */
[----:B------:R-:W-:Y:S01]  /*b910*/  @!P5 IADD3 R0, -R0, RZ, RZ ;  /* 0x000000ff0000d210 */ /* 0x000fe20007ffe1ff */
[--C-:B------:R-:W-:Y:S01]  /*b920*/  @!P1 IMAD.IADD R15, R15, 0x1, -R116.reuse ;  /* 0x000000010f0f9824 */ /* 0x100fe200078e0a74 */
[----:B------:R-:W-:Y:S01]  /*b930*/  ISETP.GT.U32.AND P5, PT, R116, R8, PT ;  /* 0x000000087400720c */ /* 0x000fe20003fa4070 */
[--C-:B------:R-:W-:Y:S01]  /*b940*/  @!P0 IMAD.IADD R14, R14, 0x1, -R116.reuse ;  /* 0x000000010e0e8824 */ /* 0x100fe200078e0a74 */
[----:B------:R-:W-:Y:S01]  /*b950*/  @!P4 IADD3 R12, R12, -R116, RZ ;  /* 0x800000740c0cc210 */ /* 0x000fe20007ffe0ff */
[--C-:B------:R-:W-:Y:S01]  /*b960*/  @!P2 IMAD.IADD R13, R13, 0x1, -R116.reuse ;  /* 0x000000010d0da824 */ /* 0x100fe200078e0a74 */
[C---:B------:R-:W-:Y:S01]  /*b970*/  ISETP.GT.U32.AND P1, PT, R116.reuse, R9, PT ;  /* 0x000000097400720c */ /* 0x040fe20003f24070 */
[--C-:B------:R-:W-:Y:S01]  /*b980*/  @!P6 IMAD.IADD R11, R11, 0x1, -R116.reuse ;  /* 0x000000010b0be824 */ /* 0x100fe200078e0a74 */
[----:B------:R-:W-:Y:S01]  /*b990*/  ISETP.GT.U32.AND P0, PT, R116, R6, PT ;  /* 0x000000067400720c */ /* 0x000fe20003f04070 */
[----:B------:R-:W-:Y:S01]  /*b9a0*/  @!P3 IMAD.IADD R10, R10, 0x1, -R116 ;  /* 0x000000010a0ab824 */ /* 0x000fe200078e0a74 */
[C---:B------:R-:W-:Y:S01]  /*b9b0*/  ISETP.GT.U32.AND P2, PT, R116.reuse, R5, PT ;  /* 0x000000057400720c */ /* 0x040fe20003f44070 */
[----:B------:R-:W1:Y:S01]  /*b9c0*/  LDC.64 R124, c[0x0][0x230] ;  /* 0x00008c00ff7c7b82 */ /* 0x000e620000000a00 */
[----:B------:R-:W-:-:S02]  /*b9d0*/  ISETP.GT.U32.AND P4, PT, R116, R4, PT ;  /* 0x000000047400720c */ /* 0x000fc40003f84070 */
[----:B------:R-:W-:Y:S01]  /*b9e0*/  ISETP.GT.U32.AND P6, PT, R116, R3, PT ;  /* 0x000000037400720c */ /* 0x000fe20003fc4070 */
[--C-:B------:R-:W-:Y:S01]  /*b9f0*/  @!P5 IMAD.IADD R8, R8, 0x1, -R116.reuse ;  /* 0x000000010808d824 */ /* 0x100fe200078e0a74 */
[----:B------:R-:W-:Y:S02]  /*ba00*/  ISETP.GT.U32.AND P5, PT, R116, R2, PT ;  /* 0x000000027400720c */ /* 0x000fe40003fa4070 */
[----:B------:R-:W-:Y:S02]  /*ba10*/  ISETP.GE.AND P3, PT, R123, RZ, PT ;  /* 0x000000ff7b00720c */ /* 0x000fe40003f66270 */
[-C--:B------:R-:W-:Y:S01]  /*ba20*/  @!P1 IADD3 R9, R9, -R116.reuse, RZ ;  /* 0x8000007409099210 */ /* 0x080fe20007ffe0ff */
[--C-:B------:R-:W-:Y:S01]  /*ba30*/  @!P0 IMAD.IADD R6, R6, 0x1, -R116.reuse ;  /* 0x0000000106068824 */ /* 0x100fe200078e0a74 */
[----:B------:R-:W-:Y:S01]  /*ba40*/  ISETP.GE.AND P1, PT, R122, RZ, PT ;  /* 0x000000ff7a00720c */ /* 0x000fe20003f26270 */
[----:B------:R-:W4:Y:S01]  /*ba50*/  LDL.LU R123, [R1+0x7c] ;  /* 0x00007c00017b7983 */ /* 0x000f220000300800 */
[----:B------:R-:W-:Y:S01]  /*ba60*/  @!P2 IADD3 R5, R5, -R116, RZ ;  /* 0x800000740505a210 */ /* 0x000fe20007ffe0ff */
[--C-:B------:R-:W-:Y:S01]  /*ba70*/  @!P4 IMAD.IADD R4, R4, 0x1, -R116.reuse ;  /* 0x000000010404c824 */ /* 0x100fe200078e0a74 */
[----:B------:R-:W-:Y:S01]  /*ba80*/  ISETP.GE.AND P0, PT, R121, RZ, PT ;  /* 0x000000ff7900720c */ /* 0x000fe20003f06270 */
[----:B------:R-:W-:Y:S01]  /*ba90*/  @!P6 IMAD.IADD R3, R3, 0x1, -R116 ;  /* 0x000000010303e824 */ /* 0x000fe200078e0a74 */
[----:B------:R-:W-:Y:S01]  /*baa0*/  ISETP.GE.AND P2, PT, R120, RZ, PT ;  /* 0x000000ff7800720c */ /* 0x000fe20003f46270 */
[----:B------:R-:W2:Y:S01]  /*bab0*/  LDL.LU R29, [R1+0x80] ;  /* 0x00008000011d7983 */ /* 0x000ea20000300800 */
[----:B------:R-:W-:-:S02]  /*bac0*/  ISETP.GE.AND P4, PT, R119, RZ, PT ;  /* 0x000000ff7700720c */ /* 0x000fc40003f86270 */
[----:B------:R-:W-:Y:S01]  /*bad0*/  ISETP.GE.AND P6, PT, R118, RZ, PT ;  /* 0x000000ff7600720c */ /* 0x000fe20003fc6270 */
[----:B------:R-:W-:Y:S01]  /*bae0*/  @!P5 IMAD.IADD R2, R2, 0x1, -R116 ;  /* 0x000000010202d824 */ /* 0x000fe200078e0a74 */
[C---:B---3--:R-:W-:Y:S02]  /*baf0*/  SHF.L.U32 R7, R28.reuse, 0x2, RZ ;  /* 0x000000021c077819 */ /* 0x048fe400000006ff */
[----:B------:R-:W-:Y:S02]  /*bb00*/  LOP3.LUT R117, R28, 0x60, RZ, 0xc0, !PT ;  /* 0x000000601c757812 */ /* 0x000fe400078ec0ff */
[----:B------:R-:W3:Y:S01]  /*bb10*/  LDL.LU R28, [R1+0x84] ;  /* 0x00008400011c7983 */ /* 0x000ee20000300800 */
[----:B------:R-:W-:Y:S01]  /*bb20*/  @!P3 IMAD.MOV R245, RZ, RZ, -R245 ;  /* 0x000000fffff5b224 */ /* 0x000fe200078e0af5 */
[----:B------:R-:W-:Y:S01]  /*bb30*/  @!P1 IADD3 R246, -R246, RZ, RZ ;  /* 0x000000fff6f69210 */ /* 0x000fe20007ffe1ff */
[----:B------:R-:W-:Y:S01]  /*bb40*/  @!P0 IMAD.MOV R247, RZ, RZ, -R247 ;  /* 0x000000fffff78224 */ /* 0x000fe200078e0af7 */
[C---:B------:R-:W-:Y:S01]  /*bb50*/  ISETP.GT.U32.AND P3, PT, R116.reuse, R9, PT ;  /* 0x000000097400720c */ /* 0x040fe20003f64070 */
[----:B------:R-:W-:Y:S01]  /*bb60*/  @!P2 IMAD.MOV R248, RZ, RZ, -R248 ;  /* 0x000000fffff8a224 */ /* 0x000fe200078e0af8 */
[----:B------:R-:W-:Y:S01]  /*bb70*/  @!P4 IADD3 R249, -R249, RZ, RZ ;  /* 0x000000fff9f9c210 */ /* 0x000fe20007ffe1ff */
[----:B------:R-:W-:Y:S01]  /*bb80*/  @!P6 IMAD.MOV R250, RZ, RZ, -R250 ;  /* 0x000000fffffae224 */ /* 0x000fe200078e0afa */
[----:B------:R-:W-:-:S02]  /*bb90*/  ISETP.GT.U32.AND P1, PT, R116, R8, PT ;  /* 0x000000087400720c */ /* 0x000fc40003f24070 */
[C---:B------:R-:W-:Y:S02]  /*bba0*/  ISETP.GT.U32.AND P0, PT, R116.reuse, R6, PT ;  /* 0x000000067400720c */ /* 0x040fe40003f04070 */
[C---:B------:R-:W-:Y:S02]  /*bbb0*/  ISETP.GT.U32.AND P2, PT, R116.reuse, R5, PT ;  /* 0x000000057400720c */ /* 0x040fe40003f44070 */
[C---:B------:R-:W-:Y:S02]  /*bbc0*/  ISETP.GT.U32.AND P4, PT, R116.reuse, R4, PT ;  /* 0x000000047400720c */ /* 0x040fe40003f84070 */
[C---:B------:R-:W-:Y:S02]  /*bbd0*/  ISETP.GT.U32.AND P6, PT, R116.reuse, R3, PT ;  /* 0x000000037400720c */ /* 0x040fe40003fc4070 */
[----:B------:R-:W-:Y:S01]  /*bbe0*/  ISETP.GT.U32.AND P5, PT, R116, R2, PT ;  /* 0x000000027400720c */ /* 0x000fe20003fa4070 */
[----:B------:R-:W-:Y:S02]  /*bbf0*/  @!P3 IMAD.IADD R9, R9, 0x1, -R116 ;  /* 0x000000010909b824 */ /* 0x000fe400078e0a74 */
[----:B------:R-:W-:-:S02]  /*bc00*/  @!P1 IADD3 R8, R8, -R116, RZ ;  /* 0x8000007408089210 */ /* 0x000fc40007ffe0ff */
[--C-:B------:R-:W-:Y:S02]  /*bc10*/  @!P0 IMAD.IADD R6, R6, 0x1, -R116.reuse ;  /* 0x0000000106068824 */ /* 0x100fe400078e0a74 */
[--C-:B------:R-:W-:Y:S02]  /*bc20*/  @!P2 IMAD.IADD R5, R5, 0x1, -R116.reuse ;  /* 0x000000010505a824 */ /* 0x100fe400078e0a74 */
[--C-:B------:R-:W-:Y:S02]  /*bc30*/  @!P4 IMAD.IADD R4, R4, 0x1, -R116.reuse ;  /* 0x000000010404c824 */ /* 0x100fe400078e0a74 */
[----:B------:R-:W-:Y:S02]  /*bc40*/  @!P6 IMAD.IADD R3, R3, 0x1, -R116 ;  /* 0x000000010303e824 */ /* 0x000fe400078e0a74 */
[----:B------:R-:W-:Y:S01]  /*bc50*/  @!P5 IADD3 R2, R2, -R116, RZ ;  /* 0x800000740202d210 */ /* 0x000fe20007ffe0ff */
[----:B-1----:R-:W-:Y:S02]  /*bc60*/  IMAD R116, R115, R125, RZ ;  /* 0x0000007d73747224 */ /* 0x002fe400078e02ff */
[----:B------:R-:W3:Y:S01]  /*bc70*/  LDL.LU R115, [R1+0x2d30] ;  /* 0x002d300001737983 */ /* 0x000ee20000300800 */
[C---:B------:R-:W-:Y:S01]  /*bc80*/  IADD3 R121, R152.reuse, 0xec, RZ ;  /* 0x000000ec98797810 */ /* 0x040fe20007ffe0ff */
[----:B------:R-:W-:-:S03]  /*bc90*/  VIADD R122, R152, 0xed ;  /* 0x000000ed987a7836 */ /* 0x000fc60000000000 */
[----:B------:R-:W-:Y:S01]  /*bca0*/  ISETP.GE.AND P3, PT, R121, RZ, PT ;  /* 0x000000ff7900720c */ /* 0x000fe20003f66270 */
[----:B------:R-:W-:Y:S01]  /*bcb0*/  VIADD R121, R152, 0xee ;  /* 0x000000ee98797836 */ /* 0x000fe20000000000 */
[----:B------:R-:W-:Y:S02]  /*bcc0*/  ISETP.GE.AND P1, PT, R122, RZ, PT ;  /* 0x000000ff7a00720c */ /* 0x000fe40003f26270 */
[----:B------:R-:W-:Y:S02]  /*bcd0*/  IADD3 R122, R152, 0xef, RZ ;  /* 0x000000ef987a7810 */ /* 0x000fe40007ffe0ff */
[----:B------:R-:W-:Y:S02]  /*bce0*/  ISETP.GE.AND P0, PT, R121, RZ, PT ;  /* 0x000000ff7900720c */ /* 0x000fe40003f06270 */
[----:B------:R-:W-:Y:S02]  /*bcf0*/  ISETP.GE.AND P2, PT, R122, RZ, PT ;  /* 0x000000ff7a00720c */ /* 0x000fe40003f46270 */
[C---:B------:R-:W-:Y:S01]  /*bd00*/  IADD3 R122, R152.reuse, 0xf1, RZ ;  /* 0x000000f1987a7810 */ /* 0x040fe20007ffe0ff */
[----:B------:R-:W-:Y:S01]  /*bd10*/  VIADD R121, R152, 0xf0 ;  /* 0x000000f098797836 */ /* 0x000fe20000000000 */
[----:B------:R-:W-:Y:S01]  /*bd20*/  LOP3.LUT R7, R7, 0x7c, RZ, 0xc0, !PT ;  /* 0x0000007c07077812 */ /* 0x000fe200078ec0ff */
[----:B------:R-:W-:Y:S01]  /*bd30*/  @!P3 IMAD.MOV R251, RZ, RZ, -R251 ;  /* 0x000000fffffbb224 */ /* 0x000fe200078e0afb */
[----:B------:R-:W-:-:S02]  /*bd40*/  ISETP.GE.AND P6, PT, R122, RZ, PT ;  /* 0x000000ff7a00720c */ /* 0x000fc40003fc6270 */
[----:B------:R-:W-:Y:S01]  /*bd50*/  LEA R122, P3, R116, UR4, 0x2 ;  /* 0x00000004747a7c11 */ /* 0x000fe2000f8610ff */
[----:B------:R-:W-:Y:S01]  /*bd60*/  IMAD R7, R117, 0x400, R7 ;  /* 0x0000040075077824 */ /* 0x000fe200078e0207 */
[----:B------:R-:W-:Y:S01]  /*bd70*/  ISETP.GE.AND P4, PT, R121, RZ, PT ;  /* 0x000000ff7900720c */ /* 0x000fe20003f86270 */
[----:B------:R-:W-:Y:S01]  /*bd80*/  @!P0 IMAD.MOV R19, RZ, RZ, -R19 ;  /* 0x000000ffff138224 */ /* 0x000fe200078e0a13 */
[----:B------:R-:W-:Y:S01]  /*bd90*/  ISETP.GE.AND P0, PT, R26, RZ, PT ;  /* 0x000000ff1a00720c */ /* 0x000fe20003f06270 */
[----:B------:R-:W-:Y:S02]  /*bda0*/  @!P1 IMAD.MOV R252, RZ, RZ, -R252 ;  /* 0x000000fffffc9224 */ /* 0x000fe400078e0afc */
[----:B------:R-:W-:Y:S01]  /*bdb0*/  @!P2 IMAD.MOV R18, RZ, RZ, -R18 ;  /* 0x000000ffff12a224 */ /* 0x000fe200078e0a12 */
[----:B------:R-:W-:-:S07]  /*bdc0*/  ISETP.GE.AND P2, PT, R25, RZ, PT ;  /* 0x000000ff1900720c */ /* 0x000fce0003f46270 */
[----:B------:R-:W-:Y:S02]  /*bdd0*/  @!P4 IADD3 R17, -R17, RZ, RZ ;  /* 0x000000ff1111c210 */ /* 0x000fe40007ffe1ff */
[----:B------:R-:W-:Y:S02]  /*bde0*/  ISETP.GE.AND P4, PT, R24, RZ, PT ;  /* 0x000000ff1800720c */ /* 0x000fe40003f86270 */
[----:B------:R-:W-:Y:S02]  /*bdf0*/  @!P0 IADD3 R14, -R14, RZ, RZ ;  /* 0x000000ff0e0e8210 */ /* 0x000fe40007ffe1ff */
[----:B------:R-:W-:Y:S01]  /*be00*/  ISETP.GE.AND P0, PT, R21, RZ, PT ;  /* 0x000000ff1500720c */ /* 0x000fe20003f06270 */
[----:B------:R-:W-:Y:S01]  /*be10*/  @!P2 IMAD.MOV R13, RZ, RZ, -R13 ;  /* 0x000000ffff0da224 */ /* 0x000fe200078e0a0d */
[----:B------:R-:W-:-:S07]  /*be20*/  ISETP.GE.AND P2, PT, R20, RZ, PT ;  /* 0x000000ff1400720c */ /* 0x000fce0003f46270 */
[----:B------:R-:W-:Y:S01]  /*be30*/  @!P4 IMAD.MOV R12, RZ, RZ, -R12 ;  /* 0x000000ffff0cc224 */ /* 0x000fe200078e0a0c */
[----:B------:R-:W-:-:S03]  /*be40*/  ISETP.GE.AND P4, PT, R153, RZ, PT ;  /* 0x000000ff9900720c */ /* 0x000fc60003f86270 */
[----:B------:R-:W-:Y:S01]  /*be50*/  @!P0 IMAD.MOV R9, RZ, RZ, -R9 ;  /* 0x000000ffff098224 */ /* 0x000fe200078e0a09 */
[----:B------:R-:W-:Y:S02]  /*be60*/  ISETP.GE.AND P0, PT, R158, RZ, PT ;  /* 0x000000ff9e00720c */ /* 0x000fe40003f06270 */
[----:B------:R-:W-:Y:S02]  /*be70*/  @!P2 IADD3 R8, -R8, RZ, RZ ;  /* 0x000000ff0808a210 */ /* 0x000fe40007ffe1ff */
[----:B------:R-:W-:Y:S01]  /*be80*/  ISETP.GE.AND P2, PT, R30, RZ, PT ;  /* 0x000000ff1e00720c */ /* 0x000fe20003f46270 */
[-C--:B----4-:R-:W-:Y:S01]  /*be90*/  IMAD R119, R123, R125.reuse, RZ ;  /* 0x0000007d7b777224 */ /* 0x090fe200078e02ff */
[----:B------:R-:W-:Y:S02]  /*bea0*/  LEA.HI.X.SX32 R123, R116, UR5, 0x2, P3 ;  /* 0x00000005747b7c11 */ /* 0x000fe400098f16ff */
[----:B------:R-:W-:Y:S01]  /*beb0*/  ISETP.GE.AND P3, PT, R27, RZ, PT ;  /* 0x000000ff1b00720c */ /* 0x000fe20003f66270 */
[-C--:B--2---:R-:W-:Y:S01]  /*bec0*/  IMAD R117, R29, R125.reuse, RZ ;  /* 0x0000007d1d757224 */ /* 0x084fe200078e02ff */
[----:B------:R-:W-:Y:S01]  /*bed0*/  LEA R120, P1, R119, UR4, 0x2 ;  /* 0x0000000477787c11 */ /* 0x000fe2000f8210ff */
[----:B------:R-:W2:Y:S03]  /*bee0*/  LDL.LU R29, [R1+0x50] ;  /* 0x00005000011d7983 */ /* 0x000ea60000300800 */
[----:B------:R-:W-:Y:S01]  /*bef0*/  LEA R118, P5, R117, UR4, 0x2 ;  /* 0x0000000475767c11 */ /* 0x000fe2000f8a10ff */
[----:B---3--:R-:W-:Y:S01]  /*bf00*/  IMAD R125, R28, R125, RZ ;  /* 0x0000007d1c7d7224 */ /* 0x008fe200078e02ff */
[----:B------:R-:W-:-:S05]  /*bf10*/  LEA.HI.X.SX32 R121, R119, UR5, 0x2, P1 ;  /* 0x0000000577797c11 */ /* 0x000fca00088f16ff */
[----:B------:R-:W-:Y:S01]  /*bf20*/  @!P3 IMAD.MOV R15, RZ, RZ, -R15 ;  /* 0x000000ffff0fb224 */ /* 0x000fe200078e0a0f */
[----:B------:R-:W-:Y:S01]  /*bf30*/  LEA.HI.X.SX32 R119, R117, UR5, 0x2, P5 ;  /* 0x0000000575777c11 */ /* 0x000fe2000a8f16ff */
[----:B------:R-:W3:Y:S01]  /*bf40*/  LDL.LU R28, [R1+0x4c] ;  /* 0x00004c00011c7983 */ /* 0x000ee20000300800 */
[C---:B------:R-:W-:Y:S02]  /*bf50*/  LEA R116, P5, R125.reuse, UR4, 0x2 ;  /* 0x000000047d747c11 */ /* 0x040fe4000f8a10ff */
[----:B------:R-:W-:Y:S01]  /*bf60*/  ISETP.GE.AND P3, PT, R22, RZ, PT ;  /* 0x000000ff1600720c */ /* 0x000fe20003f66270 */
[----:B------:R-:W4:Y:S01]  /*bf70*/  LDL.LU R27, [R1+0x48] ;  /* 0x00004800011b7983 */ /* 0x000f220000300800 */
[----:B------:R-:W-:Y:S02]  /*bf80*/  LEA.HI.X.SX32 R117, R125, UR5, 0x2, P5 ;  /* 0x000000057d757c11 */ /* 0x000fe4000a8f16ff */
[----:B------:R-:W-:Y:S01]  /*bf90*/  ISETP.GE.AND P5, PT, R23, RZ, PT ;  /* 0x000000ff1700720c */ /* 0x000fe20003fa6270 */
[----:B------:R-:W4:Y:S04]  /*bfa0*/  LDL.LU R26, [R1+0x44] ;  /* 0x00004400011a7983 */ /* 0x000f280000300800 */
[----:B------:R-:W4:Y:S04]  /*bfb0*/  LDL.LU R25, [R1+0x40] ;  /* 0x0000400001197983 */ /* 0x000f280000300800 */
[----:B------:R-:W4:Y:S04]  /*bfc0*/  LDL.LU R24, [R1+0x3c] ;  /* 0x00003c0001187983 */ /* 0x000f280000300800 */
[----:B------:R-:W4:Y:S01]  /*bfd0*/  LDL.LU R23, [R1+0x38] ;  /* 0x0000380001177983 */ /* 0x000f220000300800 */
[----:B------:R-:W-:-:S03]  /*bfe0*/  @!P5 IADD3 R11, -R11, RZ, RZ ;  /* 0x000000ff0b0bd210 */ /* 0x000fc60007ffe1ff */
[----:B------:R-:W4:Y:S01]  /*bff0*/  LDL.LU R22, [R1+0x34] ;  /* 0x0000340001167983 */ /* 0x000f220000300800 */
[----:B------:R-:W-:Y:S01]  /*c000*/  ISETP.GE.AND P5, PT, R155, RZ, PT ;  /* 0x000000ff9b00720c */ /* 0x000fe20003fa6270 */
[----:B------:R-:W-:Y:S02]  /*c010*/  @!P3 IMAD.MOV R10, RZ, RZ, -R10 ;  /* 0x000000ffff0ab224 */ /* 0x000fe400078e0a0a */
[----:B------:R-:W4:Y:S01]  /*c020*/  LDL.LU R21, [R1+0x30] ;  /* 0x0000300001157983 */ /* 0x000f220000300800 */
[----:B------:R-:W-:Y:S02]  /*c030*/  ISETP.NE.AND P1, PT, R115, RZ, PT ;  /* 0x000000ff7300720c */ /* 0x000fe40003f25270 */
[----:B------:R-:W-:Y:S01]  /*c040*/  LOP3.LUT R115, RZ, R115, RZ, 0x33, !PT ;  /* 0x00000073ff737212 */ /* 0x000fe200078e33ff */
[----:B------:R-:W4:Y:S01]  /*c050*/  LDL.LU R20, [R1+0x2c] ;  /* 0x00002c0001147983 */ /* 0x000f220000300800 */
[----:B------:R-:W-:Y:S02]  /*c060*/  ISETP.GE.AND P3, PT, R157, RZ, PT ;  /* 0x000000ff9d00720c */ /* 0x000fe40003f66270 */
[C---:B------:R-:W-:Y:S01]  /*c070*/  SEL R0, R115.reuse, R0, !P1 ;  /* 0x0000000073007207 */ /* 0x040fe20004800000 */
[----:B------:R-:W4:Y:S04]  /*c080*/  LDL.LU R153, [R1+0x28] ;  /* 0x0000280001997983 */ /* 0x000f280000300800 */
[----:B------:R-:W4:Y:S04]  /*c090*/  LDL.LU R155, [R1+0x20] ;  /* 0x00002000019b7983 */ /* 0x000f280000300800 */
[----:B------:R-:W4:Y:S04]  /*c0a0*/  LDL.LU R157, [R1+0x1c] ;  /* 0x00001c00019d7983 */ /* 0x000f280000300800 */
[----:B------:R-:W4:Y:S04]  /*c0b0*/  LDL.LU R158, [R1+0x18] ;  /* 0x00001800019e7983 */ /* 0x000f280000300800 */
[----:B------:R-:W4:Y:S04]  /*c0c0*/  LDL.LU R125, [R1+0x10] ;  /* 0x00001000017d7983 */ /* 0x000f280000300800 */
[----:B------:R-:W4:Y:S04]  /*c0d0*/  LDL.LU R30, [R1+0x2d2c] ;  /* 0x002d2c00011e7983 */ /* 0x000f280000300800 */
[----:B------:R1:W-:Y:S04]  /*c0e0*/  STL [R1+0x12c], R0 ;  /* 0x00012c0001007387 */ /* 0x0003e80000100800 */
[----:B-1----:R-:W4:Y:S01]  /*c0f0*/  LDL.LU R0, [R1+0x2d28] ;  /* 0x002d280001007983 */ /* 0x002f220000300800 */
[----:B--2---:R-:W-:-:S02]  /*c100*/  SEL R29, R115, R29, !P1 ;  /* 0x0000001d731d7207 */ /* 0x004fc40004800000 */
[C---:B---3--:R-:W-:Y:S02]  /*c110*/  SEL R28, R115.reuse, R28, !P1 ;  /* 0x0000001c731c7207 */ /* 0x048fe40004800000 */
[C---:B----4-:R-:W-:Y:S02]  /*c120*/  SEL R27, R115.reuse, R27, !P1 ;  /* 0x0000001b731b7207 */ /* 0x050fe40004800000 */
[C---:B------:R-:W-:Y:S02]  /*c130*/  SEL R26, R115.reuse, R26, !P1 ;  /* 0x0000001a731a7207 */ /* 0x040fe40004800000 */
[C---:B------:R-:W-:Y:S02]  /*c140*/  SEL R25, R115.reuse, R25, !P1 ;  /* 0x0000001973197207 */ /* 0x040fe40004800000 */
[C---:B------:R-:W-:Y:S02]  /*c150*/  SEL R24, R115.reuse, R24, !P1 ;  /* 0x0000001873187207 */ /* 0x040fe40004800000 */
[----:B------:R-:W-:-:S02]  /*c160*/  SEL R23, R115, R23, !P1 ;  /* 0x0000001773177207 */ /* 0x000fc40004800000 */
[C---:B------:R-:W-:Y:S02]  /*c170*/  SEL R22, R115.reuse, R22, !P1 ;  /* 0x0000001673167207 */ /* 0x040fe40004800000 */
[C---:B------:R-:W-:Y:S02]  /*c180*/  SEL R21, R115.reuse, R21, !P1 ;  /* 0x0000001573157207 */ /* 0x040fe40004800000 */
[C---:B------:R-:W-:Y:S02]  /*c190*/  SEL R20, R115.reuse, R20, !P1 ;  /* 0x0000001473147207 */ /* 0x040fe40004800000 */
[C---:B------:R-:W-:Y:S02]  /*c1a0*/  SEL R153, R115.reuse, R153, !P1 ;  /* 0x0000009973997207 */ /* 0x040fe40004800000 */
[C---:B------:R-:W-:Y:S02]  /*c1b0*/  SEL R155, R115.reuse, R155, !P1 ;  /* 0x0000009b739b7207 */ /* 0x040fe40004800000 */
[----:B------:R-:W-:-:S02]  /*c1c0*/  SEL R157, R115, R157, !P1 ;  /* 0x0000009d739d7207 */ /* 0x000fc40004800000 */
[----:B------:R-:W-:-:S05]  /*c1d0*/  SEL R0, R115, R0, !P1 ;  /* 0x0000000073007207 */ /* 0x000fca0004800000 */
[----:B------:R1:W-:Y:S04]  /*c1e0*/  STL [R1+0x54], R0 ;  /* 0x0000540001007387 */ /* 0x0003e80000100800 */
[----:B-1----:R-:W2:Y:S04]  /*c1f0*/  LDL.LU R0, [R1+0x14] ;  /* 0x0000140001007983 */ /* 0x002ea80000300800 */
[----:B------:R1:W-:Y:S04]  /*c200*/  STL [R1+0x128], R29 ;  /* 0x0001281d01007387 */ /* 0x0003e80000100800 */
[----:B-1----:R-:W3:Y:S04]  /*c210*/  LDL.LU R29, [R1+0x2d24] ;  /* 0x002d2400011d7983 */ /* 0x002ee80000300800 */
[----:B------:R1:W-:Y:S04]  /*c220*/  STL [R1+0x124], R28 ;  /* 0x0001241c01007387 */ /* 0x0003e80000100800 */
[----:B-1----:R-:W4:Y:S04]  /*c230*/  LDL.LU R28, [R1+0x2d20] ;  /* 0x002d2000011c7983 */ /* 0x002f280000300800 */
        /* <DEDUP_REMOVED lines=8> */
[----:B------:R1:W-:Y:S01]  /*c2c0*/  STL [R1+0x110], R23 ;  /* 0x0001101701007387 */ /* 0x0003e20000100800 */
[----:B------:R-:W-:-:S03]  /*c2d0*/  SEL R158, R115, R158, !P1 ;  /* 0x0000009e739e7207 */ /* 0x000fc60004800000 */
        /* <DEDUP_REMOVED lines=10> */
[----:B-1----:R-:W3:Y:S04]  /*c380*/  LDL.LU R155, [R1+0x2cf8] ;  /* 0x002cf800019b7983 */ /* 0x002ee80000300800 */
[----:B------:R1:W-:Y:S04]  /*c390*/  STL [R1+0xf8], R157 ;  /* 0x0000f89d01007387 */ /* 0x0003e80000100800 */
[----:B-1----:R-:W3:Y:S04]  /*c3a0*/  LDL.LU R157, [R1+0x2cf4] ;  /* 0x002cf400019d7983 */ /* 0x002ee80000300800 */
[----:B------:R1:W-:Y:S04]  /*c3b0*/  STL [R1+0xf4], R158 ;  /* 0x0000f49e01007387 */ /* 0x0003e80000100800 */
[----:B-1----:R-:W3:Y:S01]  /*c3c0*/  LDL.LU R158, [R1+0x2cf0] ;  /* 0x002cf000019e7983 */ /* 0x002ee20000300800 */
[----:B------:R-:W-:-:S02]  /*c3d0*/  SEL R125, R115, R125, !P1 ;  /* 0x0000007d737d7207 */ /* 0x000fc40004800000 */
[----:B--2---:R-:W-:-:S05]  /*c3e0*/  SEL R0, R115, R0, !P1 ;  /* 0x0000000073007207 */ /* 0x004fca0004800000 */
[----:B------:R3:W-:Y:S01]  /*c3f0*/  STL [R1+0xf0], R0 ;  /* 0x0000f00001007387 */ /* 0x0007e20000100800 */
[----:B------:R-:W-:Y:S01]  /*c400*/  @!P6 IMAD.MOV R16, RZ, RZ, -R16 ;  /* 0x000000ffff10e224 */ /* 0x000fe200078e0a10 */
[C---:B----4-:R-:W-:Y:S02]  /*c410*/  SEL R20, R115.reuse, R20, !P1 ;  /* 0x0000001473147207 */ /* 0x050fe40004800000 */
[C---:B---3--:R-:W-:Y:S02]  /*c420*/  SEL R0, R115.reuse, R158, !P1 ;  /* 0x0000009e73007207 */ /* 0x048fe40004800000 */
[----:B------:R-:W2:Y:S04]  /*c430*/  LDL.LU R158, [R1+0x2cec] ;  /* 0x002cec00019e7983 */ /* 0x000ea80000300800 */
[----:B------:R1:W-:Y:S02]  /*c440*/  STL [R1+0xec], R125 ;  /* 0x0000ec7d01007387 */ /* 0x0003e40000100800 */
[----:B-1----:R-:W-:-:S02]  /*c450*/  SEL R125, R115, R157, !P1 ;  /* 0x0000009d737d7207 */ /* 0x002fc40004800000 */
[----:B------:R-:W3:Y:S04]  /*c460*/  LDL.LU R157, [R1+0x2ce8] ;  /* 0x002ce800019d7983 */ /* 0x000ee80000300800 */
[----:B------:R1:W-:Y:S02]  /*c470*/  STL [R1+0xe8], R0 ;  /* 0x0000e80001007387 */ /* 0x0003e40000100800 */
[C---:B-1----:R-:W-:Y:S02]  /*c480*/  SEL R0, R115.reuse, R155, !P1 ;  /* 0x0000009b73007207 */ /* 0x042fe40004800000 */
[----:B------:R-:W4:Y:S04]  /*c490*/  LDL.LU R155, [R1+0x2ce4] ;  /* 0x002ce400019b7983 */ /* 0x000f280000300800 */
[----:B------:R1:W-:Y:S02]  /*c4a0*/  STL [R1+0xe4], R125 ;  /* 0x0000e47d01007387 */ /* 0x0003e40000100800 */
[----:B-1----:R-:W-:-:S02]  /*c4b0*/  SEL R125, R115, R153, !P1 ;  /* 0x00000099737d7207 */ /* 0x002fc40004800000 */
[----:B------:R-:W2:Y:S04]  /*c4c0*/  LDL.LU R153, [R1+0x2ce0] ;  /* 0x002ce00001997983 */ /* 0x000ea80000300800 */
[----:B------:R1:W-:Y:S04]  /*c4d0*/  STL [R1+0xe0], R0 ;  /* 0x0000e00001007387 */ /* 0x0003e80000100800 */
[----:B------:R-:W-:Y:S01]  /*c4e0*/  STL [R1+0xdc], R125 ;  /* 0x0000dc7d01007387 */ /* 0x000fe20000100800 */
[----:B-1----:R-:W-:-:S03]  /*c4f0*/  SEL R0, R115, R21, !P1 ;  /* 0x0000001573007207 */ /* 0x002fc60004800000 */
[----:B------:R1:W-:Y:S01]  /*c500*/  STL [R1+0xd8], R20 ;  /* 0x0000d81401007387 */ /* 0x0003e20000100800 */
[----:B------:R-:W-:-:S03]  /*c510*/  SEL R21, R115, R22, !P1 ;  /* 0x0000001673157207 */ /* 0x000fc60004800000 */
[----:B------:R1:W-:Y:S02]  /*c520*/  STL [R1+0xd4], R0 ;  /* 0x0000d40001007387 */ /* 0x0003e40000100800 */
[C---:B-1----:R-:W-:Y:S02]  /*c530*/  SEL R20, R115.reuse, R23, !P1 ;  /* 0x0000001773147207 */ /* 0x042fe40004800000 */
[----:B------:R1:W-:Y:S01]  /*c540*/  STL [R1+0xd0], R21 ;  /* 0x0000d01501007387 */ /* 0x0003e20000100800 */
[----:B------:R-:W-:-:S03]  /*c550*/  SEL R0, R115, R24, !P1 ;  /* 0x0000001873007207 */ /* 0x000fc60004800000 */
[----:B------:R1:W-:Y:S04]  /*c560*/  STL [R1+0xcc], R20 ;  /* 0x0000cc1401007387 */ /* 0x0003e80000100800 */
[----:B------:R1:W-:Y:S02]  /*c570*/  STL [R1+0xc8], R0 ;  /* 0x0000c80001007387 */ /* 0x0003e40000100800 */
[C---:B-1----:R-:W-:Y:S02]  /*c580*/  SEL R21, R115.reuse, R25, !P1 ;  /* 0x0000001973157207 */ /* 0x042fe40004800000 */
[----:B------:R-:W-:-:S03]  /*c590*/  SEL R20, R115, R26, !P1 ;  /* 0x0000001a73147207 */ /* 0x000fc60004800000 */
        /* <DEDUP_REMOVED lines=18> */
[----:B------:R-:W-:Y:S01]  /*c6c0*/  STL [R1+0xa0], R21 ;  /* 0x0000a01501007387 */ /* 0x000fe20000100800 */
[----:B------:R-:W-:-:S03]  /*c6d0*/  SEL R0, R115, R36, !P1 ;  /* 0x0000002473007207 */ /* 0x000fc60004800000 */
[----:B------:R-:W-:Y:S04]  /*c6e0*/  STL [R1+0x9c], R20 ;  /* 0x00009c1401007387 */ /* 0x000fe80000100800 */
[----:B------:R1:W-:Y:S01]  /*c6f0*/  STL [R1+0x98], R0 ;  /* 0x0000980001007387 */ /* 0x0003e20000100800 */
[C---:B------:R-:W-:Y:S02]  /*c700*/  SEL R35, R115.reuse, R38, !P1 ;  /* 0x0000002673237207 */ /* 0x040fe40004800000 */
[C---:B------:R-:W-:Y:S02]  /*c710*/  SEL R36, R115.reuse, R37, !P1 ;  /* 0x0000002573247207 */ /* 0x040fe40004800000 */
[C---:B------:R-:W-:Y:S02]  /*c720*/  SEL R38, R115.reuse, R55, !P1 ;  /* 0x0000003773267207 */ /* 0x040fe40004800000 */
[----:B-1----:R-:W-:-:S02]  /*c730*/  SEL R0, R115, R54, !P1 ;  /* 0x0000003673007207 */ /* 0x002fc40004800000 */
[----:B------:R-:W-:-:S03]  /*c740*/  SEL R37, R115, R56, !P1 ;  /* 0x0000003873257207 */ /* 0x000fc60004800000 */
[----:B------:R1:W-:Y:S04]  /*c750*/  STL [R1+0x94], R0 ;  /* 0x0000940001007387 */ /* 0x0003e80000100800 */
[----:B------:R1:W-:Y:S02]  /*c760*/  STL [R1+0x90], R38 ;  /* 0x0000902601007387 */ /* 0x0003e40000100800 */
[C---:B-1----:R-:W-:Y:S02]  /*c770*/  SEL R0, R115.reuse, R57, !P1 ;  /* 0x0000003973007207 */ /* 0x042fe40004800000 */
        /* <DEDUP_REMOVED lines=43> */
[----:B------:R3:W-:Y:S01]  /*ca30*/  STL [R1+0x40], R0 ;  /* 0x0000400001007387 */ /* 0x0007e20000100800 */
[C---:B-1----:R-:W-:Y:S02]  /*ca40*/  SEL R38, R115.reuse, R79, !P1 ;  /* 0x0000004f73267207 */ /* 0x042fe40004800000 */
[----:B------:R-:W-:-:S03]  /*ca50*/  SEL R37, R115, R80, !P1 ;  /* 0x0000005073257207 */ /* 0x000fc60004800000 */
[----:B------:R1:W-:Y:S01]  /*ca60*/  STL [R1+0x3c], R38 ;  /* 0x00003c2601007387 */ /* 0x0003e20000100800 */
[----:B---3--:R-:W-:-:S03]  /*ca70*/  SEL R0, R115, R81, !P1 ;  /* 0x0000005173007207 */ /* 0x008fc60004800000 */
[----:B------:R3:W-:Y:S04]  /*ca80*/  STL [R1+0x38], R37 ;  /* 0x0000382501007387 */ /* 0x0007e80000100800 */
[----:B------:R4:W-:Y:S01]  /*ca90*/  STL [R1+0x30], R0 ;  /* 0x0000300001007387 */ /* 0x0009e20000100800 */
[C---:B-1----:R-:W-:Y:S02]  /*caa0*/  SEL R38, R115.reuse, R82, !P1 ;  /* 0x0000005273267207 */ /* 0x042fe40004800000 */
[----:B---3--:R-:W-:-:S03]  /*cab0*/  SEL R37, R115, R83, !P1 ;  /* 0x0000005373257207 */ /* 0x008fc60004800000 */
[----:B------:R1:W-:Y:S01]  /*cac0*/  STL [R1+0x2c], R38 ;  /* 0x00002c2601007387 */ /* 0x0003e20000100800 */
[----:B----4-:R-:W-:-:S03]  /*cad0*/  SEL R0, R115, R84, !P1 ;  /* 0x0000005473007207 */ /* 0x010fc60004800000 */
        /* <DEDUP_REMOVED lines=13> */
[----:B------:R4:W-:Y:S01]  /*cbb0*/  STL [R1], R0 ;  /* 0x0000000001007387 */ /* 0x0009e20000100800 */
[----:B------:R-:W-:Y:S01]  /*cbc0*/  IADD3 R124, R124, -0xb, RZ ;  /* 0xfffffff57c7c7810 */ /* 0x000fe20007ffe0ff */
[----:B------:R-:W-:Y:S01]  /*cbd0*/  @!P4 IMAD.MOV R6, RZ, RZ, -R6 ;  /* 0x000000ffff06c224 */ /* 0x000fe200078e0a06 */
[----:B------:R-:W-:Y:S01]  /*cbe0*/  @!P3 IADD3 R4, -R4, RZ, RZ ;  /* 0x000000ff0404b210 */ /* 0x000fe20007ffe1ff */
[----:B------:R-:W-:Y:S01]  /*cbf0*/  @!P5 IMAD.MOV R5, RZ, RZ, -R5 ;  /* 0x000000ffff05d224 */ /* 0x000fe200078e0a05 */
[C---:B------:R-:W-:Y:S01]  /*cc00*/  SEL R34, R115.reuse, R39, !P1 ;  /* 0x0000002773227207 */ /* 0x040fe20004800000 */
[----:B------:R-:W-:Y:S01]  /*cc10*/  @!P0 IMAD.MOV R3, RZ, RZ, -R3 ;  /* 0x000000ffff038224 */ /* 0x000fe200078e0a03 */
[C---:B------:R-:W-:Y:S01]  /*cc20*/  SEL R33, R115.reuse, R40, !P1 ;  /* 0x0000002873217207 */ /* 0x040fe20004800000 */
[----:B------:R-:W-:Y:S01]  /*cc30*/  @!P2 IMAD.MOV R2, RZ, RZ, -R2 ;  /* 0x000000ffff02a224 */ /* 0x000fe200078e0a02 */
[----:B------:R-:W-:-:S02]  /*cc40*/  SEL R32, R115, R41, !P1 ;  /* 0x0000002973207207 */ /* 0x000fc40004800000 */
[C---:B------:R-:W-:Y:S02]  /*cc50*/  SEL R31, R115.reuse, R42, !P1 ;  /* 0x0000002a731f7207 */ /* 0x040fe40004800000 */
[C---:B------:R-:W-:Y:S02]  /*cc60*/  SEL R30, R115.reuse, R43, !P1 ;  /* 0x0000002b731e7207 */ /* 0x040fe40004800000 */
        /* <DEDUP_REMOVED lines=166> */
[C---:B------:R-:W-:Y:S01]  /*d6d0*/  SEL R85, R115.reuse, R9, !P1 ;  /* 0x0000000973557207 */ /* 0x040fe20004800000 */
[----:B------:R-:W-:Y:S01]  /*d6e0*/  STL.64 [R1+0x2e18], R122 ;  /* 0x002e187a01007387 */ /* 0x000fe20000100a00 */
[----:B------:R-:W-:Y:S01]  /*d6f0*/  ULDC UR38, c[0x0][0x240] ;  /* 0x0000900000267ab9 */ /* 0x000fe20000000800 */
[----:B------:R-:W-:Y:S01]  /*d700*/  ULDC UR40, c[0x0][0x240] ;  /* 0x0000900000287ab9 */ /* 0x000fe20000000800 */
[----:B------:R-:W-:Y:S01]  /*d710*/  ULDC UR41, c[0x0][0x240] ;  /* 0x0000900000297ab9 */ /* 0x000fe20000000800 */
[----:B------:R4:W-:Y:S01]  /*d720*/  STL.64 [R1+0x2e10], R120 ;  /* 0x002e107801007387 */ /* 0x0009e20000100a00 */
[----:B------:R-:W-:Y:S01]  /*d730*/  ULDC UR42, c[0x0][0x240] ;  /* 0x00009000002a7ab9 */ /* 0x000fe20000000800 */
[----:B------:R-:W-:Y:S01]  /*d740*/  ULDC UR43, c[0x0][0x240] ;  /* 0x00009000002b7ab9 */ /* 0x000fe20000000800 */
[----:B------:R-:W-:Y:S01]  /*d750*/  ULDC UR44, c[0x0][0x240] ;  /* 0x00009000002c7ab9 */ /* 0x000fe20000000800 */
[----:B------:R-:W-:Y:S01]  /*d760*/  STL.64 [R1+0x2e08], R118 ;  /* 0x002e087601007387 */ /* 0x000fe20000100a00 */
[----:B------:R-:W-:Y:S01]  /*d770*/  ULDC UR45, c[0x0][0x240] ;  /* 0x00009000002d7ab9 */ /* 0x000fe20000000800 */
[----:B------:R-:W-:Y:S01]  /*d780*/  ULDC UR47, c[0x0][0x240] ;  /* 0x00009000002f7ab9 */ /* 0x000fe20000000800 */
[----:B------:R-:W-:Y:S01]  /*d790*/  ULDC UR48, c[0x0][0x240] ;  /* 0x0000900000307ab9 */ /* 0x000fe20000000800 */
[----:B------:R-:W-:Y:S01]  /*d7a0*/  STL.64 [R1+0x2e00], R116 ;  /* 0x002e007401007387 */ /* 0x000fe20000100a00 */
[----:B------:R-:W-:Y:S01]  /*d7b0*/  ULDC UR49, c[0x0][0x240] ;  /* 0x0000900000317ab9 */ /* 0x000fe20000000800 */
[----:B------:R-:W-:Y:S01]  /*d7c0*/  ULDC UR50, c[0x0][0x240] ;  /* 0x0000900000327ab9 */ /* 0x000fe20000000800 */
[----:B------:R-:W-:Y:S01]  /*d7d0*/  ULDC UR51, c[0x0][0x240] ;  /* 0x0000900000337ab9 */ /* 0x000fe20000000800 */
[----:B--2---:R2:W-:Y:S01]  /*d7e0*/  STL.64 [R1+0x2ce0], R152 ;  /* 0x002ce09801007387 */ /* 0x0045e20000100a00 */
[----:B------:R-:W-:Y:S01]  /*d7f0*/  ULDC UR52, c[0x0][0x240] ;  /* 0x0000900000347ab9 */ /* 0x000fe20000000800 */
[----:B------:R-:W-:Y:S01]  /*d800*/  ULDC UR53, c[0x0][0x240] ;  /* 0x0000900000357ab9 */ /* 0x000fe20000000800 */
[----:B------:R-:W-:Y:S01]  /*d810*/  ULDC UR54, c[0x0][0x240] ;  /* 0x0000900000367ab9 */ /* 0x000fe20000000800 */
[----:B------:R-:W2:Y:S01]  /*d820*/  LDL.LU R41, [R1+0x54] ;  /* 0x0000540001297983 */ /* 0x000ea20000300800 */
        /* <DEDUP_REMOVED lines=14> */
[C---:B------:R-:W-:Y:S01]  /*d910*/  SEL R87, R115.reuse, R8, !P1 ;  /* 0x0000000873577207 */ /* 0x040fe20004800000 */
[----:B------:R-:W2:Y:S01]  /*d920*/  LDL.LU R45, [R1+0x120] ;  /* 0x00012000012d7983 */ /* 0x000ea20000300800 */
[C---:B------:R-:W-:Y:S01]  /*d930*/  SEL R88, R115.reuse, R6, !P1 ;  /* 0x0000000673587207 */ /* 0x040fe20004800000 */
[----:B------:R-:W-:Y:S01]  /*d940*/  ULDC UR9, c[0x0][0x240] ;  /* 0x0000900000097ab9 */ /* 0x000fe20000000800 */
[C---:B------:R-:W-:Y:S01]  /*d950*/  SEL R89, R115.reuse, R5, !P1 ;  /* 0x0000000573597207 */ /* 0x040fe20004800000 */
[----:B-1----:R-:W2:Y:S01]  /*d960*/  LDL.LU R38, [R1+0x11c] ;  /* 0x00011c0001267983 */ /* 0x002ea20000300800 */
[C---:B------:R-:W-:Y:S01]  /*d970*/  SEL R90, R115.reuse, R4, !P1 ;  /* 0x00000004735a7207 */ /* 0x040fe20004800000 */
[----:B------:R-:W-:Y:S01]  /*d980*/  ULDC UR10, c[0x0][0x240] ;  /* 0x00009000000a7ab9 */ /* 0x000fe20000000800 */
[C---:B------:R-:W-:Y:S01]  /*d990*/  SEL R91, R115.reuse, R3, !P1 ;  /* 0x00000003735b7207 */ /* 0x040fe20004800000 */
[----:B---3--:R-:W3:Y:S01]  /*d9a0*/  LDL.LU R37, [R1+0x118] ;  /* 0x0001180001257983 */ /* 0x008ee20000300800 */
[----:B------:R-:W-:Y:S01]  /*d9b0*/  SEL R115, R115, R2, !P1 ;  /* 0x0000000273737207 */ /* 0x000fe20004800000 */
[----:B------:R-:W-:Y:S01]  /*d9c0*/  ULDC UR11, c[0x0][0x240] ;  /* 0x00009000000b7ab9 */ /* 0x000fe20000000800 */
[----:B------:R-:W-:Y:S01]  /*d9d0*/  ULDC UR12, c[0x0][0x240] ;  /* 0x00009000000c7ab9 */ /* 0x000fe20000000800 */
[----:B------:R-:W3:Y:S01]  /*d9e0*/  LDL.LU R47, [R1+0x114] ;  /* 0x00011400012f7983 */ /* 0x000ee20000300800 */
[----:B------:R-:W-:Y:S01]  /*d9f0*/  ULDC UR6, c[0x0][0x240] ;  /* 0x0000900000067ab9 */ /* 0x000fe20000000800 */
        /* <DEDUP_REMOVED lines=9> */
[----:B------:R-:W-:Y:S01]  /*da90*/  ISETP.GE.U32.AND P0, PT, R124, 0x7fffff76, PT ;  /* 0x7fffff767c00780c */ /* 0x000fe20003f06070 */
[----:B------:R-:W3:Y:S01]  /*daa0*/  LDL.LU R42, [R1+0x108] ;  /* 0x00010800012a7983 */ /* 0x000ee20000300800 */
[----:B------:R-:W-:Y:S01]  /*dab0*/  ULDC UR21, c[0x0][0x240] ;  /* 0x0000900000157ab9 */ /* 0x000fe20000000800 */
[----:B------:R-:W-:Y:S01]  /*dac0*/  ULDC UR20, c[0x0][0x240] ;  /* 0x0000900000147ab9 */ /* 0x000fe20000000800 */
[----:B------:R-:W-:Y:S01]  /*dad0*/  ULDC UR22, c[0x0][0x240] ;  /* 0x0000900000167ab9 */ /* 0x000fe20000000800 */
[----:B----4-:R-:W1:Y:S01]  /*dae0*/  S2R R0, SR_TID.X ;  /* 0x0000000000007919 */ /* 0x010e620000002100 */
[----:B------:R-:W-:Y:S01]  /*daf0*/  ULDC UR24, c[0x0][0x240] ;  /* 0x0000900000187ab9 */ /* 0x000fe20000000800 */
        /* <DEDUP_REMOVED lines=15> */
[----:B-1----:R-:W-:-:S05]  /*dbf0*/  LOP3.LUT R121, R0, 0x7f, RZ, 0xc0, !PT ;  /* 0x0000007f00797812 */ /* 0x002fca00078ec0ff */
[----:B------:R-:W-:Y:S01]  /*dc00*/  IMAD R8, R121, UR4, RZ ;  /* 0x0000000479087c24 */ /* 0x000fe2000f8e02ff */
[----:B------:R-:W-:-:S04]  /*dc10*/  ULDC.64 UR4, c[0x0][0x218] ;  /* 0x0000860000047ab9 */ /* 0x000fc80000000a00 */
[----:B------:R-:W-:-:S04]  /*dc20*/  LEA R0, P2, R8, UR4, 0x2 ;  /* 0x0000000408007c11 */ /* 0x000fc8000f8410ff */
[----:B------:R-:W-:Y:S01]  /*dc30*/  LEA.HI.X.SX32 R2, R8, UR5, 0x2, P2 ;  /* 0x0000000508027c11 */ /* 0x000fe200090f16ff */
[----:B------:R-:W-:Y:S01]  /*dc40*/  ULDC UR5, c[0x0][0x240] ;  /* 0x0000900000057ab9 */ /* 0x000fe20000000800 */
[----:B--2---:R-:W-:Y:S01]  /*dc50*/  IMAD R86, R41, UR38, RZ ;  /* 0x0000002629567c24 */ /* 0x004fe2000f8e02ff */
[----:B------:R-:W-:Y:S01]  /*dc60*/  ULDC UR38, c[0x0][0x240] ;  /* 0x0000900000267ab9 */ /* 0x000fe20000000800 */
[----:B------:R-:W2:Y:S01]  /*dc70*/  LDL.LU R41, [R1+0x104] ;  /* 0x0001040001297983 */ /* 0x000ea20000300800 */
[----:B------:R-:W-:Y:S01]  /*dc80*/  IMAD R83, R46, UR40, RZ ;  /* 0x000000282e537c24 */ /* 0x000fe2000f8e02ff */
[----:B------:R-:W-:Y:S02]  /*dc90*/  ULDC UR40, c[0x0][0x240] ;  /* 0x0000900000287ab9 */ /* 0x000fe40000000800 */
[----:B------:R-:W4:Y:S01]  /*dca0*/  LDL.LU R46, [R1+0x100] ;  /* 0x00010000012e7983 */ /* 0x000f220000300800 */
[----:B------:R-:W-:Y:S01]  /*dcb0*/  IMAD R80, R40, UR41, RZ ;  /* 0x0000002928507c24 */ /* 0x000fe2000f8e02ff */
[----:B------:R-:W-:-:S02]  /*dcc0*/  ULDC UR41, c[0x0][0x240] ;  /* 0x0000900000297ab9 */ /* 0x000fc40000000800 */
[----:B------:R-:W4:Y:S01]  /*dcd0*/  LDL.LU R40, [R1+0xfc] ;  /* 0x0000fc0001287983 */ /* 0x000f220000300800 */
[----:B------:R-:W-:Y:S01]  /*dce0*/  IMAD R77, R39, UR42, RZ ;  /* 0x0000002a274d7c24 */ /* 0x000fe2000f8e02ff */
[----:B------:R-:W-:Y:S02]  /*dcf0*/  ULDC UR42, c[0x0][0x240] ;  /* 0x00009000002a7ab9 */ /* 0x000fe40000000800 */
[----:B------:R-:W4:Y:S01]  /*dd00*/  LDL.LU R39, [R1+0xf8] ;  /* 0x0000f80001277983 */ /* 0x000f220000300800 */
[----:B------:R-:W-:Y:S01]  /*dd10*/  IMAD R74, R45, UR43, RZ ;  /* 0x0000002b2d4a7c24 */ /* 0x000fe2000f8e02ff */
[----:B------:R-:W-:Y:S02]  /*dd20*/  ULDC UR43, c[0x0][0x240] ;  /* 0x00009000002b7ab9 */ /* 0x000fe40000000800 */
[----:B------:R-:W4:Y:S01]  /*dd30*/  LDL.LU R45, [R1+0xf4] ;  /* 0x0000f400012d7983 */ /* 0x000f220000300800 */
[----:B------:R-:W-:Y:S01]  /*dd40*/  IMAD R71, R38, UR44, RZ ;  /* 0x0000002c26477c24 */ /* 0x000fe2000f8e02ff */
[----:B------:R-:W-:-:S02]  /*dd50*/  ULDC UR44, c[0x0][0x240] ;  /* 0x00009000002c7ab9 */ /* 0x000fc40000000800 */
[----:B------:R-:W4:Y:S01]  /*dd60*/  LDL.LU R38, [R1+0xf0] ;  /* 0x0000f00001267983 */ /* 0x000f220000300800 */
[----:B---3--:R-:W-:Y:S01]  /*dd70*/  IMAD R69, R37, UR45, RZ ;  /* 0x0000002d25457c24 */ /* 0x008fe2000f8e02ff */
[----:B------:R-:W-:Y:S02]  /*dd80*/  ULDC UR45, c[0x0][0x240] ;  /* 0x00009000002d7ab9 */ /* 0x000fe40000000800 */
[----:B------:R-:W3:Y:S01]  /*dd90*/  LDL.LU R37, [R1+0xec] ;  /* 0x0000ec0001257983 */ /* 0x000ee20000300800 */
[----:B------:R-:W-:Y:S01]  /*dda0*/  IMAD R67, R44, UR47, RZ ;  /* 0x0000002f2c437c24 */ /* 0x000fe2000f8e02ff */
[----:B------:R-:W-:Y:S02]  /*ddb0*/  ULDC UR47, c[0x0][0x240] ;  /* 0x00009000002f7ab9 */ /* 0x000fe40000000800 */
[----:B------:R-:W3:Y:S01]  /*ddc0*/  LDL.LU R44, [R1+0xe8] ;  /* 0x0000e800012c7983 */ /* 0x000ee20000300800 */
[----:B------:R-:W-:Y:S01]  /*ddd0*/  IMAD R66, R43, UR48, RZ ;  /* 0x000000302b427c24 */ /* 0x000fe2000f8e02ff */
[----:B------:R-:W-:-:S02]  /*dde0*/  ULDC UR48, c[0x0][0x240] ;  /* 0x0000900000307ab9 */ /* 0x000fc40000000800 */
[----:B------:R-:W3:Y:S01]  /*ddf0*/  LDL.LU R43, [R1+0xe4] ;  /* 0x0000e400012b7983 */ /* 0x000ee20000300800 */
[----:B------:R-:W-:Y:S01]  /*de00*/  IMAD R65, R42, UR49, RZ ;  /* 0x000000312a417c24 */ /* 0x000fe2000f8e02ff */
[----:B------:R-:W-:Y:S02]  /*de10*/  ULDC UR49, c[0x0][0x240] ;  /* 0x0000900000317ab9 */ /* 0x000fe40000000800 */
[----:B------:R-:W3:Y:S01]  /*de20*/  LDL.LU R42, [R1+0xe0] ;  /* 0x0000e000012a7983 */ /* 0x000ee20000300800 */
[----:B--2---:R-:W-:Y:S01]  /*de30*/  IMAD R64, R41, UR50, RZ ;  /* 0x0000003229407c24 */ /* 0x004fe2000f8e02ff */
[----:B------:R-:W-:Y:S02]  /*de40*/  ULDC UR50, c[0x0][0x240] ;  /* 0x0000900000327ab9 */ /* 0x000fe40000000800 */
[----:B------:R-:W2:Y:S01]  /*de50*/  LDL.LU R41, [R1+0xdc] ;  /* 0x0000dc0001297983 */ /* 0x000ea20000300800 */
[----:B----4-:R-:W-:Y:S01]  /*de60*/  IMAD R63, R46, UR51, RZ ;  /* 0x000000332e3f7c24 */ /* 0x010fe2000f8e02ff */
[----:B------:R-:W-:Y:S01]  /*de70*/  ULDC UR51, c[0x0][0x240] ;  /* 0x0000900000337ab9 */ /* 0x000fe20000000800 */
[----:B------:R-:W-:Y:S01]  /*de80*/  IMAD R62, R40, UR52, RZ ;  /* 0x00000034283e7c24 */ /* 0x000fe2000f8e02ff */
[----:B------:R-:W-:Y:S01]  /*de90*/  STL.64 [R1+0x2e80], R64 ;  /* 0x002e804001007387 */ /* 0x000fe20000100a00 */
[----:B------:R-:W-:Y:S01]  /*dea0*/  IMAD R68, R47, UR46, RZ ;  /* 0x0000002e2f447c24 */ /* 0x000fe2000f8e02ff */
[----:B------:R-:W-:Y:S01]  /*deb0*/  ULDC UR52, c[0x0][0x240] ;  /* 0x0000900000347ab9 */ /* 0x000fe20000000800 */
[----:B------:R-:W-:Y:S01]  /*dec0*/  IMAD R61, R39, UR53, RZ ;  /* 0x00000035273d7c24 */ /* 0x000fe2000f8e02ff */
[----:B------:R-:W4:Y:S01]  /*ded0*/  LDL.LU R40, [R1+0xd8] ;  /* 0x0000d80001287983 */ /* 0x000f220000300800 */
[----:B------:R-:W-:Y:S01]  /*dee0*/  ULDC UR53, c[0x0][0x240] ;  /* 0x0000900000357ab9 */ /* 0x000fe20000000800 */
[----:B------:R-:W-:Y:S01]  /*def0*/  IMAD R36, R36, UR21, RZ ;  /* 0x0000001524247c24 */ /* 0x000fe2000f8e02ff */
[----:B------:R-:W-:Y:S01]  /*df00*/  ULDC UR46, c[0x0][0x240] ;  /* 0x00009000002e7ab9 */ /* 0x000fe20000000800 */
        /* <DEDUP_REMOVED lines=9> */
[----:B---3--:R-:W-:Y:S01]  /*dfa0*/  IMAD R58, R37, UR56, RZ ;  /* 0x00000038253a7c24 */ /* 0x008fe2000f8e02ff */
[----:B------:R-:W-:Y:S01]  /*dfb0*/  ULDC UR56, c[0x0][0x240] ;  /* 0x0000900000387ab9 */ /* 0x000fe20000000800 */
[----:B------:R-:W-:Y:S01]  /*dfc0*/  IMAD R33, R33, UR24, RZ ;  /* 0x0000001821217c24 */ /* 0x000fe2000f8e02ff */
[----:B------:R-:W3:Y:S01]  /*dfd0*/  LDL.LU R38, [R1+0xd0] ;  /* 0x0000d00001267983 */ /* 0x000ee20000300800 */
[----:B------:R-:W-:-:S03]  /*dfe0*/  IMAD R57, R44, UR57, RZ ;  /* 0x000000392c397c24 */ /* 0x000fc6000f8e02ff */
[----:B------:R-:W3:Y:S01]  /*dff0*/  LDL.LU R37, [R1+0xcc] ;  /* 0x0000cc0001257983 */ /* 0x000ee20000300800 */
[----:B------:R-:W-:Y:S01]  /*e000*/  ULDC UR57, c[0x0][0x240] ;  /* 0x0000900000397ab9 */ /* 0x000fe20000000800 */
[----:B------:R-:W-:Y:S02]  /*e010*/  IMAD R56, R43, UR58, RZ ;  /* 0x0000003a2b387c24 */ /* 0x000fe4000f8e02ff */
[----:B------:R-:W-:Y:S01]  /*e020*/  STL.64 [R1+0x2e68], R58 ;  /* 0x002e683a01007387 */ /* 0x000fe20000100a00 */
[----:B------:R-:W-:Y:S01]  /*e030*/  ULDC UR58, c[0x0][0x240] ;  /* 0x00009000003a7ab9 */ /* 0x000fe20000000800 */
[----:B------:R-:W-:Y:S02]  /*e040*/  IMAD R55, R42, UR59, RZ ;  /* 0x0000003b2a377c24 */ /* 0x000fe4000f8e02ff */
[----:B------:R-:W3:Y:S01]  /*e050*/  LDL.LU R49, [R1+0xc8] ;  /* 0x0000c80001317983 */ /* 0x000ee20000300800 */
[----:B------:R-:W-:Y:S01]  /*e060*/  ULDC UR59, c[0x0][0x240] ;  /* 0x00009000003b7ab9 */ /* 0x000fe20000000800 */
[----:B--2---:R-:W-:-:S02]  /*e070*/  IMAD R54, R41, UR60, RZ ;  /* 0x0000003c29367c24 */ /* 0x004fc4000f8e02ff */
[----:B------:R-:W2:Y:S01]  /*e080*/  LDL.LU R48, [R1+0xc4] ;  /* 0x0000c40001307983 */ /* 0x000ea20000300800 */
[----:B------:R-:W-:Y:S01]  /*e090*/  ULDC UR60, c[0x0][0x240] ;  /* 0x00009000003c7ab9 */ /* 0x000fe20000000800 */
[----:B----4-:R-:W-:Y:S02]  /*e0a0*/  IMAD R53, R40, UR61, RZ ;  /* 0x0000003d28357c24 */ /* 0x010fe4000f8e02ff */
[----:B------:R-:W4:Y:S01]  /*e0b0*/  LDL.LU R47, [R1+0xc0] ;  /* 0x0000c000012f7983 */ /* 0x000f220000300800 */
[----:B------:R-:W-:Y:S01]  /*e0c0*/  ULDC UR61, c[0x0][0x240] ;  /* 0x00009000003d7ab9 */ /* 0x000fe20000000800 */
[----:B------:R-:W-:Y:S02]  /*e0d0*/  IMAD R52, R39, UR7, RZ ;  /* 0x0000000727347c24 */ /* 0x000fe4000f8e02ff */
[----:B------:R-:W-:Y:S01]  /*e0e0*/  STL.64 [R1+0x2e60], R56 ;  /* 0x002e603801007387 */ /* 0x000fe20000100a00 */
[----:B------:R-:W-:Y:S01]  /*e0f0*/  ULDC UR7, c[0x0][0x240] ;  /* 0x0000900000077ab9 */ /* 0x000fe20000000800 */
[----:B------:R-:W-:Y:S01]  /*e100*/  IMAD R34, R34, UR23, RZ ;  /* 0x0000001722227c24 */ /* 0x000fe2000f8e02ff */
[----:B------:R-:W-:Y:S01]  /*e110*/  ULDC UR23, c[0x0][0x240] ;  /* 0x0000900000177ab9 */ /* 0x000fe20000000800 */
[----:B------:R-:W4:Y:S01]  /*e120*/  LDL.LU R46, [R1+0xbc] ;  /* 0x0000bc00012e7983 */ /* 0x000f220000300800 */
[----:B------:R-:W-:Y:S01]  /*e130*/  IMAD R32, R32, UR25, RZ ;  /* 0x0000001920207c24 */ /* 0x000fe2000f8e02ff */
[----:B------:R-:W-:Y:S01]  /*e140*/  ULDC UR22, c[0x0][0x240] ;  /* 0x0000900000167ab9 */ /* 0x000fe20000000800 */
[----:B---3--:R-:W-:Y:S01]  /*e150*/  IMAD R51, R38, UR8, RZ ;  /* 0x0000000826337c24 */ /* 0x008fe2000f8e02ff */
[----:B------:R-:W3:Y:S01]  /*e160*/  LDL.LU R45, [R1+0xb8] ;  /* 0x0000b800012d7983 */ /* 0x000ee20000300800 */
[----:B------:R-:W-:Y:S01]  /*e170*/  ULDC UR8, c[0x0][0x240] ;  /* 0x0000900000087ab9 */ /* 0x000fe20000000800 */
[----:B------:R-:W-:Y:S01]  /*e180*/  IMAD R31, R31, UR26, RZ ;  /* 0x0000001a1f1f7c24 */ /* 0x000fe2000f8e02ff */
[----:B------:R-:W-:Y:S01]  /*e190*/  ULDC UR24, c[0x0][0x240] ;  /* 0x0000900000187ab9 */ /* 0x000fe20000000800 */
[----:B------:R-:W3:Y:S01]  /*e1a0*/  LDL.LU R44, [R1+0xb4] ;  /* 0x0000b400012c7983 */ /* 0x000ee20000300800 */
[----:B------:R-:W-:Y:S01]  /*e1b0*/  IMAD R50, R37, UR9, RZ ;  /* 0x0000000925327c24 */ /* 0x000fe2000f8e02ff */
[----:B------:R-:W-:Y:S01]  /*e1c0*/  ULDC UR9, c[0x0][0x240] ;  /* 0x0000900000097ab9 */ /* 0x000fe20000000800 */
[----:B------:R-:W-:Y:S01]  /*e1d0*/  IMAD R49, R49, UR10, RZ ;  /* 0x0000000a31317c24 */ /* 0x000fe2000f8e02ff */
[----:B------:R-:W-:Y:S01]  /*e1e0*/  STL.64 [R1+0x2e50], R54 ;  /* 0x002e503601007387 */ /* 0x000fe20000100a00 */
[----:B------:R-:W-:Y:S01]  /*e1f0*/  ULDC UR10, c[0x0][0x240] ;  /* 0x00009000000a7ab9 */ /* 0x000fe20000000800 */
[----:B--2---:R-:W-:-:S02]  /*e200*/  IMAD R48, R48, UR11, RZ ;  /* 0x0000000b30307c24 */ /* 0x004fc4000f8e02ff */
[----:B------:R-:W2:Y:S01]  /*e210*/  LDL.LU R43, [R1+0xb0] ;  /* 0x0000b000012b7983 */ /* 0x000ea20000300800 */
[----:B------:R-:W-:Y:S01]  /*e220*/  ULDC UR11, c[0x0][0x240] ;  /* 0x00009000000b7ab9 */ /* 0x000fe20000000800 */
[----:B----4-:R-:W-:Y:S02]  /*e230*/  IMAD R47, R47, UR5, RZ ;  /* 0x000000052f2f7c24 */ /* 0x010fe4000f8e02ff */
[----:B------:R-:W4:Y:S01]  /*e240*/  LDL.LU R42, [R1+0xac] ;  /* 0x0000ac00012a7983 */ /* 0x000f220000300800 */
[----:B------:R-:W-:Y:S01]  /*e250*/  ULDC UR5, c[0x0][0x240] ;  /* 0x0000900000057ab9 */ /* 0x000fe20000000800 */
[----:B------:R-:W-:Y:S01]  /*e260*/  IMAD R30, R30, UR27, RZ ;  /* 0x0000001b1e1e7c24 */ /* 0x000fe2000f8e02ff */
[----:B------:R-:W-:Y:S01]  /*e270*/  ULDC UR25, c[0x0][0x240] ;  /* 0x0000900000197ab9 */ /* 0x000fe20000000800 */
[----:B------:R-:W4:Y:S01]  /*e280*/  LDL.LU R41, [R1+0xa8] ;  /* 0x0000a80001297983 */ /* 0x000f220000300800 */
[----:B------:R-:W-:-:S03]  /*e290*/  IMAD R46, R46, UR12, RZ ;  /* 0x0000000c2e2e7c24 */ /* 0x000fc6000f8e02ff */
[----:B------:R-:W4:Y:S01]  /*e2a0*/  LDL.LU R40, [R1+0xa4] ;  /* 0x0000a40001287983 */ /* 0x000f220000300800 */
[----:B------:R-:W-:Y:S01]  /*e2b0*/  ULDC UR12, c[0x0][0x240] ;  /* 0x00009000000c7ab9 */ /* 0x000fe20000000800 */
[----:B---3--:R-:W-:Y:S02]  /*e2c0*/  IMAD R45, R45, UR6, RZ ;  /* 0x000000062d2d7c24 */ /* 0x008fe4000f8e02ff */
[----:B------:R1:W-:Y:S01]  /*e2d0*/  STL.64 [R1+0x2e58], R52 ;  /* 0x002e583401007387 */ /* 0x0003e20000100a00 */
[----:B------:R-:W-:Y:S01]  /*e2e0*/  ULDC UR6, c[0x0][0x240] ;  /* 0x0000900000067ab9 */ /* 0x000fe20000000800 */
[----:B------:R-:W-:Y:S01]  /*e2f0*/  IMAD R29, R29, UR28, RZ ;  /* 0x0000001c1d1d7c24 */ /* 0x000fe2000f8e02ff */
[----:B------:R-:W-:Y:S01]  /*e300*/  ULDC UR26, c[0x0][0x240] ;  /* 0x00009000001a7ab9 */ /* 0x000fe20000000800 */
[----:B------:R-:W3:Y:S01]  /*e310*/  LDL.LU R39, [R1+0xa0] ;  /* 0x0000a00001277983 */ /* 0x000ee20000300800 */
[----:B------:R-:W-:Y:S01]  /*e320*/  IMAD R44, R44, UR13, RZ ;  /* 0x0000000d2c2c7c24 */ /* 0x000fe2000f8e02ff */
[----:B------:R-:W-:Y:S01]  /*e330*/  ULDC UR13, c[0x0][0x240] ;  /* 0x00009000000d7ab9 */ /* 0x000fe20000000800 */
[----:B--2---:R-:W-:Y:S01]  /*e340*/  IMAD R43, R43, UR14, RZ ;  /* 0x0000000e2b2b7c24 */ /* 0x004fe2000f8e02ff */
[----:B------:R-:W2:Y:S01]  /*e350*/  LDL.LU R38, [R1+0x9c] ;  /* 0x00009c0001267983 */ /* 0x000ea20000300800 */
[----:B------:R-:W-:Y:S01]  /*e360*/  ULDC UR14, c[0x0][0x240] ;  /* 0x00009000000e7ab9 */ /* 0x000fe20000000800 */
[----:B----4-:R-:W-:-:S02]  /*e370*/  IMAD R42, R42, UR15, RZ ;  /* 0x0000000f2a2a7c24 */ /* 0x010fc4000f8e02ff */
        /* <DEDUP_REMOVED lines=8> */
[----:B------:R-:W-:Y:S01]  /*e400*/  STL.64 [R1+0x2e40], R48 ;  /* 0x002e403001007387 */ /* 0x000fe20000100a00 */
[----:B------:R-:W-:Y:S01]  /*e410*/  ULDC UR17, c[0x0][0x240] ;  /* 0x0000900000117ab9 */ /* 0x000fe20000000800 */
[----:B------:R-:W-:Y:S01]  /*e420*/  IMAD R27, R27, UR30, RZ ;  /* 0x0000001e1b1b7c24 */ /* 0x000fe2000f8e02ff */
[----:B------:R-:W-:Y:S01]  /*e430*/  ULDC UR28, c[0x0][0x240] ;  /* 0x00009000001c7ab9 */ /* 0x000fe20000000800 */
[----:B------:R-:W-:Y:S01]  /*e440*/  STL.64 [R1+0x2e38], R46 ;  /* 0x002e382e01007387 */ /* 0x000fe20000100a00 */
[----:B---3--:R-:W-:-:S03]  /*e450*/  IMAD R39, R39, UR18, RZ ;  /* 0x0000001227277c24 */ /* 0x008fc6000f8e02ff */
[----:B------:R-:W-:Y:S01]  /*e460*/  STL.64 [R1+0x2e70], R44 ;  /* 0x002e702c01007387 */ /* 0x000fe20000100a00 */
[----:B------:R-:W-:Y:S01]  /*e470*/  IMAD R26, R26, UR31, RZ ;  /* 0x0000001f1a1a7c24 */ /* 0x000fe2000f8e02ff */
[----:B------:R-:W-:Y:S01]  /*e480*/  ULDC UR18, c[0x0][0x240] ;  /* 0x0000900000127ab9 */ /* 0x000fe20000000800 */
[----:B--2---:R-:W-:Y:S01]  /*e490*/  IMAD R38, R38, UR19, RZ ;  /* 0x0000001326267c24 */ /* 0x004fe2000f8e02ff */
[----:B------:R-:W-:Y:S01]  /*e4a0*/  STL.64 [R1+0x2e30], R42 ;  /* 0x002e302a01007387 */ /* 0x000fe20000100a00 */
[----:B----4-:R-:W-:-:S03]  /*e4b0*/  IMAD R37, R37, UR20, RZ ;  /* 0x0000001425257c24 */ /* 0x010fc6000f8e02ff */
[----:B------:R-:W-:Y:S01]  /*e4c0*/  STL.64 [R1+0x2e28], R40 ;  /* 0x002e282801007387 */ /* 0x000fe20000100a00 */
[----:B------:R-:W-:Y:S01]  /*e4d0*/  IMAD R25, R25, UR32, RZ ;  /* 0x0000002019197c24 */ /* 0x000fe2000f8e02ff */
[----:B------:R-:W-:Y:S01]  /*e4e0*/  ULDC UR20, c[0x0][0x240] ;  /* 0x0000900000147ab9 */ /* 0x000fe20000000800 */
[----:B------:R-:W-:Y:S01]  /*e4f0*/  IMAD R24, R24, UR33, RZ ;  /* 0x0000002118187c24 */ /* 0x000fe2000f8e02ff */
[----:B------:R2:W-:Y:S01]  /*e500*/  STL.64 [R1+0x2e20], R38 ;  /* 0x002e202601007387 */ /* 0x0005e20000100a00 */
[----:B------:R-:W-:Y:S01]  /*e510*/  IMAD R23, R23, UR34, RZ ;  /* 0x0000002217177c24 */ /* 0x000fe2000f8e02ff */
[----:B------:R-:W-:Y:S01]  /*e520*/  ULDC UR19, c[0x0][0x240] ;  /* 0x0000900000137ab9 */ /* 0x000fe20000000800 */
[----:B------:R-:W-:Y:S01]  /*e530*/  IMAD R22, R22, UR35, RZ ;  /* 0x0000002316167c24 */ /* 0x000fe2000f8e02ff */
[----:B------:R-:W3:Y:S01]  /*e540*/  LDL.LU R19, [R1+0x94] ;  /* 0x0000940001137983 */ /* 0x000ee20000300800 */
[----:B------:R-:W-:Y:S01]  /*e550*/  IMAD R21, R21, UR36, RZ ;  /* 0x0000002415157c24 */ /* 0x000fe2000f8e02ff */
[----:B------:R-:W-:Y:S01]  /*e560*/  ULDC UR29, c[0x0][0x240] ;  /* 0x00009000001d7ab9 */ /* 0x000fe20000000800 */
[----:B------:R-:W-:Y:S01]  /*e570*/  IMAD R20, R20, UR37, RZ ;  /* 0x0000002514147c24 */ /* 0x000fe2000f8e02ff */
[----:B------:R-:W4:Y:S01]  /*e580*/  LDL.LU R18, [R1+0x90] ;  /* 0x0000900001127983 */ /* 0x000f220000300800 */
[----:B------:R-:W-:Y:S01]  /*e590*/  IMAD R125, R125, UR18, RZ ;  /* 0x000000127d7d7c24 */ /* 0x000fe2000f8e02ff */
[----:B------:R-:W-:Y:S01]  /*e5a0*/  ULDC UR30, c[0x0][0x240] ;  /* 0x00009000001e7ab9 */ /* 0x000fe20000000800 */
[----:B------:R-:W-:Y:S01]  /*e5b0*/  IMAD R93, R93, UR20, RZ ;  /* 0x000000145d5d7c24 */ /* 0x000fe2000f8e02ff */
[----:B------:R-:W2:Y:S01]  /*e5c0*/  LDL.LU R17, [R1+0x8c] ;  /* 0x00008c0001117983 */ /* 0x000ea20000300800 */
[----:B------:R-:W-:Y:S01]  /*e5d0*/  IMAD R92, R92, UR19, RZ ;  /* 0x000000135c5c7c24 */ /* 0x000fe2000f8e02ff */
[----:B------:R-:W-:Y:S01]  /*e5e0*/  ULDC UR31, c[0x0][0x240] ;  /* 0x00009000001f7ab9 */ /* 0x000fe20000000800 */
[----:B------:R-:W-:Y:S01]  /*e5f0*/  IMAD R94, R94, UR21, RZ ;  /* 0x000000155e5e7c24 */ /* 0x000fe2000f8e02ff */
[----:B------:R-:W4:Y:S01]  /*e600*/  LDL.LU R16, [R1+0x88] ;  /* 0x0000880001107983 */ /* 0x000f220000300800 */
        /* <DEDUP_REMOVED lines=36> */
[----:B------:R-:W-:Y:S01]  /*e850*/  ULDC UR21, c[0x0][0x240] ;  /* 0x0000900000157ab9 */ /* 0x000fe20000000800 */
[----:B------:R-:W-:Y:S01]  /*e860*/  ULDC UR22, c[0x0][0x240] ;  /* 0x0000900000167ab9 */ /* 0x000fe20000000800 */
[----:B------:R-:W-:Y:S01]  /*e870*/  ULDC UR23, c[0x0][0x240] ;  /* 0x0000900000177ab9 */ /* 0x000fe20000000800 */
        /* <DEDUP_REMOVED lines=19> */
[----:B---3--:R-:W-:Y:S01]  /*e9b0*/  IMAD R8, R123, UR49, RZ ;  /* 0x000000317b087c24 */ /* 0x008fe2000f8e02ff */
[----:B------:R-:W3:Y:S01]  /*e9c0*/  LDL.LU R120, [R1+0x1c] ;  /* 0x00001c0001787983 */ /* 0x000ee20000300800 */
[----:B------:R-:W-:Y:S01]  /*e9d0*/  IMAD R19, R19, UR38, RZ ;  /* 0x0000002613137c24 */ /* 0x000fe2000f8e02ff */
[----:B------:R-:W-:Y:S01]  /*e9e0*/  ULDC UR38, c[0x0][0x240] ;  /* 0x0000900000267ab9 */ /* 0x000fe20000000800 */
[----:B--2---:R-:W-:Y:S01]  /*e9f0*/  IMAD R17, R17, UR40, RZ ;  /* 0x0000002811117c24 */ /* 0x004fe2000f8e02ff */
[----:B------:R-:W2:Y:S01]  /*ea00*/  LDL.LU R122, [R1+0x28] ;  /* 0x00002800017a7983 */ /* 0x000ea20000300800 */
[----:B----4-:R-:W-:Y:S01]  /*ea10*/  IMAD R18, R18, UR39, RZ ;  /* 0x0000002712127c24 */ /* 0x010fe2000f8e02ff */
[----:B------:R-:W-:Y:S01]  /*ea20*/  ULDC UR39, c[0x0][0x240] ;  /* 0x0000900000277ab9 */ /* 0x000fe20000000800 */
[----:B------:R-:W-:Y:S01]  /*ea30*/  IMAD R16, R16, UR41, RZ ;  /* 0x0000002910107c24 */ /* 0x000fe2000f8e02ff */
[----:B------:R-:W4:Y:S01]  /*ea40*/  LDL.LU R123, [R1+0x34] ;  /* 0x00003400017b7983 */ /* 0x000f220000300800 */
[----:B------:R-:W-:Y:S01]  /*ea50*/  IMAD R15, R15, UR42, RZ ;  /* 0x0000002a0f0f7c24 */ /* 0x000fe2000f8e02ff */
[----:B------:R-:W-:Y:S01]  /*ea60*/  ULDC UR40, c[0x0][0x240] ;  /* 0x0000900000287ab9 */ /* 0x000fe20000000800 */
[----:B------:R-:W-:Y:S01]  /*ea70*/  IMAD R4, R152, UR52, RZ ;  /* 0x0000003498047c24 */ /* 0x000fe2000f8e02ff */
[----:B-1----:R-:W4:Y:S01]  /*ea80*/  LDL.LU R52, [R1+0x44] ;  /* 0x0000440001347983 */ /* 0x002f220000300800 */
        /* <DEDUP_REMOVED lines=22> */
[----:B------:R-:W-:Y:S01]  /*ebf0*/  ULDC UR49, c[0x0][0x240] ;  /* 0x0000900000317ab9 */ /* 0x000fe20000000800 */
[----:B------:R-:W4:Y:S01]  /*ec00*/  LDL.LU R60, [R1+0x30] ;  /* 0x00003000013c7983 */ /* 0x000f220000300800 */
[----:B------:R-:W-:Y:S01]  /*ec10*/  IMAD R166, R166, UR20, RZ ;  /* 0x00000014a6a67c24 */ /* 0x000fe2000f8e02ff */
[----:B------:R-:W-:Y:S01]  /*ec20*/  ULDC UR47, c[0x0][0x240] ;  /* 0x00009000002f7ab9 */ /* 0x000fe20000000800 */
[----:B------:R-:W-:Y:S01]  /*ec30*/  ULDC UR18, c[0x0][0x240] ;  /* 0x0000900000127ab9 */ /* 0x000fe20000000800 */
[----:B------:R-:W4:Y:S01]  /*ec40*/  LDL.LU R62, [R1+0x2c] ;  /* 0x00002c00013e7983 */ /* 0x000f220000300800 */
[----:B------:R-:W-:Y:S01]  /*ec50*/  ULDC UR19, c[0x0][0x240] ;  /* 0x0000900000137ab9 */ /* 0x000fe20000000800 */
[----:B---3--:R-:W-:-:S02]  /*ec60*/  IMAD R55, R120, UR56, RZ ;  /* 0x0000003878377c24 */ /* 0x008fc4000f8e02ff */
[----:B------:R-:W3:Y:S01]  /*ec70*/  LDL.LU R118, [R1+0x24] ;  /* 0x0000240001767983 */ /* 0x000ee20000300800 */
[----:B--2---:R-:W-:-:S03]  /*ec80*/  IMAD R38, R122, UR57, RZ ;  /* 0x000000397a267c24 */ /* 0x004fc6000f8e02ff */
[----:B------:R-:W2:Y:S01]  /*ec90*/  LDL.LU R63, [R1+0x20] ;  /* 0x00002000013f7983 */ /* 0x000ea20000300800 */
[----:B----4-:R-:W-:-:S03]  /*eca0*/  IMAD R123, R123, UR58, RZ ;  /* 0x0000003a7b7b7c24 */ /* 0x010fc6000f8e02ff */
        /* <DEDUP_REMOVED lines=17> */
[----:B------:R-:W-:Y:S01]  /*edc0*/  ULDC UR53, c[0x0][0x240] ;  /* 0x0000900000357ab9 */ /* 0x000fe20000000800 */
[----:B------:R-:W-:Y:S01]  /*edd0*/  ULDC UR54, c[0x0][0x240] ;  /* 0x0000900000367ab9 */ /* 0x000fe20000000800 */
[----:B------:R-:W-:Y:S01]  /*ede0*/  IMAD R51, R58, UR8, RZ ;  /* 0x000000083a337c24 */ /* 0x000fe2000f8e02ff */
[----:B------:R-:W4:Y:S01]  /*edf0*/  LDL.LU R120, [R1] ;  /* 0x0000000001787983 */ /* 0x000f220000300800 */
[----:B------:R-:W-:Y:S01]  /*ee00*/  IMAD R54, R56, UR61, RZ ;  /* 0x0000003d38367c24 */ /* 0x000fe2000f8e02ff */
[-C--:B------:R-:W-:Y:S01]  /*ee10*/  LEA R56, P4, R77, R0.reuse, 0x2 ;  /* 0x000000004d387211 */ /* 0x080fe200078810ff */
[----:B------:R-:W-:Y:S01]  /*ee20*/  ULDC UR55, c[0x0][0x240] ;  /* 0x0000900000377ab9 */ /* 0x000fe20000000800 */
[----:B------:R-:W-:Y:S01]  /*ee30*/  IMAD R46, R60, UR10, RZ ;  /* 0x0000000a3c2e7c24 */ /* 0x000fe2000f8e02ff */
[----:B------:R-:W-:Y:S01]  /*ee40*/  ULDC UR56, c[0x0][0x240] ;  /* 0x0000900000387ab9 */ /* 0x000fe20000000800 */
[----:B------:R-:W-:Y:S01]  /*ee50*/  IMAD R39, R57, UR7, RZ ;  /* 0x0000000739277c24 */ /* 0x000fe2000f8e02ff */
[----:B------:R-:W-:Y:S01]  /*ee60*/  ULDC UR20, c[0x0][0x240] ;  /* 0x0000900000147ab9 */ /* 0x000fe20000000800 */
[----:B------:R-:W-:Y:S01]  /*ee70*/  IMAD R42, R62, UR11, RZ ;  /* 0x0000000b3e2a7c24 */ /* 0x000fe2000f8e02ff */
[----:B------:R-:W-:Y:S01]  /*ee80*/  LEA R62, P3, R80, R0, 0x2 ;  /* 0x00000000503e7211 */ /* 0x000fe200078610ff */
[----:B------:R-:W-:Y:S01]  /*ee90*/  IMAD R50, R59, UR9, RZ ;  /* 0x000000093b327c24 */ /* 0x000fe2000f8e02ff */
[-C--:B------:R-:W-:Y:S01]  /*eea0*/  LEA.HI.X.SX32 R57, R77, R2.reuse, 0x2, P4 ;  /* 0x000000024d397211 */ /* 0x080fe200020f16ff */
[----:B------:R-:W-:Y:S01]  /*eeb0*/  IMAD R128, R128, UR44, RZ ;  /* 0x0000002c80807c24 */ /* 0x000fe2000f8e02ff */
[----:B------:R-:W-:Y:S01]  /*eec0*/  ULDC UR57, c[0x0][0x240] ;  /* 0x0000900000397ab9 */ /* 0x000fe20000000800 */
        /* <DEDUP_REMOVED lines=20> */
[----:B--2---:R-:W-:Y:S01]  /*f010*/  IMAD R44, R63, UR12, RZ ;  /* 0x0000000c3f2c7c24 */ /* 0x004fe2000f8e02ff */
[----:B------:R-:W-:Y:S01]  /*f020*/  ULDC UR12, c[0x0][0x240] ;  /* 0x00009000000c7ab9 */ /* 0x000fe20000000800 */
[----:B---3--:R-:W-:Y:S01]  /*f030*/  IMAD R118, R118, UR5, RZ ;  /* 0x0000000576767c24 */ /* 0x008fe2000f8e02ff */
[----:B------:R-:W-:Y:S01]  /*f040*/  LEA.HI.X.SX32 R63, R80, R2, 0x2, P3 ;  /* 0x00000002503f7211 */ /* 0x000fe200018f16ff */
[----:B------:R-:W-:Y:S01]  /*f050*/  IMAD R154, R154, UR12, RZ ;  /* 0x0000000c9a9a7c24 */ /* 0x000fe2000f8e02ff */
[----:B------:R-:W-:Y:S01]  /*f060*/  ULDC UR12, c[0x0][0x240] ;  /* 0x00009000000c7ab9 */ /* 0x000fe20000000800 */
[----:B----4-:R-:W-:Y:S01]  /*f070*/  IMAD R52, R64, UR6, RZ ;  /* 0x0000000640347c24 */ /* 0x010fe2000f8e02ff */
[----:B------:R-:W-:Y:S01]  /*f080*/  ULDC UR5, c[0x0][0x240] ;  /* 0x0000900000057ab9 */ /* 0x000fe20000000800 */
[----:B------:R-:W-:Y:S01]  /*f090*/  IMAD R214, R214, UR12, RZ ;  /* 0x0000000cd6d67c24 */ /* 0x000fe2000f8e02ff */
[----:B------:R-:W-:Y:S01]  /*f0a0*/  ULDC UR12, c[0x0][0x230] ;  /* 0x00008c00000c7ab9 */ /* 0x000fe20000000800 */
[----:B------:R-:W-:Y:S01]  /*f0b0*/  IMAD R132, R132, UR48, RZ ;  /* 0x0000003084847c24 */ /* 0x000fe2000f8e02ff */
[----:B------:R-:W-:Y:S01]  /*f0c0*/  ISETP.GE.AND P1, PT, R121, UR12, PT ;  /* 0x0000000c79007c0c */ /* 0x000fe2000bf26270 */
[----:B------:R-:W-:Y:S01]  /*f0d0*/  IMAD R122, R122, UR14, RZ ;  /* 0x0000000e7a7a7c24 */ /* 0x000fe2000f8e02ff */
[----:B------:R-:W-:Y:S01]  /*f0e0*/  ULDC UR39, c[0x0][0x240] ;  /* 0x0000900000277ab9 */ /* 0x000fe20000000800 */
[----:B------:R-:W-:Y:S01]  /*f0f0*/  IMAD R134, R134, UR50, RZ ;  /* 0x0000003286867c24 */ /* 0x000fe2000f8e02ff */
[----:B------:R-:W-:Y:S01]  /*f100*/  ULDC UR40, c[0x0][0x240] ;  /* 0x0000900000287ab9 */ /* 0x000fe20000000800 */
[----:B------:R-:W-:Y:S01]  /*f110*/  IMAD R58, R152, UR15, RZ ;  /* 0x0000000f983a7c24 */ /* 0x000fe2000f8e02ff */
[-C--:B------:R-:W-:Y:S01]  /*f120*/  LEA R152, P6, R86, R0.reuse, 0x2 ;  /* 0x0000000056987211 */ /* 0x080fe200078c10ff */
[----:B------:R-:W-:Y:S01]  /*f130*/  IMAD R135, R135, UR51, RZ ;  /* 0x0000003387877c24 */ /* 0x000fe2000f8e02ff */
        /* <DEDUP_REMOVED lines=9> */
[----:B------:R-:W-:Y:S01]  /*f1d0*/  IMAD.MOV.U32 R77, RZ, RZ, R48 ;  /* 0x000000ffff4d7224 */ /* 0x000fe200078e0030 */
[----:B------:R-:W-:Y:S01]  /*f1e0*/  LEA.HI.X.SX32 R121, R83, R2, 0x2, P2 ;  /* 0x0000000253797211 */ /* 0x000fe200010f16ff */
[----:B------:R-:W-:Y:S01]  /*f1f0*/  IMAD R137, R137, UR53, RZ ;  /* 0x0000003589897c24 */ /* 0x000fe2000f8e02ff */
[-C--:B------:R-:W-:Y:S01]  /*f200*/  LEA R60, P2, R69, R0.reuse, 0x2 ;  /* 0x00000000453c7211 */ /* 0x080fe200078410ff */
[----:B------:R-:W-:Y:S01]  /*f210*/  STL.64 [R1+0x1880], R152 ;  /* 0x0018809801007387 */ /* 0x000fe20000100a00 */
[C---:B------:R-:W-:Y:S01]  /*f220*/  LEA R64, P5, R74.reuse, R0, 0x2 ;  /* 0x000000004a407211 */ /* 0x040fe200078a10ff */
[----:B------:R-:W-:Y:S01]  /*f230*/  IMAD.MOV.U32 R80, RZ, RZ, R58 ;  /* 0x000000ffff507224 */ /* 0x000fe200078e003a */
[----:B------:R-:W-:Y:S01]  /*f240*/  MOV R86, R44 ;  /* 0x0000002c00567202 */ /* 0x000fe20000000f00 */
[----:B------:R1:W-:Y:S01]  /*f250*/  STL.64 [R1+0x2ce8], R152 ;  /* 0x002ce89801007387 */ /* 0x0003e20000100a00 */
[C---:B------:R-:W-:Y:S01]  /*f260*/  LEA R44, P6, R71.reuse, R0, 0x2 ;  /* 0x00000000472c7211 */ /* 0x040fe200078c10ff */
[----:B------:R-:W-:Y:S01]  /*f270*/  IMAD.MOV.U32 R83, RZ, RZ, R52 ;  /* 0x000000ffff537224 */ /* 0x000fe200078e0034 */
[----:B------:R-:W-:Y:S01]  /*f280*/  ULDC UR6, c[0x0][0x240] ;  /* 0x0000900000067ab9 */ /* 0x000fe20000000800 */
[----:B------:R2:W-:Y:S01]  /*f290*/  STL [R1+0x848], R60 ;  /* 0x0008483c01007387 */ /* 0x0005e20000100800 */
[-C--:B------:R-:W-:Y:S01]  /*f2a0*/  LEA.HI.X.SX32 R65, R74, R2.reuse, 0x2, P5 ;  /* 0x000000024a417211 */ /* 0x080fe200028f16ff */
[----:B------:R-:W-:Y:S01]  /*f2b0*/  IMAD R138, R138, UR54, RZ ;  /* 0x000000368a8a7c24 */ /* 0x000fe2000f8e02ff */
[----:B------:R-:W-:Y:S01]  /*f2c0*/  LEA.HI.X.SX32 R45, R71, R2, 0x2, P6 ;  /* 0x00000002472d7211 */ /* 0x000fe200030f16ff */
[----:B------:R-:W-:Y:S01]  /*f2d0*/  IMAD R139, R139, UR55, RZ ;  /* 0x000000378b8b7c24 */ /* 0x000fe2000f8e02ff */
[----:B------:R-:W-:Y:S01]  /*f2e0*/  ULDC UR13, c[0x0][0x240] ;  /* 0x00009000000d7ab9 */ /* 0x000fe20000000800 */
[----:B------:R-:W-:Y:S01]  /*f2f0*/  IMAD R140, R140, UR56, RZ ;  /* 0x000000388c8c7c24 */ /* 0x000fe2000f8e02ff */
[----:B------:R-:W-:Y:S01]  /*f300*/  ULDC UR14, c[0x0][0x240] ;  /* 0x00009000000e7ab9 */ /* 0x000fe20000000800 */
[----:B-1----:R-:W-:Y:S01]  /*f310*/  IMAD.MOV.U32 R152, RZ, RZ, R60 ;  /* 0x000000ffff987224 */ /* 0x002fe200078e003c */
[----:B------:R-:W-:Y:S01]  /*f320*/  MOV R153, R61 ;  /* 0x0000003d00997202 */ /* 0x000fe20000000f00 */
[----:B------:R-:W-:Y:S01]  /*f330*/  IMAD R141, R141, UR57, RZ ;  /* 0x000000398d8d7c24 */ /* 0x000fe2000f8e02ff */
[----:B--2---:R-:W2:Y:S01]  /*f340*/  LDL.LU.64 R60, [R1+0x2e88] ;  /* 0x002e8800013c7983 */ /* 0x004ea20000300a00 */
[----:B------:R-:W-:Y:S01]  /*f350*/  LEA R52, P5, R66, R0, 0x2 ;  /* 0x0000000042347211 */ /* 0x000fe200078a10ff */
[----:B------:R-:W-:Y:S01]  /*f360*/  IMAD R142, R142, UR58, RZ ;  /* 0x0000003a8e8e7c24 */ /* 0x000fe2000f8e02ff */
[----:B------:R-:W-:Y:S01]  /*f370*/  LEA.HI.X.SX32 R153, R69, R2, 0x2, P2 ;  /* 0x0000000245997211 */ /* 0x000fe200010f16ff */
[----:B------:R-:W-:Y:S01]  /*f380*/  STL.64 [R1+0x808], R120 ;  /* 0x0008087801007387 */ /* 0x000fe20000100a00 */
[----:B------:R-:W-:Y:S01]  /*f390*/  MOV R74, R59 ;  /* 0x0000003b004a7202 */ /* 0x000fe20000000f00 */
[----:B------:R-:W-:Y:S01]  /*f3a0*/  IMAD.MOV.U32 R152, RZ, RZ, R83 ;  /* 0x000000ffff987224 */ /* 0x000fe200078e0053 */
[----:B------:R-:W-:Y:S01]  /*f3b0*/  ULDC UR15, c[0x0][0x240] ;  /* 0x00009000000f7ab9 */ /* 0x000fe20000000800 */
[----:B------:R1:W-:Y:S01]  /*f3c0*/  STL.64 [R1+0x818], R62 ;  /* 0x0008183e01007387 */ /* 0x0003e20000100a00 */
[----:B------:R-:W-:Y:S01]  /*f3d0*/  IMAD.MOV.U32 R71, RZ, RZ, R77 ;  /* 0x000000ffff477224 */ /* 0x000fe200078e004d */
[----:B------:R-:W-:Y:S01]  /*f3e0*/  ULDC UR16, c[0x0][0x240] ;  /* 0x0000900000107ab9 */ /* 0x000fe20000000800 */
[----:B------:R-:W-:Y:S01]  /*f3f0*/  IMAD R143, R143, UR59, RZ ;  /* 0x0000003b8f8f7c24 */ /* 0x000fe2000f8e02ff */
[----:B------:R3:W-:Y:S01]  /*f400*/  STL.64 [R1+0x820], R56 ;  /* 0x0008203801007387 */ /* 0x0007e20000100a00 */
[----:B------:R-:W-:Y:S01]  /*f410*/  IMAD R144, R144, UR60, RZ ;  /* 0x0000003c90907c24 */ /* 0x000fe2000f8e02ff */
[----:B------:R-:W-:Y:S01]  /*f420*/  ULDC UR17, c[0x0][0x240] ;  /* 0x0000900000117ab9 */ /* 0x000fe20000000800 */
[----:B------:R-:W-:Y:S01]  /*f430*/  IMAD R145, R145, UR61, RZ ;  /* 0x0000003d91917c24 */ /* 0x000fe2000f8e02ff */
[----:B------:R4:W-:Y:S01]  /*f440*/  STL.64 [R1+0x830], R64 ;  /* 0x0008304001007387 */ /* 0x0009e20000100a00 */
[----:B------:R-:W-:Y:S01]  /*f450*/  IMAD R146, R146, UR7, RZ ;  /* 0x0000000792927c24 */ /* 0x000fe2000f8e02ff */
[----:B------:R-:W-:Y:S01]  /*f460*/  ULDC UR44, c[0x0][0x240] ;  /* 0x00009000002c7ab9 */ /* 0x000fe20000000800 */
[----:B------:R-:W-:Y:S01]  /*f470*/  IMAD R147, R147, UR8, RZ ;  /* 0x0000000893937c24 */ /* 0x000fe2000f8e02ff */
[C---:B-1----:R-:W-:Y:S01]  /*f480*/  LEA R62, P3, R68.reuse, R0, 0x2 ;  /* 0x00000000443e7211 */ /* 0x042fe200078610ff */
[----:B------:R-:W-:Y:S01]  /*f490*/  IMAD.MOV.U32 R69, RZ, RZ, R53 ;  /* 0x000000ffff457224 */ /* 0x000fe200078e0035 */
[----:B------:R-:W-:Y:S01]  /*f4a0*/  ULDC UR45, c[0x0][0x240] ;  /* 0x00009000002d7ab9 */ /* 0x000fe20000000800 */
[----:B------:R-:W-:Y:S01]  /*f4b0*/  IMAD.MOV.U32 R83, RZ, RZ, R54 ;  /* 0x000000ffff537224 */ /* 0x000fe200078e0036 */
[----:B------:R-:W-:Y:S01]  /*f4c0*/  LEA.HI.X.SX32 R63, R68, R2, 0x2, P3 ;  /* 0x00000002443f7211 */ /* 0x000fe200018f16ff */
[----:B------:R-:W-:Y:S01]  /*f4d0*/  IMAD R148, R148, UR9, RZ ;  /* 0x0000000994947c24 */ /* 0x000fe2000f8e02ff */
[----:B---3--:R-:W-:Y:S01]  /*f4e0*/  LEA R56, P4, R67, R0, 0x2 ;  /* 0x0000000043387211 */ /* 0x008fe200078810ff */
[----:B------:R-:W-:Y:S01]  /*f4f0*/  IMAD R149, R149, UR10, RZ ;  /* 0x0000000a95957c24 */ /* 0x000fe2000f8e02ff */
[----:B----4-:R-:W3:Y:S01]  /*f500*/  LDL.LU.64 R64, [R1+0x2e80] ;  /* 0x002e800001407983 */ /* 0x010ee20000300a00 */
[-C--:B------:R-:W-:Y:S01]  /*f510*/  LEA.HI.X.SX32 R69, R66, R2.reuse, 0x2, P5 ;  /* 0x0000000242457211 */ /* 0x080fe200028f16ff */
[----:B------:R-:W-:Y:S01]  /*f520*/  IMAD R150, R150, UR11, RZ ;  /* 0x0000000b96967c24 */ /* 0x000fe2000f8e02ff */
[----:B------:R-:W-:Y:S01]  /*f530*/  LEA.HI.X.SX32 R57, R67, R2, 0x2, P4 ;  /* 0x0000000243397211 */ /* 0x000fe200020f16ff */
[----:B------:R-:W-:Y:S01]  /*f540*/  STL.64 [R1+0x838], R44 ;  /* 0x0008382c01007387 */ /* 0x000fe20000100a00 */
[----:B------:R-:W-:Y:S01]  /*f550*/  MOV R68, R52 ;  /* 0x0000003400447202 */ /* 0x000fe20000000f00 */
[----:B------:R-:W-:Y:S01]  /*f560*/  IMAD R151, R151, UR5, RZ ;  /* 0x0000000597977c24 */ /* 0x000fe2000f8e02ff */
[----:B------:R-:W-:Y:S01]  /*f570*/  MOV R77, R152 ;  /* 0x00000098004d7202 */ /* 0x000fe20000000f00 */
[----:B------:R-:W-:Y:S01]  /*f580*/  STL [R1+0x868], R52 ;  /* 0x0008683401007387 */ /* 0x000fe20000100800 */
[----:B------:R-:W-:Y:S01]  /*f590*/  IMAD.MOV.U32 R68, RZ, RZ, R52 ;  /* 0x000000ffff447224 */ /* 0x000fe200078e0034 */
[----:B------:R-:W-:Y:S01]  /*f5a0*/  ULDC UR46, c[0x0][0x240] ;  /* 0x00009000002e7ab9 */ /* 0x000fe20000000800 */
[----:B------:R-:W-:Y:S01]  /*f5b0*/  IMAD R156, R156, UR6, RZ ;  /* 0x000000069c9c7c24 */ /* 0x000fe2000f8e02ff */
[----:B------:R1:W-:Y:S01]  /*f5c0*/  STL [R1+0x84c], R153 ;  /* 0x00084c9901007387 */ /* 0x0003e20000100800 */
[----:B------:R-:W-:Y:S01]  /*f5d0*/  IMAD R159, R159, UR13, RZ ;  /* 0x0000000d9f9f7c24 */ /* 0x000fe2000f8e02ff */
[----:B------:R-:W-:Y:S01]  /*f5e0*/  ULDC UR47, c[0x0][0x240] ;  /* 0x00009000002f7ab9 */ /* 0x000fe20000000800 */
[----:B------:R-:W-:Y:S01]  /*f5f0*/  IMAD R160, R160, UR14, RZ ;  /* 0x0000000ea0a07c24 */ /* 0x000fe2000f8e02ff */
[----:B------:R4:W-:Y:S01]  /*f600*/  STL.64 [R1+0x850], R62 ;  /* 0x0008503e01007387 */ /* 0x0009e20000100a00 */
[----:B------:R-:W-:Y:S01]  /*f610*/  IMAD R161, R161, UR15, RZ ;  /* 0x0000000fa1a17c24 */ /* 0x000fe2000f8e02ff */
[----:B------:R-:W-:Y:S01]  /*f620*/  ULDC UR48, c[0x0][0x240] ;  /* 0x0000900000307ab9 */ /* 0x000fe20000000800 */
[----:B------:R-:W-:Y:S01]  /*f630*/  IMAD R162, R162, UR16, RZ ;  /* 0x00000010a2a27c24 */ /* 0x000fe2000f8e02ff */
[----:B------:R-:W-:Y:S01]  /*f640*/  ULDC UR49, c[0x0][0x240] ;  /* 0x0000900000317ab9 */ /* 0x000fe20000000800 */
[----:B------:R-:W-:Y:S01]  /*f650*/  IMAD R163, R163, UR17, RZ ;  /* 0x00000011a3a37c24 */ /* 0x000fe2000f8e02ff */
[----:B------:R-:W-:Y:S01]  /*f660*/  ULDC UR50, c[0x0][0x240] ;  /* 0x0000900000327ab9 */ /* 0x000fe20000000800 */
[----:B-1----:R-:W-:Y:S01]  /*f670*/  IMAD.MOV.U32 R153, RZ, RZ, R86 ;  /* 0x000000ffff997224 */ /* 0x002fe200078e0056 */
[----:B------:R-:W-:Y:S01]  /*f680*/  ULDC UR51, c[0x0][0x240] ;  /* 0x0000900000337ab9 */ /* 0x000fe20000000800 */
[----:B------:R-:W-:Y:S01]  /*f690*/  IMAD R173, R173, UR27, RZ ;  /* 0x0000001badad7c24 */ /* 0x000fe2000f8e02ff */
[----:B------:R-:W-:Y:S01]  /*f6a0*/  ULDC UR52, c[0x0][0x240] ;  /* 0x0000900000347ab9 */ /* 0x000fe20000000800 */
[----:B------:R-:W-:Y:S01]  /*f6b0*/  IMAD R174, R174, UR28, RZ ;  /* 0x0000001caeae7c24 */ /* 0x000fe2000f8e02ff */
[----:B----4-:R-:W4:Y:S01]  /*f6c0*/  LDL.LU.64 R62, [R1+0x2e78] ;  /* 0x002e7800013e7983 */ /* 0x010f220000300a00 */
[----:B------:R-:W-:Y:S01]  /*f6d0*/  MOV R86, R55 ;  /* 0x0000003700567202 */ /* 0x000fe20000000f00 */
[----:B------:R-:W-:Y:S01]  /*f6e0*/  IMAD R175, R175, UR29, RZ ;  /* 0x0000001dafaf7c24 */ /* 0x000fe2000f8e02ff */
[----:B------:R-:W-:Y:S01]  /*f6f0*/  ULDC UR53, c[0x0][0x240] ;  /* 0x0000900000357ab9 */ /* 0x000fe20000000800 */
[----:B------:R1:W-:Y:S01]  /*f700*/  STL.64 [R1+0x860], R56 ;  /* 0x0008603801007387 */ /* 0x0003e20000100a00 */
        /* <DEDUP_REMOVED lines=28> */
[----:B------:R-:W-:Y:S01]  /*f8d0*/  ULDC UR21, c[0x0][0x240] ;  /* 0x0000900000157ab9 */ /* 0x000fe20000000800 */
[----:B------:R-:W-:Y:S01]  /*f8e0*/  IMAD R223, R223, UR20, RZ ;  /* 0x00000014dfdf7c24 */ /* 0x000fe2000f8e02ff */
[----:B------:R-:W-:Y:S01]  /*f8f0*/  ULDC UR6, c[0x0][0x240] ;  /* 0x0000900000067ab9 */ /* 0x000fe20000000800 */
[----:B------:R-:W-:Y:S01]  /*f900*/  ULDC UR22, c[0x0][0x240] ;  /* 0x0000900000167ab9 */ /* 0x000fe20000000800 */
[----:B------:R-:W-:Y:S01]  /*f910*/  ULDC UR23, c[0x0][0x240] ;  /* 0x0000900000177ab9 */ /* 0x000fe20000000800 */
[----:B------:R-:W-:Y:S01]  /*f920*/  ULDC UR24, c[0x0][0x240] ;  /* 0x0000900000187ab9 */ /* 0x000fe20000000800 */
[----:B------:R-:W-:Y:S01]  /*f930*/  ULDC UR25, c[0x0][0x240] ;  /* 0x0000900000197ab9 */ /* 0x000fe20000000800 */
[----:B------:R-:W-:Y:S01]  /*f940*/  ULDC UR26, c[0x0][0x240] ;  /* 0x00009000001a7ab9 */ /* 0x000fe20000000800 */
[----:B--2---:R-:W-:-:S02]  /*f950*/  LEA R52, P5, R61, R0, 0x2 ;  /* 0x000000003d347211 */ /* 0x004fc400078a10ff */
[CC--:B---3--:R-:W-:Y:S02]  /*f960*/  LEA R44, P6, R65.reuse, R0.reuse, 0x2 ;  /* 0x00000000412c7211 */ /* 0x0c8fe400078c10ff */
[C---:B------:R-:W-:Y:S01]  /*f970*/  LEA R58, P2, R64.reuse, R0, 0x2 ;  /* 0x00000000403a7211 */ /* 0x040fe200078410ff */
[----:B------:R-:W-:Y:S01]  /*f980*/  IMAD.MOV.U32 R152, RZ, RZ, R42 ;  /* 0x000000ffff987224 */ /* 0x000fe200078e002a */
[-C--:B------:R-:W-:Y:S01]  /*f990*/  LEA.HI.X.SX32 R45, R65, R2.reuse, 0x2, P6 ;  /* 0x00000002412d7211 */ /* 0x080fe200030f16ff */
[----:B------:R-:W-:Y:S01]  /*f9a0*/  IMAD.MOV.U32 R66, RZ, RZ, R47 ;  /* 0x000000ffff427224 */ /* 0x000fe200078e002f */
[----:B------:R-:W-:Y:S01]  /*f9b0*/  LEA.HI.X.SX32 R59, R64, R2, 0x2, P2 ;  /* 0x00000002403b7211 */ /* 0x000fe200010f16ff */
[----:B------:R-:W-:Y:S01]  /*f9c0*/  IMAD R188, R188, UR42, RZ ;  /* 0x0000002abcbc7c24 */ /* 0x000fe2000f8e02ff */
[----:B------:R-:W-:Y:S01]  /*f9d0*/  MOV R65, R49 ;  /* 0x0000003100417202 */ /* 0x000fe20000000f00 */
[----:B------:R-:W-:Y:S01]  /*f9e0*/  IMAD R189, R189, UR43, RZ ;  /* 0x0000002bbdbd7c24 */ /* 0x000fe2000f8e02ff */
[----:B------:R-:W-:Y:S01]  /*f9f0*/  LEA R54, P6, R60, R0, 0x2 ;  /* 0x000000003c367211 */ /* 0x000fe200078c10ff */
[----:B------:R-:W-:Y:S01]  /*fa00*/  IMAD R190, R190, UR44, RZ ;  /* 0x0000002cbebe7c24 */ /* 0x000fe2000f8e02ff */
[-C--:B------:R-:W-:Y:S01]  /*fa10*/  LEA.HI.X.SX32 R53, R61, R2.reuse, 0x2, P5 ;  /* 0x000000023d357211 */ /* 0x080fe200028f16ff */
[----:B------:R-:W-:Y:S01]  /*fa20*/  IMAD R191, R191, UR45, RZ ;  /* 0x0000002dbfbf7c24 */ /* 0x000fe2000f8e02ff */
[----:B------:R-:W-:Y:S01]  /*fa30*/  LEA.HI.X.SX32 R55, R60, R2, 0x2, P6 ;  /* 0x000000023c377211 */ /* 0x000fe200030f16ff */
        /* <DEDUP_REMOVED lines=13> */
[CC--:B----4-:R-:W-:Y:S01]  /*fb10*/  LEA R48, P3, R63.reuse, R0.reuse, 0x2 ;  /* 0x000000003f307211 */ /* 0x0d0fe200078610ff */
[----:B------:R-:W-:Y:S01]  /*fb20*/  ULDC UR28, c[0x0][0x240] ;  /* 0x00009000001c7ab9 */ /* 0x000fe20000000800 */
[C---:B-1----:R-:W-:Y:S01]  /*fb30*/  LEA R56, P4, R62.reuse, R0, 0x2 ;  /* 0x000000003e387211 */ /* 0x042fe200078810ff */
[----:B------:R-:W-:Y:S01]  /*fb40*/  IMAD.MOV.U32 R61, RZ, RZ, R50 ;  /* 0x000000ffff3d7224 */ /* 0x000fe200078e0032 */
[----:B------:R-:W-:Y:S01]  /*fb50*/  ULDC UR29, c[0x0][0x240] ;  /* 0x00009000001d7ab9 */ /* 0x000fe20000000800 */
[----:B------:R-:W-:Y:S01]  /*fb60*/  STL [R1+0x888], R48 ;  /* 0x0008883001007387 */ /* 0x000fe20000100800 */
[-C--:B------:R-:W-:Y:S01]  /*fb70*/  LEA.HI.X.SX32 R65, R63, R2.reuse, 0x2, P3 ;  /* 0x000000023f417211 */ /* 0x080fe200018f16ff */
[----:B------:R-:W-:Y:S01]  /*fb80*/  IMAD R199, R199, UR53, RZ ;  /* 0x00000035c7c77c24 */ /* 0x000fe2000f8e02ff */
[----:B------:R-:W-:Y:S01]  /*fb90*/  LEA.HI.X.SX32 R57, R62, R2, 0x2, P4 ;  /* 0x000000023e397211 */ /* 0x000fe200020f16ff */
[----:B------:R1:W-:Y:S01]  /*fba0*/  STL.64 [R1+0x870], R44 ;  /* 0x0008702c01007387 */ /* 0x0003e20000100a00 */
[----:B------:R-:W-:Y:S01]  /*fbb0*/  IMAD.MOV.U32 R64, RZ, RZ, R48 ;  /* 0x000000ffff407224 */ /* 0x000fe200078e0030 */
[----:B------:R-:W-:Y:S01]  /*fbc0*/  ULDC UR30, c[0x0][0x240] ;  /* 0x00009000001e7ab9 */ /* 0x000fe20000000800 */
[----:B------:R-:W-:Y:S01]  /*fbd0*/  IMAD.MOV.U32 R63, RZ, RZ, R51 ;  /* 0x000000ffff3f7224 */ /* 0x000fe200078e0033 */
[----:B------:R-:W-:Y:S01]  /*fbe0*/  ULDC UR31, c[0x0][0x240] ;  /* 0x00009000001f7ab9 */ /* 0x000fe20000000800 */
[----:B------:R-:W-:Y:S01]  /*fbf0*/  IMAD R200, R200, UR54, RZ ;  /* 0x00000036c8c87c24 */ /* 0x000fe2000f8e02ff */
[----:B------:R-:W-:Y:S01]  /*fc00*/  MOV R62, R46 ;  /* 0x0000002e003e7202 */ /* 0x000fe20000000f00 */
[----:B------:R-:W-:Y:S01]  /*fc10*/  IMAD R201, R201, UR55, RZ ;  /* 0x00000037c9c97c24 */ /* 0x000fe2000f8e02ff */
[----:B------:R-:W-:Y:S01]  /*fc20*/  ULDC UR32, c[0x0][0x240] ;  /* 0x0000900000207ab9 */ /* 0x000fe20000000800 */
[----:B------:R-:W-:Y:S01]  /*fc30*/  IMAD R202, R202, UR56, RZ ;  /* 0x00000038caca7c24 */ /* 0x000fe2000f8e02ff */
[----:B------:R-:W-:Y:S01]  /*fc40*/  ULDC UR33, c[0x0][0x240] ;  /* 0x0000900000217ab9 */ /* 0x000fe20000000800 */
[----:B------:R-:W-:Y:S01]  /*fc50*/  IMAD R203, R203, UR57, RZ ;  /* 0x00000039cbcb7c24 */ /* 0x000fe2000f8e02ff */
[----:B-1----:R-:W2:Y:S01]  /*fc60*/  LDL.LU.64 R44, [R1+0x2e70] ;  /* 0x002e7000012c7983 */ /* 0x002ea20000300a00 */
[----:B------:R-:W-:Y:S01]  /*fc70*/  MOV R60, R63 ;  /* 0x0000003f003c7202 */ /* 0x000fe20000000f00 */
[----:B------:R-:W-:Y:S01]  /*fc80*/  IMAD R204, R204, UR58, RZ ;  /* 0x0000003acccc7c24 */ /* 0x000fe2000f8e02ff */
[----:B------:R-:W-:Y:S01]  /*fc90*/  ULDC UR34, c[0x0][0x240] ;  /* 0x0000900000227ab9 */ /* 0x000fe20000000800 */
[----:B------:R-:W-:Y:S01]  /*fca0*/  STL [R1+0x86c], R69 ;  /* 0x00086c4501007387 */ /* 0x000fe20000100800 */
[----:B------:R-:W-:Y:S01]  /*fcb0*/  IMAD.MOV.U32 R63, RZ, RZ, R71 ;  /* 0x000000ffff3f7224 */ /* 0x000fe200078e0047 */
[----:B------:R-:W-:Y:S01]  /*fcc0*/  ULDC UR35, c[0x0][0x240] ;  /* 0x0000900000237ab9 */ /* 0x000fe20000000800 */
[----:B------:R-:W-:Y:S01]  /*fcd0*/  IMAD R205, R205, UR59, RZ ;  /* 0x0000003bcdcd7c24 */ /* 0x000fe2000f8e02ff */
[----:B------:R1:W-:Y:S01]  /*fce0*/  STL.64 [R1+0x878], R58 ;  /* 0x0008783a01007387 */ /* 0x0003e20000100a00 */
[----:B------:R-:W-:Y:S01]  /*fcf0*/  MOV R71, R77 ;  /* 0x0000004d00477202 */ /* 0x000fe20000000f00 */
        /* <DEDUP_REMOVED lines=10> */
[----:B-1----:R-:W3:Y:S01]  /*fda0*/  LDL.LU.64 R58, [R1+0x2e68] ;  /* 0x002e6800013a7983 */ /* 0x002ee20000300a00 */
[----:B------:R-:W-:Y:S01]  /*fdb0*/  MOV R77, R118 ;  /* 0x00000076004d7202 */ /* 0x000fe20000000f00 */
[----:B------:R-:W-:Y:S01]  /*fdc0*/  IMAD R211, R211, UR10, RZ ;  /* 0x0000000ad3d37c24 */ /* 0x000fe2000f8e02ff */
[----:B------:R-:W-:Y:S01]  /*fdd0*/  ULDC UR41, c[0x0][0x240] ;  /* 0x0000900000297ab9 */ /* 0x000fe20000000800 */
[----:B------:R-:W-:Y:S01]  /*fde0*/  STL [R1+0x88c], R65 ;  /* 0x00088c4101007387 */ /* 0x000fe20000100800 */
        /* <DEDUP_REMOVED lines=15> */
[----:B-1----:R-:W4:Y:S01]  /*fee0*/  LDL.LU.64 R56, [R1+0x2e60] ;  /* 0x002e600001387983 */ /* 0x002f220000300a00 */
        /* <DEDUP_REMOVED lines=15> */
[----:B-1----:R-:W2:Y:S01]  /*ffe0*/  LDL.LU.64 R52, [R1+0x2e58] ;  /* 0x002e580001347983 */ /* 0x002ea20000300a00 */
        /* <DEDUP_REMOVED lines=19> */
[----:B------:R-:W-:Y:S01]  /*10120*/  ULDC UR10, c[0x0][0x240] ;  /* 0x00009000000a7ab9 */ /* 0x000fe20000000800 */
[----:B------:R-:W-:Y:S01]  /*10130*/  IMAD R242, R242, UR39, RZ ;  /* 0x00000027f2f27c24 */ /* 0x000fe2000f8e02ff */
[----:B------:R-:W-:Y:S01]  /*10140*/  ULDC UR61, c[0x0][0x240] ;  /* 0x00009000003d7ab9 */ /* 0x000fe20000000800 */
[----:B------:R-:W-:Y:S01]  /*10150*/  ULDC UR7, c[0x0][0x240] ;  /* 0x0000900000077ab9 */ /* 0x000fe20000000800 */
[----:B------:R-:W-:Y:S01]  /*10160*/  ULDC UR8, c[0x0][0x240] ;  /* 0x0000900000087ab9 */ /* 0x000fe20000000800 */
[----:B------:R-:W-:Y:S01]  /*10170*/  ULDC UR9, c[0x0][0x240] ;  /* 0x0000900000097ab9 */ /* 0x000fe20000000800 */
[----:B---3--:R-:W-:-:S02]  /*10180*/  LEA R48, P2, R59, R0, 0x2 ;  /* 0x000000003b307211 */ /* 0x008fc400078410ff */
[----:B------:R-:W-:Y:S01]  /*10190*/  LEA R64, P3, R58, R0, 0x2 ;  /* 0x000000003a407211 */ /* 0x000fe200078610ff */
[----:B------:R-:W-:Y:S01]  /*101a0*/  IMAD R243, R243, UR40, RZ ;  /* 0x00000028f3f37c24 */ /* 0x000fe2000f8e02ff */
[-C--:B------:R-:W-:Y:S01]  /*101b0*/  LEA.HI.X.SX32 R49, R59, R2.reuse, 0x2, P2 ;  /* 0x000000023b317211 */ /* 0x080fe200010f16ff */
[----:B------:R-:W-:Y:S01]  /*101c0*/  IMAD R244, R244, UR41, RZ ;  /* 0x00000029f4f47c24 */ /* 0x000fe2000f8e02ff */
[----:B------:R-:W-:Y:S01]  /*101d0*/  MOV R59, R43 ;  /* 0x0000002b003b7202 */ /* 0x000fe20000000f00 */
[----:B------:R-:W-:Y:S01]  /*101e0*/  IMAD R245, R245, UR42, RZ ;  /* 0x0000002af5f57c24 */ /* 0x000fe2000f8e02ff */
[----:B------:R-:W-:Y:S01]  /*101f0*/  LEA.HI.X.SX32 R65, R58, R2, 0x2, P3 ;  /* 0x000000023a417211 */ /* 0x000fe200018f16ff */
[----:B------:R1:W-:Y:S01]  /*10200*/  STL.64 [R1+0x8b8], R48 ;  /* 0x0008b83001007387 */ /* 0x0003e20000100a00 */
[----:B------:R-:W-:Y:S01]  /*10210*/  ULDC UR11, c[0x0][0x240] ;  /* 0x00009000000b7ab9 */ /* 0x000fe20000000800 */
[----:B------:R-:W-:Y:S01]  /*10220*/  ULDC UR5, c[0x0][0x230] ;  /* 0x00008c0000057ab9 */ /* 0x000fe20000000800 */
[----:B----4-:R-:W-:-:S02]  /*10230*/  LEA R46, P4, R57, R0, 0x2 ;  /* 0x00000000392e7211 */ /* 0x010fc400078810ff */
[C---:B------:R-:W-:Y:S02]  /*10240*/  LEA R50, P5, R56.reuse, R0, 0x2 ;  /* 0x0000000038327211 */ /* 0x040fe400078a10ff */
[-C--:B------:R-:W-:Y:S01]  /*10250*/  LEA.HI.X.SX32 R47, R57, R2.reuse, 0x2, P4 ;  /* 0x00000002392f7211 */ /* 0x080fe200020f16ff */
[----:B------:R-:W-:Y:S01]  /*10260*/  IMAD.MOV.U32 R57, RZ, RZ, R59 ;  /* 0x000000ffff397224 */ /* 0x000fe200078e003b */
[----:B------:R-:W-:Y:S02]  /*10270*/  LEA.HI.X.SX32 R51, R56, R2, 0x2, P5 ;  /* 0x0000000238337211 */ /* 0x000fe400028f16ff */
[CC--:B--2---:R-:W-:Y:S02]  /*10280*/  LEA R42, P6, R55.reuse, R0.reuse, 0x2 ;  /* 0x00000000372a7211 */ /* 0x0c4fe400078c10ff */
[C---:B-1----:R-:W-:Y:S02]  /*10290*/  LEA R48, P2, R54.reuse, R0, 0x2 ;  /* 0x0000000036307211 */ /* 0x042fe400078410ff */
[-C--:B------:R-:W-:Y:S01]  /*102a0*/  LEA.HI.X.SX32 R57, R55, R2.reuse, 0x2, P6 ;  /* 0x0000000237397211 */ /* 0x080fe200030f16ff */
[----:B------:R1:W-:Y:S01]  /*102b0*/  STL [R1+0x8e0], R42 ;  /* 0x0008e02a01007387 */ /* 0x0003e20000100800 */
[----:B------:R-:W-:Y:S01]  /*102c0*/  IMAD.MOV.U32 R58, RZ, RZ, R42 ;  /* 0x000000ffff3a7224 */ /* 0x000fe200078e002a */
[----:B------:R-:W-:-:S02]  /*102d0*/  LEA.HI.X.SX32 R49, R54, R2, 0x2, P2 ;  /* 0x0000000236317211 */ /* 0x000fc400010f16ff */
[----:B------:R2:W-:Y:S04]  /*102e0*/  STL.64 [R1+0x8d0], R46 ;  /* 0x0008d02e01007387 */ /* 0x0005e80000100a00 */
[----:B------:R-:W-:Y:S01]  /*102f0*/  STL.64 [R1+0x8c0], R64 ;  /* 0x0008c04001007387 */ /* 0x000fe20000100a00 */
[----:B-1----:R-:W-:-:S03]  /*10300*/  LEA R42, P3, R53, R0, 0x2 ;  /* 0x00000000352a7211 */ /* 0x002fc600078610ff */
[----:B------:R1:W-:Y:S01]  /*10310*/  STL.64 [R1+0x8d8], R50 ;  /* 0x0008d83201007387 */ /* 0x0003e20000100a00 */
[C---:B--2---:R-:W-:Y:S02]  /*10320*/  LEA R46, P4, R52.reuse, R0, 0x2 ;  /* 0x00000000342e7211 */ /* 0x044fe400078810ff */
[-C--:B------:R-:W-:Y:S02]  /*10330*/  LEA.HI.X.SX32 R43, R53, R2.reuse, 0x2, P3 ;  /* 0x00000002352b7211 */ /* 0x080fe400018f16ff */
[----:B------:R-:W-:Y:S01]  /*10340*/  LEA.HI.X.SX32 R47, R52, R2, 0x2, P4 ;  /* 0x00000002342f7211 */ /* 0x000fe200020f16ff */
[----:B-1----:R-:W2:Y:S04]  /*10350*/  LDL.LU.64 R50, [R1+0x2e48] ;  /* 0x002e480001327983 */ /* 0x002ea80000300a00 */
[----:B------:R-:W-:Y:S04]  /*10360*/  STL [R1+0x8e4], R57 ;  /* 0x0008e43901007387 */ /* 0x000fe80000100800 */
[----:B------:R1:W-:Y:S04]  /*10370*/  STL.64 [R1+0x8e8], R48 ;  /* 0x0008e83001007387 */ /* 0x0003e80000100a00 */
[----:B-1----:R-:W3:Y:S04]  /*10380*/  LDL.LU.64 R48, [R1+0x2e40] ;  /* 0x002e400001307983 */ /* 0x002ee80000300a00 */
[----:B------:R-:W-:Y:S04]  /*10390*/  STL.64 [R1+0x8f8], R42 ;  /* 0x0008f82a01007387 */ /* 0x000fe80000100a00 */
[----:B------:R1:W-:Y:S04]  /*103a0*/  STL.64 [R1+0x900], R46 ;  /* 0x0009002e01007387 */ /* 0x0003e80000100a00 */
[----:B-1----:R-:W4:Y:S01]  /*103b0*/  LDL.LU.64 R46, [R1+0x2e38] ;  /* 0x002e3800012e7983 */ /* 0x002f220000300a00 */
[----:B------:R-:W-:-:S02]  /*103c0*/  IMAD.MOV.U32 R59, RZ, RZ, R86 ;  /* 0x000000ffff3b7224 */ /* 0x000fc400078e0056 */
[----:B------:R-:W-:Y:S02]  /*103d0*/  IMAD.MOV.U32 R86, RZ, RZ, R40 ;  /* 0x000000ffff567224 */ /* 0x000fe400078e0028 */
[----:B------:R-:W-:Y:S02]  /*103e0*/  IMAD.MOV.U32 R56, RZ, RZ, R58 ;  /* 0x000000ffff387224 */ /* 0x000fe400078e003a */
[----:B------:R-:W-:Y:S01]  /*103f0*/  IMAD.MOV.U32 R58, RZ, RZ, R83 ;  /* 0x000000ffff3a7224 */ /* 0x000fe200078e0053 */
[----:B------:R-:W-:Y:S01]  /*10400*/  MOV R83, R41 ;  /* 0x0000002900537202 */ /* 0x000fe20000000f00 */
[----:B------:R-:W-:Y:S02]  /*10410*/  IMAD.MOV.U32 R55, RZ, RZ, R66 ;  /* 0x000000ffff377224 */ /* 0x000fe400078e0042 */
[----:B------:R-:W-:Y:S02]  /*10420*/  IMAD.MOV.U32 R53, RZ, RZ, R67 ;  /* 0x000000ffff357224 */ /* 0x000fe400078e0043 */
[----:B------:R-:W-:-:S02]  /*10430*/  IMAD.MOV.U32 R67, RZ, RZ, R153 ;  /* 0x000000ffff437224 */ /* 0x000fc400078e0099 */
[----:B------:R-:W-:Y:S01]  /*10440*/  IMAD.MOV.U32 R153, RZ, RZ, R121 ;  /* 0x000000ffff997224 */ /* 0x000fe200078e0079 */
[CC--:B--2---:R-:W-:Y:S02]  /*10450*/  LEA R40, P5, R51.reuse, R0.reuse, 0x2 ;  /* 0x0000000033287211 */ /* 0x0c4fe400078a10ff */
[C---:B------:R-:W-:Y:S02]  /*10460*/  LEA R56, P6, R50.reuse, R0, 0x2 ;  /* 0x0000000032387211 */ /* 0x040fe400078c10ff */
[-C--:B------:R-:W-:Y:S02]  /*10470*/  LEA.HI.X.SX32 R41, R51, R2.reuse, 0x2, P5 ;  /* 0x0000000233297211 */ /* 0x080fe400028f16ff */
[----:B------:R-:W-:Y:S02]  /*10480*/  LEA.HI.X.SX32 R57, R50, R2, 0x2, P6 ;  /* 0x0000000232397211 */ /* 0x000fe400030f16ff */
[----:B------:R-:W-:Y:S02]  /*10490*/  MOV R51, R59 ;  /* 0x0000003b00337202 */ /* 0x000fe40000000f00 */
[----:B---3--:R-:W-:-:S02]  /*104a0*/  LEA R66, P2, R49, R0, 0x2 ;  /* 0x0000000031427211 */ /* 0x008fc400078410ff */
[----:B------:R-:W-:Y:S02]  /*104b0*/  LEA R42, P3, R48, R0, 0x2 ;  /* 0x00000000302a7211 */ /* 0x000fe400078610ff */
[----:B------:R-:W-:Y:S01]  /*104c0*/  MOV R52, R66 ;  /* 0x0000004200347202 */ /* 0x000fe20000000f00 */
[----:B------:R1:W-:Y:S01]  /*104d0*/  STL [R1+0x928], R66 ;  /* 0x0009284201007387 */ /* 0x0003e20000100800 */
[----:B------:R-:W-:-:S03]  /*104e0*/  LEA.HI.X.SX32 R53, R49, R2, 0x2, P2 ;  /* 0x0000000231357211 */ /* 0x000fc600010f16ff */
[----:B------:R2:W-:Y:S01]  /*104f0*/  STL.64 [R1+0x910], R40 ;  /* 0x0009102801007387 */ /* 0x0005e20000100a00 */
[----:B------:R-:W-:Y:S01]  /*10500*/  LEA.HI.X.SX32 R43, R48, R2, 0x2, P3 ;  /* 0x00000002302b7211 */ /* 0x000fe200018f16ff */
[----:B------:R-:W-:Y:S01]  /*10510*/  IMAD.MOV.U32 R52, RZ, RZ, R38 ;  /* 0x000000ffff347224 */ /* 0x000fe200078e0026 */
[-C--:B------:R-:W-:Y:S01]  /*10520*/  LEA R38, P2, R44, R0.reuse, 0x2 ;  /* 0x000000002c267211 */ /* 0x080fe200078410ff */
[----:B------:R-:W-:Y:S02]  /*10530*/  IMAD.MOV.U32 R49, RZ, RZ, R119 ;  /* 0x000000ffff317224 */ /* 0x000fe400078e0077 */
[----:B-1----:R-:W-:Y:S02]  /*10540*/  IMAD.MOV.U32 R66, RZ, RZ, R152 ;  /* 0x000000ffff427224 */ /* 0x002fe400078e0098 */
[----:B------:R-:W-:Y:S01]  /*10550*/  IMAD.MOV.U32 R152, RZ, RZ, R120 ;  /* 0x000000ffff987224 */ /* 0x000fe200078e0078 */
[-C--:B----4-:R-:W-:Y:S02]  /*10560*/  LEA R118, P4, R47, R0.reuse, 0x2 ;  /* 0x000000002f767211 */ /* 0x090fe400078810ff */
[----:B--2---:R-:W-:-:S02]  /*10570*/  LEA R40, P5, R46, R0, 0x2 ;  /* 0x000000002e287211 */ /* 0x004fc400078a10ff */
[----:B------:R-:W-:Y:S01]  /*10580*/  LEA R120, P6, R45, R0, 0x2 ;  /* 0x000000002d787211 */ /* 0x000fe200078c10ff */
[----:B------:R-:W-:Y:S01]  /*10590*/  STL [R1+0x940], R118 ;  /* 0x0009407601007387 */ /* 0x000fe20000100800 */
[-C--:B------:R-:W-:Y:S02]  /*105a0*/  LEA.HI.X.SX32 R49, R47, R2.reuse, 0x2, P4 ;  /* 0x000000022f317211 */ /* 0x080fe400020f16ff */
[-C--:B------:R-:W-:Y:S01]  /*105b0*/  LEA.HI.X.SX32 R41, R46, R2.reuse, 0x2, P5 ;  /* 0x000000022e297211 */ /* 0x080fe200028f16ff */
[----:B------:R-:W-:Y:S01]  /*105c0*/  STL [R1+0x92c], R53 ;  /* 0x00092c3501007387 */ /* 0x000fe20000100800 */
[----:B------:R-:W-:Y:S01]  /*105d0*/  IMAD.MOV.U32 R59, RZ, RZ, R39 ;  /* 0x000000ffff3b7224 */ /* 0x000fe200078e0027 */
[-C--:B------:R-:W-:Y:S02]  /*105e0*/  LEA.HI.X.SX32 R121, R45, R2.reuse, 0x2, P6 ;  /* 0x000000022d797211 */ /* 0x080fe400030f16ff */
[----:B------:R-:W-:Y:S01]  /*105f0*/  STL.64 [R1+0x918], R56 ;  /* 0x0009183801007387 */ /* 0x000fe20000100a00 */
[----:B------:R-:W-:-:S03]  /*10600*/  LEA.HI.X.SX32 R39, R44, R2, 0x2, P2 ;  /* 0x000000022c277211 */ /* 0x000fc600010f16ff */
[----:B------:R1:W-:Y:S04]  /*10610*/  STL.64 [R1+0x930], R42 ;  /* 0x0009302a01007387 */ /* 0x0003e80000100a00 */
[----:B-1----:R-:W2:Y:S04]  /*10620*/  LDL.LU.64 R42, [R1+0x2e30] ;  /* 0x002e3000012a7983 */ /* 0x002ea80000300a00 */
[----:B------:R-:W-:Y:S04]  /*10630*/  STL [R1+0x944], R49 ;  /* 0x0009443101007387 */ /* 0x000fe80000100800 */
[----:B------:R1:W-:Y:S04]  /*10640*/  STL.64 [R1+0x948], R40 ;  /* 0x0009482801007387 */ /* 0x0003e80000100a00 */
[----:B-1----:R-:W3:Y:S04]  /*10650*/  LDL.LU.64 R40, [R1+0x2e28] ;  /* 0x002e280001287983 */ /* 0x002ee80000300a00 */
[----:B------:R-:W-:Y:S04]  /*10660*/  STL.64 [R1+0x950], R120 ;  /* 0x0009507801007387 */ /* 0x000fe80000100a00 */
[----:B------:R1:W-:Y:S04]  /*10670*/  STL.64 [R1+0x958], R38 ;  /* 0x0009582601007387 */ /* 0x0003e80000100a00 */
[----:B-1----:R-:W4:Y:S01]  /*10680*/  LDL.LU.64 R38, [R1+0x2e20] ;  /* 0x002e200001267983 */ /* 0x002f220000300a00 */
[----:B------:R-:W-:Y:S01]  /*10690*/  MOV R48, R118 ;  /* 0x0000007600307202 */ /* 0x000fe20000000f00 */
[----:B------:R-:W-:Y:S01]  /*106a0*/  IMAD.MOV.U32 R54, RZ, RZ, R63 ;  /* 0x000000ffff367224 */ /* 0x000fe200078e003f */
[----:B------:R-:W-:Y:S01]  /*106b0*/  MOV R63, R66 ;  /* 0x00000042003f7202 */ /* 0x000fe20000000f00 */
[----:B------:R-:W-:Y:S01]  /*106c0*/  IMAD.MOV.U32 R66, RZ, RZ, R77 ;  /* 0x000000ffff427224 */ /* 0x000fe200078e004d */
[----:B------:R-:W-:Y:S01]  /*106d0*/  MOV R77, R122 ;  /* 0x0000007a004d7202 */ /* 0x000fe20000000f00 */
[----:B------:R-:W-:Y:S01]  /*106e0*/  IMAD.MOV.U32 R53, RZ, RZ, R123 ;  /* 0x000000ffff357224 */ /* 0x000fe200078e007b */
[----:B------:R-:W-:-:S02]  /*106f0*/  MOV R50, R116 ;  /* 0x0000007400327202 */ /* 0x000fc40000000f00 */
[CC--:B--2---:R-:W-:Y:S02]  /*10700*/  LEA R118, P3, R43.reuse, R0.reuse, 0x2 ;  /* 0x000000002b767211 */ /* 0x0c4fe400078610ff */
[C---:B------:R-:W-:Y:S02]  /*10710*/  LEA R48, P4, R42.reuse, R0, 0x2 ;  /* 0x000000002a307211 */ /* 0x040fe400078810ff */
[-C--:B------:R-:W-:Y:S01]  /*10720*/  LEA.HI.X.SX32 R119, R43, R2.reuse, 0x2, P3 ;  /* 0x000000022b777211 */ /* 0x080fe200018f16ff */
[----:B------:R-:W-:Y:S01]  /*10730*/  IMAD.MOV.U32 R43, RZ, RZ, R47 ;  /* 0x000000ffff2b7224 */ /* 0x000fe200078e002f */
[----:B------:R-:W-:-:S03]  /*10740*/  LEA.HI.X.SX32 R49, R42, R2, 0x2, P4 ;  /* 0x000000022a317211 */ /* 0x000fc600020f16ff */
[----:B------:R1:W-:Y:S01]  /*10750*/  STL.64 [R1+0x968], R118 ;  /* 0x0009687601007387 */ /* 0x0003e20000100a00 */
[CC--:B---3--:R-:W-:Y:S02]  /*10760*/  LEA R122, P5, R41.reuse, R0.reuse, 0x2 ;  /* 0x00000000297a7211 */ /* 0x0c8fe400078a10ff */
[C---:B------:R-:W-:Y:S02]  /*10770*/  LEA R120, P6, R40.reuse, R0, 0x2 ;  /* 0x0000000028787211 */ /* 0x040fe400078c10ff */
[-C--:B------:R-:W-:Y:S02]  /*10780*/  LEA.HI.X.SX32 R123, R41, R2.reuse, 0x2, P5 ;  /* 0x00000002297b7211 */ /* 0x080fe400028f16ff */
[----:B------:R-:W-:Y:S01]  /*10790*/  LEA.HI.X.SX32 R121, R40, R2, 0x2, P6 ;  /* 0x0000000228797211 */ /* 0x000fe200030f16ff */
[----:B------:R-:W-:Y:S01]  /*107a0*/  IMAD.MOV.U32 R41, RZ, RZ, R43 ;  /* 0x000000ffff297224 */ /* 0x000fe200078e002b */
[-C--:B------:R-:W-:Y:S02]  /*107b0*/  LEA R116, P5, R36, R0.reuse, 0x2 ;  /* 0x0000000024747211 */ /* 0x080fe400078a10ff */
[----:B----4-:R-:W-:-:S02]  /*107c0*/  LEA R46, P2, R39, R0, 0x2 ;  /* 0x00000000272e7211 */ /* 0x010fc400078410ff */
[----:B-1----:R-:W-:-:S03]  /*107d0*/  LEA R118, P3, R38, R0, 0x2 ;  /* 0x0000000026767211 */ /* 0x002fc600078610ff */
[----:B------:R1:W-:Y:S01]  /*107e0*/  STL [R1+0x998], R46 ;  /* 0x0009982e01007387 */ /* 0x0003e20000100800 */
[----:B------:R-:W-:Y:S01]  /*107f0*/  IMAD.MOV.U32 R42, RZ, RZ, R46 ;  /* 0x000000ffff2a7224 */ /* 0x000fe200078e002e */
[-C--:B------:R-:W-:Y:S02]  /*10800*/  LEA.HI.X.SX32 R41, R39, R2.reuse, 0x2, P2 ;  /* 0x0000000227297211 */ /* 0x080fe400010f16ff */
[----:B------:R2:W-:Y:S01]  /*10810*/  STL.64 [R1+0x980], R122 ;  /* 0x0009807a01007387 */ /* 0x0005e20000100a00 */
[----:B------:R-:W-:Y:S01]  /*10820*/  LEA.HI.X.SX32 R119, R38, R2, 0x2, P3 ;  /* 0x0000000226777211 */ /* 0x000fe200018f16ff */
[----:B------:R-:W-:Y:S01]  /*10830*/  IMAD.MOV.U32 R40, RZ, RZ, R42 ;  /* 0x000000ffff287224 */ /* 0x000fe200078e002a */
[-C--:B------:R-:W-:Y:S02]  /*10840*/  LEA R42, P6, R35, R0.reuse, 0x2 ;  /* 0x00000000232a7211 */ /* 0x080fe400078c10ff */
[-C--:B-1----:R-:W-:Y:S01]  /*10850*/  LEA R46, P4, R37, R0.reuse, 0x2 ;  /* 0x00000000252e7211 */ /* 0x082fe200078810ff */
[----:B------:R-:W-:Y:S01]  /*10860*/  IMAD.MOV.U32 R39, RZ, RZ, R117 ;  /* 0x000000ffff277224 */ /* 0x000fe200078e0075 */
[----:B------:R-:W-:Y:S01]  /*10870*/  LEA R44, P3, R33, R0, 0x2 ;  /* 0x00000000212c7211 */ /* 0x000fe200078610ff */
[----:B--2---:R-:W2:Y:S04]  /*10880*/  LDL.LU.64 R122, [R1+0x2e18] ;  /* 0x002e1800017a7983 */ /* 0x004ea80000300a00 */
[----:B------:R-:W-:Y:S01]  /*10890*/  STL.64 [R1+0x970], R48 ;  /* 0x0009703001007387 */ /* 0x000fe20000100a00 */
[----:B------:R-:W-:-:S03]  /*108a0*/  LEA.HI.X.SX32 R47, R37, R2, 0x2, P4 ;  /* 0x00000002252f7211 */ /* 0x000fc600020f16ff */
[----:B------:R1:W-:Y:S01]  /*108b0*/  STL.64 [R1+0x988], R120 ;  /* 0x0009887801007387 */ /* 0x0003e20000100a00 */
[----:B------:R-:W-:Y:S02]  /*108c0*/  LEA.HI.X.SX32 R39, R36, R2, 0x2, P5 ;  /* 0x0000000224277211 */ /* 0x000fe400028f16ff */
[----:B------:R-:W-:Y:S02]  /*108d0*/  MOV R38, R116 ;  /* 0x0000007400267202 */ /* 0x000fe40000000f00 */
[----:B------:R-:W-:Y:S01]  /*108e0*/  LEA.HI.X.SX32 R43, R35, R2, 0x2, P6 ;  /* 0x00000002232b7211 */ /* 0x000fe200030f16ff */
[----:B-1----:R-:W3:Y:S04]  /*108f0*/  LDL.LU.64 R120, [R1+0x2e10] ;  /* 0x002e100001787983 */ /* 0x002ee80000300a00 */
[----:B------:R-:W-:Y:S04]  /*10900*/  STL [R1+0x9b8], R116 ;  /* 0x0009b87401007387 */ /* 0x000fe80000100800 */
[----:B------:R1:W-:Y:S01]  /*10910*/  STL [R1+0x99c], R41 ;  /* 0x00099c2901007387 */ /* 0x0003e20000100800 */
[----:B------:R-:W-:-:S03]  /*10920*/  LEA R40, P2, R34, R0, 0x2 ;  /* 0x0000000022287211 */ /* 0x000fc600078410ff */
[----:B------:R4:W-:Y:S01]  /*10930*/  STL.64 [R1+0x9a0], R118 ;  /* 0x0009a07601007387 */ /* 0x0009e20000100a00 */
[----:B------:R-:W-:Y:S01]  /*10940*/  IMAD.MOV.U32 R36, RZ, RZ, R44 ;  /* 0x000000ffff247224 */ /* 0x000fe200078e002c */
[----:B------:R-:W-:Y:S02]  /*10950*/  MOV R37, R45 ;  /* 0x0000002d00257202 */ /* 0x000fe40000000f00 */
[-C--:B------:R-:W-:Y:S02]  /*10960*/  LEA.HI.X.SX32 R37, R33, R2.reuse, 0x2, P3 ;  /* 0x0000000221257211 */ /* 0x080fe400018f16ff */
[----:B-1----:R-:W-:Y:S01]  /*10970*/  LEA.HI.X.SX32 R41, R34, R2, 0x2, P2 ;  /* 0x0000000222297211 */ /* 0x002fe200010f16ff */
[----:B----4-:R-:W4:Y:S04]  /*10980*/  LDL.LU.64 R118, [R1+0x2e08] ;  /* 0x002e080001767983 */ /* 0x010f280000300a00 */
[----:B------:R-:W4:Y:S04]  /*10990*/  LDL.LU.64 R116, [R1+0x2e00] ;  /* 0x002e000001747983 */ /* 0x000f280000300a00 */
[----:B------:R1:W-:Y:S04]  /*109a0*/  STL [R1+0x9d8], R44 ;  /* 0x0009d82c01007387 */ /* 0x0003e80000100800 */
[----:B------:R1:W-:Y:S01]  /*109b0*/  STL.64 [R1+0x9b0], R46 ;  /* 0x0009b02e01007387 */ /* 0x0003e20000100a00 */
[----:B------:R-:W-:-:S03]  /*109c0*/  LEA R38, P2, R29, R0, 0x2 ;  /* 0x000000001d267211 */ /* 0x000fc600078410ff */
[----:B------:R-:W-:Y:S01]  /*109d0*/  STL [R1+0x9bc], R39 ;  /* 0x0009bc2701007387 */ /* 0x000fe20000100800 */
[----:B-1----:R-:W-:-:S03]  /*109e0*/  LEA R44, P5, R31, R0, 0x2 ;  /* 0x000000001f2c7211 */ /* 0x002fc600078a10ff */
[----:B------:R1:W-:Y:S01]  /*109f0*/  STL.64 [R1+0x9c0], R42 ;  /* 0x0009c02a01007387 */ /* 0x0003e20000100a00 */
[-C--:B------:R-:W-:Y:S02]  /*10a00*/  LEA R46, P4, R32, R0.reuse, 0x2 ;  /* 0x00000000202e7211 */ /* 0x080fe400078810ff */
[----:B------:R-:W-:Y:S02]  /*10a10*/  LEA R36, P3, R28, R0, 0x2 ;  /* 0x000000001c247211 */ /* 0x000fe400078610ff */
[----:B------:R-:W-:Y:S02]  /*10a20*/  LEA.HI.X.SX32 R47, R32, R2, 0x2, P4 ;  /* 0x00000002202f7211 */ /* 0x000fe400020f16ff */
[CC--:B-1----:R-:W-:Y:S02]  /*10a30*/  LEA R42, P6, R30.reuse, R0.reuse, 0x2 ;  /* 0x000000001e2a7211 */ /* 0x0c2fe400078c10ff */
[----:B------:R-:W-:Y:S02]  /*10a40*/  LEA R34, P4, R27, R0, 0x2 ;  /* 0x000000001b227211 */ /* 0x000fe400078810ff */
[-C--:B------:R-:W-:Y:S01]  /*10a50*/  LEA.HI.X.SX32 R45, R31, R2.reuse, 0x2, P5 ;  /* 0x000000021f2d7211 */ /* 0x080fe200028f16ff */
[----:B------:R1:W-:Y:S01]  /*10a60*/  STL [R1+0x9dc], R37 ;  /* 0x0009dc2501007387 */ /* 0x0003e20000100800 */
[----:B------:R-:W-:-:S02]  /*10a70*/  LEA.HI.X.SX32 R43, R30, R2, 0x2, P6 ;  /* 0x000000021e2b7211 */ /* 0x000fc400030f16ff */
[-C--:B------:R-:W-:Y:S01]  /*10a80*/  LEA.HI.X.SX32 R39, R29, R2.reuse, 0x2, P2 ;  /* 0x000000021d277211 */ /* 0x080fe200010f16ff */
[----:B------:R-:W-:Y:S01]  /*10a90*/  STL.64 [R1+0x9c8], R40 ;  /* 0x0009c82801007387 */ /* 0x000fe20000100a00 */
[----:B------:R-:W-:-:S03]  /*10aa0*/  LEA.HI.X.SX32 R35, R27, R2, 0x2, P4 ;  /* 0x000000021b237211 */ /* 0x000fc600020f16ff */
[----:B------:R-:W-:Y:S01]  /*10ab0*/  STL.64 [R1+0x9e0], R46 ;  /* 0x0009e02e01007387 */ /* 0x000fe20000100a00 */
[----:B-1----:R-:W-:-:S03]  /*10ac0*/  LEA.HI.X.SX32 R37, R28, R2, 0x2, P3 ;  /* 0x000000021c257211 */ /* 0x002fc600018f16ff */
[----:B------:R-:W-:Y:S01]  /*10ad0*/  STL.64 [R1+0x9f0], R44 ;  /* 0x0009f02c01007387 */ /* 0x000fe20000100a00 */
[----:B------:R-:W-:-:S03]  /*10ae0*/  LEA R32, P5, R26, R0, 0x2 ;  /* 0x000000001a207211 */ /* 0x000fc600078a10ff */
[----:B------:R1:W-:Y:S04]  /*10af0*/  STL.64 [R1+0x9f8], R42 ;  /* 0x0009f82a01007387 */ /* 0x0003e80000100a00 */
[----:B------:R1:W-:Y:S01]  /*10b00*/  STL.64 [R1+0xa08], R38 ;  /* 0x000a082601007387 */ /* 0x0003e20000100a00 */
[----:B------:R-:W-:-:S03]  /*10b10*/  LEA.HI.X.SX32 R33, R26, R2, 0x2, P5 ;  /* 0x000000021a217211 */ /* 0x000fc600028f16ff */
[----:B------:R1:W-:Y:S02]  /*10b20*/  STL.64 [R1+0xa10], R36 ;  /* 0x000a102401007387 */ /* 0x0003e40000100a00 */
[CC--:B-1----:R-:W-:Y:S02]  /*10b30*/  LEA R42, P6, R25.reuse, R0.reuse, 0x2 ;  /* 0x00000000192a7211 */ /* 0x0c2fe400078c10ff */
[----:B------:R1:W-:Y:S01]  /*10b40*/  STL.64 [R1+0xa20], R34 ;  /* 0x000a202201007387 */ /* 0x0003e20000100a00 */
[----:B------:R-:W-:Y:S02]  /*10b50*/  LEA R38, P2, R24, R0, 0x2 ;  /* 0x0000000018267211 */ /* 0x000fe400078410ff */
[----:B------:R-:W-:Y:S02]  /*10b60*/  LEA.HI.X.SX32 R43, R25, R2, 0x2, P6 ;  /* 0x00000002192b7211 */ /* 0x000fe400030f16ff */
[-C--:B------:R-:W-:Y:S02]  /*10b70*/  LEA R36, P3, R23, R0.reuse, 0x2 ;  /* 0x0000000017247211 */ /* 0x080fe400078610ff */
[----:B------:R-:W-:-:S02]  /*10b80*/  LEA R30, P5, R21, R0, 0x2 ;  /* 0x00000000151e7211 */ /* 0x000fc400078a10ff */
[-C--:B-1----:R-:W-:Y:S02]  /*10b90*/  LEA R34, P4, R22, R0.reuse, 0x2 ;  /* 0x0000000016227211 */ /* 0x082fe400078810ff */
[----:B------:R-:W-:Y:S02]  /*10ba0*/  LEA R28, P6, R20, R0, 0x2 ;  /* 0x00000000141c7211 */ /* 0x000fe400078c10ff */
[----:B------:R-:W-:Y:S02]  /*10bb0*/  LEA.HI.X.SX32 R39, R24, R2, 0x2, P2 ;  /* 0x0000000218277211 */ /* 0x000fe400010f16ff */
[----:B------:R-:W-:Y:S02]  /*10bc0*/  LEA R26, P2, R19, R0, 0x2 ;  /* 0x00000000131a7211 */ /* 0x000fe400078410ff */
[-C--:B------:R-:W-:Y:S02]  /*10bd0*/  LEA.HI.X.SX32 R37, R23, R2.reuse, 0x2, P3 ;  /* 0x0000000217257211 */ /* 0x080fe400018f16ff */
[----:B------:R-:W-:Y:S01]  /*10be0*/  LEA.HI.X.SX32 R35, R22, R2, 0x2, P4 ;  /* 0x0000000216237211 */ /* 0x000fe200020f16ff */
[----:B------:R-:W-:Y:S01]  /*10bf0*/  STL.64 [R1+0xa30], R42 ;  /* 0x000a302a01007387 */ /* 0x000fe20000100a00 */
[----:B------:R-:W-:-:S02]  /*10c00*/  LEA R22, P4, R17, R0, 0x2 ;  /* 0x0000000011167211 */ /* 0x000fc400078810ff */
[-C--:B------:R-:W-:Y:S01]  /*10c10*/  LEA.HI.X.SX32 R31, R21, R2.reuse, 0x2, P5 ;  /* 0x00000002151f7211 */ /* 0x080fe200028f16ff */
[----:B------:R-:W-:Y:S01]  /*10c20*/  STL.64 [R1+0xa28], R32 ;  /* 0x000a282001007387 */ /* 0x000fe20000100a00 */
[-C--:B------:R-:W-:Y:S02]  /*10c30*/  LEA.HI.X.SX32 R29, R20, R2.reuse, 0x2, P6 ;  /* 0x00000002141d7211 */ /* 0x080fe400030f16ff */
[----:B------:R-:W-:Y:S01]  /*10c40*/  LEA.HI.X.SX32 R27, R19, R2, 0x2, P2 ;  /* 0x00000002131b7211 */ /* 0x000fe200010f16ff */
[----:B------:R-:W-:Y:S01]  /*10c50*/  STL.64 [R1+0xa38], R38 ;  /* 0x000a382601007387 */ /* 0x000fe20000100a00 */
[C---:B------:R-:W-:Y:S02]  /*10c60*/  LEA R24, P3, R18.reuse, R0, 0x2 ;  /* 0x0000000012187211 */ /* 0x040fe400078610ff */
[-C--:B------:R-:W-:Y:S01]  /*10c70*/  LEA.HI.X.SX32 R23, R17, R2.reuse, 0x2, P4 ;  /* 0x0000000211177211 */ /* 0x080fe200020f16ff */
[----:B------:R-:W-:Y:S01]  /*10c80*/  STL.64 [R1+0xa48], R36 ;  /* 0x000a482401007387 */ /* 0x000fe20000100a00 */
[----:B------:R-:W-:-:S03]  /*10c90*/  LEA.HI.X.SX32 R25, R18, R2, 0x2, P3 ;  /* 0x0000000212197211 */ /* 0x000fc600018f16ff */
[----:B------:R1:W-:Y:S04]  /*10ca0*/  STL.64 [R1+0xa50], R34 ;  /* 0x000a502201007387 */ /* 0x0003e80000100a00 */
[----:B------:R1:W-:Y:S04]  /*10cb0*/  STL.64 [R1+0xa60], R30 ;  /* 0x000a601e01007387 */ /* 0x0003e80000100a00 */
[----:B------:R1:W-:Y:S02]  /*10cc0*/  STL.64 [R1+0xa68], R28 ;  /* 0x000a681c01007387 */ /* 0x0003e40000100a00 */
[----:B-1----:R-:W-:-:S02]  /*10cd0*/  LEA R34, P5, R16, R0, 0x2 ;  /* 0x0000000010227211 */ /* 0x002fc400078a10ff */
[----:B------:R1:W-:Y:S01]  /*10ce0*/  STL.64 [R1+0xa78], R26 ;  /* 0x000a781a01007387 */ /* 0x0003e20000100a00 */
[----:B------:R-:W-:-:S03]  /*10cf0*/  LEA R30, P6, R15, R0, 0x2 ;  /* 0x000000000f1e7211 */ /* 0x000fc600078c10ff */
[----:B------:R1:W-:Y:S01]  /*10d00*/  STL.64 [R1+0xa90], R22 ;  /* 0x000a901601007387 */ /* 0x0003e20000100a00 */
[----:B------:R-:W-:Y:S02]  /*10d10*/  LEA.HI.X.SX32 R35, R16, R2, 0x2, P5 ;  /* 0x0000000210237211 */ /* 0x000fe400028f16ff */
[C---:B------:R-:W-:Y:S02]  /*10d20*/  LEA R28, P2, R14.reuse, R0, 0x2 ;  /* 0x000000000e1c7211 */ /* 0x040fe400078410ff */
[----:B------:R-:W-:Y:S02]  /*10d30*/  LEA.HI.X.SX32 R31, R15, R2, 0x2, P6 ;  /* 0x000000020f1f7211 */ /* 0x000fe400030f16ff */
[C---:B-1----:R-:W-:Y:S02]  /*10d40*/  LEA R26, P3, R13.reuse, R0, 0x2 ;  /* 0x000000000d1a7211 */ /* 0x042fe400078610ff */
[----:B------:R-:W-:Y:S02]  /*10d50*/  LEA.HI.X.SX32 R29, R14, R2, 0x2, P2 ;  /* 0x000000020e1d7211 */ /* 0x000fe400010f16ff */
[----:B------:R-:W-:Y:S01]  /*10d60*/  LEA R22, P4, R12, R0, 0x2 ;  /* 0x000000000c167211 */ /* 0x000fe200078810ff */
[----:B------:R-:W-:Y:S01]  /*10d70*/  STL.64 [R1+0xa80], R24 ;  /* 0x000a801801007387 */ /* 0x000fe20000100a00 */
[----:B------:R-:W-:-:S02]  /*10d80*/  LEA.HI.X.SX32 R27, R13, R2, 0x2, P3 ;  /* 0x000000020d1b7211 */ /* 0x000fc400018f16ff */
[----:B------:R-:W-:Y:S01]  /*10d90*/  LEA.HI.X.SX32 R23, R12, R2, 0x2, P4 ;  /* 0x000000020c177211 */ /* 0x000fe200020f16ff */
[----:B------:R-:W-:Y:S01]  /*10da0*/  STL.64 [R1+0xa98], R34 ;  /* 0x000a982201007387 */ /* 0x000fe20000100a00 */
[-C--:B------:R-:W-:Y:S02]  /*10db0*/  LEA R20, P5, R11, R0.reuse, 0x2 ;  /* 0x000000000b147211 */ /* 0x080fe400078a10ff */
[-C--:B------:R-:W-:Y:S01]  /*10dc0*/  LEA R18, P2, R9, R0.reuse, 0x2 ;  /* 0x0000000009127211 */ /* 0x080fe200078410ff */
[----:B------:R-:W-:Y:S01]  /*10dd0*/  STL.64 [R1+0xaa0], R30 ;  /* 0x000aa01e01007387 */ /* 0x000fe20000100a00 */
[----:B------:R-:W-:-:S03]  /*10de0*/  LEA R16, P6, R10, R0, 0x2 ;  /* 0x000000000a107211 */ /* 0x000fc600078c10ff */
[----:B------:R-:W-:Y:S01]  /*10df0*/  STL.64 [R1+0xaa8], R28 ;  /* 0x000aa81c01007387 */ /* 0x000fe20000100a00 */
[----:B------:R-:W-:-:S03]  /*10e00*/  LEA R14, P3, R8, R0, 0x2 ;  /* 0x00000000080e7211 */ /* 0x000fc600078610ff */
[----:B------:R-:W-:Y:S01]  /*10e10*/  STL.64 [R1+0xab8], R26 ;  /* 0x000ab81a01007387 */ /* 0x000fe20000100a00 */
[----:B------:R-:W-:-:S03]  /*10e20*/  LEA.HI.X.SX32 R21, R11, R2, 0x2, P5 ;  /* 0x000000020b157211 */ /* 0x000fc600028f16ff */
[----:B------:R1:W-:Y:S01]  /*10e30*/  STL.64 [R1+0xac0], R22 ;  /* 0x000ac01601007387 */ /* 0x0003e20000100a00 */
[----:B------:R-:W-:Y:S02]  /*10e40*/  LEA R12, P5, R5, R0, 0x2 ;  /* 0x00000000050c7211 */ /* 0x000fe400078a10ff */
[-C--:B------:R-:W-:Y:S02]  /*10e50*/  LEA.HI.X.SX32 R19, R9, R2.reuse, 0x2, P2 ;  /* 0x0000000209137211 */ /* 0x080fe400010f16ff */
[-C--:B------:R-:W-:Y:S02]  /*10e60*/  LEA.HI.X.SX32 R17, R10, R2.reuse, 0x2, P6 ;  /* 0x000000020a117211 */ /* 0x080fe400030f16ff */
[----:B------:R-:W-:Y:S02]  /*10e70*/  LEA.HI.X.SX32 R15, R8, R2, 0x2, P3 ;  /* 0x00000002080f7211 */ /* 0x000fe400018f16ff */
[----:B-1----:R-:W-:Y:S01]  /*10e80*/  LEA R22, P4, R6, R0, 0x2 ;  /* 0x0000000006167211 */ /* 0x002fe200078810ff */
[----:B------:R1:W-:Y:S01]  /*10e90*/  STL.64 [R1+0xad0], R20 ;  /* 0x000ad01401007387 */ /* 0x0003e20000100a00 */
[-C--:B------:R-:W-:Y:S01]  /*10ea0*/  LEA.HI.X.SX32 R13, R5, R2.reuse, 0x2, P5 ;  /* 0x00000002050d7211 */ /* 0x080fe200028f16ff */
[----:B------:R-:W-:Y:S01]  /*10eb0*/  IMAD R246, R246, UR43, RZ ;  /* 0x0000002bf6f67c24 */ /* 0x000fe2000f8e02ff */
[----:B------:R-:W-:Y:S01]  /*10ec0*/  LEA.HI.X.SX32 R23, R6, R2, 0x2, P4 ;  /* 0x0000000206177211 */ /* 0x000fe200020f16ff */
[----:B------:R1:W-:Y:S01]  /*10ed0*/  STL.64 [R1+0xae8], R18 ;  /* 0x000ae81201007387 */ /* 0x0003e20000100a00 */
[----:B------:R-:W-:-:S02]  /*10ee0*/  IMAD R247, R247, UR44, RZ ;  /* 0x0000002cf7f77c24 */ /* 0x000fc4000f8e02ff */
[----:B------:R-:W-:Y:S01]  /*10ef0*/  IMAD R248, R248, UR45, RZ ;  /* 0x0000002df8f87c24 */ /* 0x000fe2000f8e02ff */
[----:B------:R-:W-:Y:S01]  /*10f00*/  STL.64 [R1+0xad8], R16 ;  /* 0x000ad81001007387 */ /* 0x000fe20000100a00 */
[----:B------:R-:W-:Y:S02]  /*10f10*/  IMAD R249, R249, UR46, RZ ;  /* 0x0000002ef9f97c24 */ /* 0x000fe4000f8e02ff */
[----:B------:R-:W-:Y:S01]  /*10f20*/  IMAD R250, R250, UR47, RZ ;  /* 0x0000002ffafa7c24 */ /* 0x000fe2000f8e02ff */
[-C--:B-1----:R-:W-:Y:S01]  /*10f30*/  LEA R20, P6, R4, R0.reuse, 0x2 ;  /* 0x0000000004147211 */ /* 0x082fe200078c10ff */
[----:B------:R1:W-:Y:S01]  /*10f40*/  STL.64 [R1+0xaf0], R14 ;  /* 0x000af00e01007387 */ /* 0x0003e20000100a00 */
[----:B------:R-:W-:Y:S02]  /*10f50*/  IMAD R251, R251, UR48, RZ ;  /* 0x00000030fbfb7c24 */ /* 0x000fe4000f8e02ff */
[----:B------:R-:W-:Y:S01]  /*10f60*/  IMAD R252, R252, UR49, RZ ;  /* 0x00000031fcfc7c24 */ /* 0x000fe2000f8e02ff */
[-C--:B------:R-:W-:Y:S01]  /*10f70*/  LEA R18, P2, R3, R0.reuse, 0x2 ;  /* 0x0000000003127211 */ /* 0x080fe200078410ff */
[----:B------:R-:W-:Y:S01]  /*10f80*/  STL.64 [R1+0xb00], R22 ;  /* 0x000b001601007387 */ /* 0x000fe20000100a00 */
[----:B------:R-:W-:Y:S01]  /*10f90*/  LEA R10, P4, R50, R0, 0x2 ;  /* 0x00000000320a7211 */ /* 0x000fe200078810ff */
[----:B------:R-:W-:-:S02]  /*10fa0*/  IMAD R70, R70, UR50, RZ ;  /* 0x0000003246467c24 */ /* 0x000fc4000f8e02ff */
[----:B------:R-:W-:Y:S01]  /*10fb0*/  IMAD R72, R72, UR51, RZ ;  /* 0x0000003348487c24 */ /* 0x000fe2000f8e02ff */
[----:B------:R1:W-:Y:S01]  /*10fc0*/  STL.64 [R1+0xb08], R12 ;  /* 0x000b080c01007387 */ /* 0x0003e20000100a00 */
[----:B------:R-:W-:Y:S01]  /*10fd0*/  IMAD R73, R73, UR52, RZ ;  /* 0x0000003449497c24 */ /* 0x000fe2000f8e02ff */
[----:B-1----:R-:W-:Y:S01]  /*10fe0*/  LEA R14, P3, R124, R0, 0x2 ;  /* 0x000000007c0e7211 */ /* 0x002fe200078610ff */
[----:B------:R-:W-:Y:S01]  /*10ff0*/  IMAD R75, R75, UR53, RZ ;  /* 0x000000354b4b7c24 */ /* 0x000fe2000f8e02ff */
[----:B------:R-:W-:Y:S01]  /*11000*/  LEA.HI.X.SX32 R21, R4, R2, 0x2, P6 ;  /* 0x0000000204157211 */ /* 0x000fe200030f16ff */
[----:B------:R-:W-:Y:S01]  /*11010*/  IMAD R76, R76, UR54, RZ ;  /* 0x000000364c4c7c24 */ /* 0x000fe2000f8e02ff */
[----:B------:R-:W-:Y:S01]  /*11020*/  LEA R4, P6, R52, R0, 0x2 ;  /* 0x0000000034047211 */ /* 0x000fe200078c10ff */
[----:B------:R-:W-:Y:S01]  /*11030*/  IMAD R78, R78, UR55, RZ ;  /* 0x000000374e4e7c24 */ /* 0x000fe2000f8e02ff */
[----:B------:R-:W-:Y:S01]  /*11040*/  LEA.HI.X.SX32 R19, R3, R2, 0x2, P2 ;  /* 0x0000000203137211 */ /* 0x000fe200010f16ff */
[----:B------:R-:W-:-:S02]  /*11050*/  IMAD R79, R79, UR56, RZ ;  /* 0x000000384f4f7c24 */ /* 0x000fc4000f8e02ff */
[----:B------:R-:W-:Y:S01]  /*11060*/  IMAD R81, R81, UR57, RZ ;  /* 0x0000003951517c24 */ /* 0x000fe2000f8e02ff */
[C---:B------:R-:W-:Y:S01]  /*11070*/  LEA R12, P5, R51.reuse, R0, 0x2 ;  /* 0x00000000330c7211 */ /* 0x040fe200078a10ff */
[----:B------:R-:W-:Y:S01]  /*11080*/  IMAD R82, R82, UR58, RZ ;  /* 0x0000003a52527c24 */ /* 0x000fe2000f8e02ff */
[-C--:B------:R-:W-:Y:S01]  /*11090*/  LEA.HI.X.SX32 R15, R124, R2.reuse, 0x2, P3 ;  /* 0x000000027c0f7211 */ /* 0x080fe200018f16ff */
[----:B------:R-:W-:Y:S01]  /*110a0*/  IMAD R84, R84, UR59, RZ ;  /* 0x0000003b54547c24 */ /* 0x000fe2000f8e02ff */
[-C--:B------:R-:W-:Y:S01]  /*110b0*/  LEA.HI.X.SX32 R13, R51, R2.reuse, 0x2, P5 ;  /* 0x00000002330d7211 */ /* 0x080fe200028f16ff */
[----:B------:R1:W-:Y:S01]  /*110c0*/  STL.64 [R1+0xb10], R20 ;  /* 0x000b101401007387 */ /* 0x0003e20000100a00 */
[-C--:B------:R-:W-:Y:S01]  /*110d0*/  LEA.HI.X.SX32 R11, R50, R2.reuse, 0x2, P4 ;  /* 0x00000002320b7211 */ /* 0x080fe200020f16ff */
[----:B------:R-:W-:Y:S01]  /*110e0*/  IMAD R85, R85, UR60, RZ ;  /* 0x0000003c55557c24 */ /* 0x000fe2000f8e02ff */
[----:B------:R-:W-:Y:S01]  /*110f0*/  LEA.HI.X.SX32 R5, R52, R2, 0x2, P6 ;  /* 0x0000000234057211 */ /* 0x000fe200030f16ff */
[----:B------:R1:W-:Y:S01]  /*11100*/  STL.64 [R1+0xb18], R18 ;  /* 0x000b181201007387 */ /* 0x0003e20000100a00 */
[----:B------:R-:W-:-:S02]  /*11110*/  IMAD R91, R91, UR10, RZ ;  /* 0x0000000a5b5b7c24 */ /* 0x000fc4000f8e02ff */
[----:B------:R-:W-:Y:S01]  /*11120*/  IMAD R87, R87, UR61, RZ ;  /* 0x0000003d57577c24 */ /* 0x000fe2000f8e02ff */
[----:B------:R1:W-:Y:S01]  /*11130*/  STL.64 [R1+0xb28], R14 ;  /* 0x000b280e01007387 */ /* 0x0003e20000100a00 */
[----:B------:R-:W-:Y:S02]  /*11140*/  IMAD R88, R88, UR7, RZ ;  /* 0x0000000758587c24 */ /* 0x000fe4000f8e02ff */
[----:B------:R-:W-:Y:S01]  /*11150*/  IMAD R89, R89, UR8, RZ ;  /* 0x0000000859597c24 */ /* 0x000fe2000f8e02ff */
[-C--:B-1----:R-:W-:Y:S01]  /*11160*/  LEA R20, P2, R53, R0.reuse, 0x2 ;  /* 0x0000000035147211 */ /* 0x082fe200078410ff */
[----:B------:R1:W-:Y:S01]  /*11170*/  STL.64 [R1+0xb40], R12 ;  /* 0x000b400c01007387 */ /* 0x0003e20000100a00 */
[----:B------:R-:W-:Y:S02]  /*11180*/  IMAD R90, R90, UR9, RZ ;  /* 0x000000095a5a7c24 */ /* 0x000fe4000f8e02ff */
[----:B------:R-:W-:Y:S01]  /*11190*/  IMAD R115, R115, UR11, RZ ;  /* 0x0000000b73737c24 */ /* 0x000fe2000f8e02ff */
[C---:B------:R-:W-:Y:S01]  /*111a0*/  LEA R18, P3, R54.reuse, R0, 0x2 ;  /* 0x0000000036127211 */ /* 0x040fe200078610ff */
[----:B------:R-:W-:Y:S01]  /*111b0*/  STL.64 [R1+0xb30], R10 ;  /* 0x000b300a01007387 */ /* 0x000fe20000100a00 */
[----:B------:R-:W-:Y:S01]  /*111c0*/  LEA.HI.X.SX32 R21, R53, R2, 0x2, P2 ;  /* 0x0000000235157211 */ /* 0x000fe200010f16ff */
[----:B------:R-:W2:Y:S01]  /*111d0*/  S2UR UR4, SR_CgaCtaId ;  /* 0x00000000000479c3 */ /* 0x000ea20000008800 */
[----:B------:R-:W-:Y:S01]  /*111e0*/  LEA R14, P4, R55, R0, 0x2 ;  /* 0x00000000370e7211 */ /* 0x000fe200078810ff */
[----:B------:R1:W-:Y:S01]  /*111f0*/  STL.64 [R1+0xb48], R4 ;  /* 0x000b480401007387 */ /* 0x0003e20000100a00 */
[----:B------:R-:W-:-:S02]  /*11200*/  LEA.HI.X.SX32 R19, R54, R2, 0x2, P3 ;  /* 0x0000000236137211 */ /* 0x000fc400018f16ff */
[----:B------:R-:W-:Y:S01]  /*11210*/  LEA.HI.X.SX32 R15, R55, R2, 0x2, P4 ;  /* 0x00000002370f7211 */ /* 0x000fe200020f16ff */
[----:B------:R2:W-:Y:S01]  /*11220*/  STL.64 [R1+0xb58], R20 ;  /* 0x000b581401007387 */ /* 0x0005e20000100a00 */
[-C--:B-1----:R-:W-:Y:S01]  /*11230*/  LEA R12, P5, R58, R0.reuse, 0x2 ;  /* 0x000000003a0c7211 */ /* 0x082fe200078a10ff */
[----:B------:R-:W-:Y:S01]  /*11240*/  UIADD3 UR6, UR5, 0x7f, URZ ;  /* 0x0000007f05067890 */ /* 0x000fe2000fffe03f */
[----:B------:R-:W1:Y:S01]  /*11250*/  LDC R6, c[0x0][0x230] ;  /* 0x00008c00ff067b82 */ /* 0x000e620000000800 */
[C---:B------:R-:W-:Y:S01]  /*11260*/  LEA R4, P6, R59.reuse, R0, 0x2 ;  /* 0x000000003b047211 */ /* 0x040fe200078c10ff */
[----:B------:R2:W-:Y:S01]  /*11270*/  STL.64 [R1+0xb60], R18 ;  /* 0x000b601201007387 */ /* 0x0005e20000100a00 */
[----:B------:R-:W-:Y:S01]  /*11280*/  IMAD.MOV.U32 R44, RZ, RZ, R64 ;  /* 0x000000ffff2c7224 */ /* 0x000fe200078e0040 */
[----:B------:R-:W-:Y:S01]  /*11290*/  MOV R45, R65 ;  /* 0x00000041002d7202 */ /* 0x000fe20000000f00 */
[----:B------:R-:W-:Y:S01]  /*112a0*/  IMAD.MOV.U32 R42, RZ, RZ, R56 ;  /* 0x000000ffff2a7224 */ /* 0x000fe200078e0038 */
[----:B------:R-:W-:Y:S01]  /*112b0*/  LEA.HI.X.SX32 R5, R59, R2, 0x2, P6 ;  /* 0x000000023b057211 */ /* 0x000fe200030f16ff */
[----:B------:R3:W-:Y:S01]  /*112c0*/  STL.64 [R1+0xb70], R14 ;  /* 0x000b700e01007387 */ /* 0x0007e20000100a00 */
[----:B--2---:R-:W-:Y:S01]  /*112d0*/  LEA R20, P2, R60, R0, 0x2 ;  /* 0x000000003c147211 */ /* 0x004fe200078410ff */
[----:B------:R-:W-:Y:S01]  /*112e0*/  IMAD.MOV.U32 R43, RZ, RZ, R57 ;  /* 0x000000ffff2b7224 */ /* 0x000fe200078e0039 */
[----:B------:R-:W-:Y:S01]  /*112f0*/  LEA.HI.X.SX32 R13, R58, R2, 0x2, P5 ;  /* 0x000000023a0d7211 */ /* 0x000fe200028f16ff */
[----:B------:R2:W-:Y:S01]  /*11300*/  STL.64 [R1+0xb80], R4 ;  /* 0x000b800401007387 */ /* 0x0005e20000100a00 */
[----:B------:R-:W1:Y:S01]  /*11310*/  LDC R9, c[0x0][0x230] ;  /* 0x00008c00ff097b82 */ /* 0x000e620000000800 */
[----:B------:R-:W-:-:S02]  /*11320*/  LEA R18, P3, R61, R0, 0x2 ;  /* 0x000000003d127211 */ /* 0x000fc400078610ff */
[-C--:B------:R-:W-:Y:S02]  /*11330*/  LEA R22, P5, R63, R0.reuse, 0x2 ;  /* 0x000000003f167211 */ /* 0x080fe400078a10ff */
[----:B---3--:R-:W-:Y:S02]  /*11340*/  LEA R14, P4, R62, R0, 0x2 ;  /* 0x000000003e0e7211 */ /* 0x008fe400078810ff */
[----:B------:R-:W-:Y:S02]  /*11350*/  LEA.HI.X.SX32 R19, R61, R2, 0x2, P3 ;  /* 0x000000023d137211 */ /* 0x000fe400018f16ff */
[----:B--2---:R-:W-:Y:S01]  /*11360*/  LEA R4, P6, R66, R0, 0x2 ;  /* 0x0000000042047211 */ /* 0x004fe200078c10ff */
[----:B------:R2:W-:Y:S01]  /*11370*/  STL.64 [R1+0xb78], R12 ;  /* 0x000b780c01007387 */ /* 0x0005e20000100a00 */
[-C--:B------:R-:W-:Y:S02]  /*11380*/  LEA.HI.X.SX32 R21, R60, R2.reuse, 0x2, P2 ;  /* 0x000000023c157211 */ /* 0x080fe400010f16ff */
[----:B------:R-:W-:-:S02]  /*11390*/  LEA.HI.X.SX32 R15, R62, R2, 0x2, P4 ;  /* 0x000000023e0f7211 */ /* 0x000fc400020f16ff */
[-C--:B------:R-:W-:Y:S01]  /*113a0*/  LEA.HI.X.SX32 R23, R63, R2.reuse, 0x2, P5 ;  /* 0x000000023f177211 */ /* 0x080fe200028f16ff */
[----:B------:R3:W-:Y:S01]  /*113b0*/  STL.64 [R1+0xb98], R18 ;  /* 0x000b981201007387 */ /* 0x0007e20000100a00 */
[----:B------:R-:W-:Y:S02]  /*113c0*/  LEA.HI.X.SX32 R5, R66, R2, 0x2, P6 ;  /* 0x0000000242057211 */ /* 0x000fe400030f16ff */
[C---:B--2---:R-:W-:Y:S01]  /*113d0*/  LEA R12, P2, R67.reuse, R0, 0x2 ;  /* 0x00000000430c7211 */ /* 0x044fe200078410ff */
[----:B------:R-:W-:Y:S03]  /*113e0*/  STL.64 [R1+0xb88], R20 ;  /* 0x000b881401007387 */ /* 0x000fe60000100a00 */
[----:B------:R-:W-:Y:S01]  /*113f0*/  LEA.HI.X.SX32 R13, R67, R2, 0x2, P2 ;  /* 0x00000002430d7211 */ /* 0x000fe200010f16ff */
[----:B------:R2:W-:Y:S01]  /*11400*/  STL.64 [R1+0xba0], R14 ;  /* 0x000ba00e01007387 */ /* 0x0005e20000100a00 */
[----:B---3--:R-:W-:-:S03]  /*11410*/  LEA R18, P3, R71, R0, 0x2 ;  /* 0x0000000047127211 */ /* 0x008fc600078610ff */
[----:B------:R3:W-:Y:S01]  /*11420*/  STL.64 [R1+0xbb0], R22 ;  /* 0x000bb01601007387 */ /* 0x0007e20000100a00 */
[----:B------:R-:W-:-:S03]  /*11430*/  LEA.HI.X.SX32 R19, R71, R2, 0x2, P3 ;  /* 0x0000000247137211 */ /* 0x000fc600018f16ff */
[----:B------:R4:W-:Y:S01]  /*11440*/  STL.64 [R1+0xbb8], R4 ;  /* 0x000bb80401007387 */ /* 0x0009e20000100a00 */
[----:B--2---:R-:W-:-:S03]  /*11450*/  LEA R14, P4, R74, R0, 0x2 ;  /* 0x000000004a0e7211 */ /* 0x004fc600078810ff */
[----:B------:R2:W-:Y:S01]  /*11460*/  STL.64 [R1+0xbc8], R12 ;  /* 0x000bc80c01007387 */ /* 0x0005e20000100a00 */
[-C--:B---3--:R-:W-:Y:S02]  /*11470*/  LEA R22, P5, R77, R0.reuse, 0x2 ;  /* 0x000000004d167211 */ /* 0x088fe400078a10ff */
[----:B----4-:R-:W-:Y:S02]  /*11480*/  LEA R4, P6, R80, R0, 0x2 ;  /* 0x0000000050047211 */ /* 0x010fe400078c10ff */
[-C--:B------:R-:W-:Y:S02]  /*11490*/  LEA.HI.X.SX32 R15, R74, R2.reuse, 0x2, P4 ;  /* 0x000000024a0f7211 */ /* 0x080fe400020f16ff */
[----:B------:R-:W-:Y:S02]  /*114a0*/  LEA.HI.X.SX32 R5, R80, R2, 0x2, P6 ;  /* 0x0000000250057211 */ /* 0x000fe400030f16ff */
[----:B--2---:R-:W-:Y:S01]  /*114b0*/  LEA R12, P2, R83, R0, 0x2 ;  /* 0x00000000530c7211 */ /* 0x004fe200078410ff */
[----:B------:R2:W-:Y:S01]  /*114c0*/  STL.64 [R1+0xbd0], R18 ;  /* 0x000bd01201007387 */ /* 0x0005e20000100a00 */
[-C--:B------:R-:W-:Y:S01]  /*114d0*/  LEA.HI.X.SX32 R23, R77, R2.reuse, 0x2, P5 ;  /* 0x000000024d177211 */ /* 0x080fe200028f16ff */
[----:B------:R-:W-:Y:S01]  /*114e0*/  IMAD.MOV.U32 R66, RZ, RZ, R152 ;  /* 0x000000ffff427224 */ /* 0x000fe200078e0098 */
[----:B------:R-:W-:Y:S01]  /*114f0*/  LEA.HI.X.SX32 R13, R83, R2, 0x2, P2 ;  /* 0x00000002530d7211 */ /* 0x000fe200010f16ff */
[----:B------:R3:W-:Y:S01]  /*11500*/  STL.64 [R1+0xbe0], R14 ;  /* 0x000be00e01007387 */ /* 0x0007e20000100a00 */
[-C--:B------:R-:W-:Y:S01]  /*11510*/  LEA R26, P4, R125, R0.reuse, 0x2 ;  /* 0x000000007d1a7211 */ /* 0x080fe200078810ff */
[----:B------:R-:W-:Y:S01]  /*11520*/  IMAD.MOV.U32 R67, RZ, RZ, R153 ;  /* 0x000000ffff437224 */ /* 0x000fe200078e0099 */
[----:B------:R-:W4:Y:S01]  /*11530*/  LDC R80, c[0x0][0x230] ;  /* 0x00008c00ff507b82 */ /* 0x000f220000000800 */
[----:B------:R1:W-:Y:S01]  /*11540*/  STL.64 [R1+0xbf0], R4 ;  /* 0x000bf00401007387 */ /* 0x0003e20000100a00 */
[----:B--2---:R-:W-:-:S03]  /*11550*/  LEA R18, P3, R86, R0, 0x2 ;  /* 0x0000000056127211 */ /* 0x004fc600078610ff */
[----:B------:R-:W-:Y:S01]  /*11560*/  STL.64 [R1+0xbe8], R22 ;  /* 0x000be81601007387 */ /* 0x000fe20000100a00 */
[----:B------:R-:W-:Y:S02]  /*11570*/  LEA.HI.X.SX32 R27, R125, R2, 0x2, P4 ;  /* 0x000000027d1b7211 */ /* 0x000fe400020f16ff */
[----:B---3--:R-:W-:Y:S01]  /*11580*/  LEA R14, P5, R92, R0, 0x2 ;  /* 0x000000005c0e7211 */ /* 0x008fe200078a10ff */
[----:B------:R2:W-:Y:S01]  /*11590*/  STL.64 [R1+0xbf8], R12 ;  /* 0x000bf80c01007387 */ /* 0x0005e20000100a00 */
[----:B------:R-:W-:Y:S02]  /*115a0*/  LEA.HI.X.SX32 R19, R86, R2, 0x2, P3 ;  /* 0x0000000256137211 */ /* 0x000fe400018f16ff */
[CC--:B-1----:R-:W-:Y:S01]  /*115b0*/  LEA R4, P6, R93.reuse, R0.reuse, 0x2 ;  /* 0x000000005d047211 */ /* 0x0c2fe200078c10ff */
[----:B------:R-:W1:Y:S01]  /*115c0*/  LDC R86, c[0x0][0x230] ;  /* 0x00008c00ff567b82 */ /* 0x000e620000000800 */
[----:B------:R-:W-:Y:S02]  /*115d0*/  LEA R28, P4, R96, R0, 0x2 ;  /* 0x00000000601c7211 */ /* 0x000fe400078810ff */
[-C--:B------:R-:W-:Y:S01]  /*115e0*/  LEA.HI.X.SX32 R5, R93, R2.reuse, 0x2, P6 ;  /* 0x000000025d057211 */ /* 0x080fe200030f16ff */
[----:B------:R3:W-:Y:S01]  /*115f0*/  STL.64 [R1+0xc08], R18 ;  /* 0x000c081201007387 */ /* 0x0007e20000100a00 */
[----:B------:R-:W-:-:S02]  /*11600*/  LEA.HI.X.SX32 R15, R92, R2, 0x2, P5 ;  /* 0x000000025c0f7211 */ /* 0x000fc400028f16ff */
[----:B--2---:R-:W-:Y:S01]  /*11610*/  LEA R12, P2, R94, R0, 0x2 ;  /* 0x000000005e0c7211 */ /* 0x004fe200078410ff */
[----:B------:R2:W-:Y:S01]  /*11620*/  STL.64 [R1+0xc10], R26 ;  /* 0x000c101a01007387 */ /* 0x0005e20000100a00 */
[-C--:B------:R-:W-:Y:S02]  /*11630*/  LEA.HI.X.SX32 R29, R96, R2.reuse, 0x2, P4 ;  /* 0x00000002601d7211 */ /* 0x080fe400020f16ff */
[----:B------:R-:W-:Y:S01]  /*11640*/  LEA.HI.X.SX32 R13, R94, R2, 0x2, P2 ;  /* 0x000000025e0d7211 */ /* 0x000fe200010f16ff */
[----:B------:R2:W-:Y:S01]  /*11650*/  STL.64 [R1+0xc28], R4 ;  /* 0x000c280401007387 */ /* 0x0005e20000100a00 */
[----:B---3--:R-:W-:-:S03]  /*11660*/  LEA R18, P3, R95, R0, 0x2 ;  /* 0x000000005f127211 */ /* 0x008fc600078610ff */
[----:B------:R3:W-:Y:S01]  /*11670*/  STL.64 [R1+0xc20], R14 ;  /* 0x000c200e01007387 */ /* 0x0007e20000100a00 */
[----:B--2---:R-:W-:-:S03]  /*11680*/  LEA R26, P5, R97, R0, 0x2 ;  /* 0x00000000611a7211 */ /* 0x004fc600078a10ff */
[----:B------:R2:W-:Y:S01]  /*11690*/  STL.64 [R1+0xc38], R12 ;  /* 0x000c380c01007387 */ /* 0x0005e20000100a00 */
[----:B------:R-:W-:Y:S02]  /*116a0*/  LEA.HI.X.SX32 R19, R95, R2, 0x2, P3 ;  /* 0x000000025f137211 */ /* 0x000fe400018f16ff */
[C---:B------:R-:W-:Y:S01]  /*116b0*/  LEA R4, P6, R98.reuse, R0, 0x2 ;  /* 0x0000000062047211 */ /* 0x040fe200078c10ff */
[----:B------:R4:W-:Y:S01]  /*116c0*/  STL.64 [R1+0xc50], R28 ;  /* 0x000c501c01007387 */ /* 0x0009e20000100a00 */
[----:B------:R-:W-:Y:S02]  /*116d0*/  LEA.HI.X.SX32 R27, R97, R2, 0x2, P5 ;  /* 0x00000002611b7211 */ /* 0x000fe400028f16ff */
[C---:B---3--:R-:W-:Y:S02]  /*116e0*/  LEA R14, P2, R99.reuse, R0, 0x2 ;  /* 0x00000000630e7211 */ /* 0x048fe400078410ff */
[----:B------:R-:W-:Y:S02]  /*116f0*/  LEA.HI.X.SX32 R5, R98, R2, 0x2, P6 ;  /* 0x0000000262057211 */ /* 0x000fe400030f16ff */
[----:B--2---:R-:W-:Y:S01]  /*11700*/  LEA R12, P3, R100, R0, 0x2 ;  /* 0x00000000640c7211 */ /* 0x004fe200078610ff */
[----:B------:R-:W-:Y:S01]  /*11710*/  STL.64 [R1+0xc40], R18 ;  /* 0x000c401201007387 */ /* 0x000fe20000100a00 */
[----:B------:R-:W-:-:S02]  /*11720*/  LEA.HI.X.SX32 R15, R99, R2, 0x2, P2 ;  /* 0x00000002630f7211 */ /* 0x000fc400010f16ff */
[C---:B----4-:R-:W-:Y:S01]  /*11730*/  LEA R28, P4, R101.reuse, R0, 0x2 ;  /* 0x00000000651c7211 */ /* 0x050fe200078810ff */
[----:B------:R2:W-:Y:S01]  /*11740*/  STL.64 [R1+0xc58], R26 ;  /* 0x000c581a01007387 */ /* 0x0005e20000100a00 */
[-C--:B------:R-:W-:Y:S02]  /*11750*/  LEA.HI.X.SX32 R13, R100, R2.reuse, 0x2, P3 ;  /* 0x00000002640d7211 */ /* 0x080fe400018f16ff */
[----:B------:R-:W-:Y:S01]  /*11760*/  LEA.HI.X.SX32 R29, R101, R2, 0x2, P4 ;  /* 0x00000002651d7211 */ /* 0x000fe200020f16ff */
[----:B------:R3:W-:Y:S04]  /*11770*/  STL.64 [R1+0xc60], R4 ;  /* 0x000c600401007387 */ /* 0x0007e80000100a00 */
[----:B------:R4:W-:Y:S01]  /*11780*/  STL.64 [R1+0xc68], R14 ;  /* 0x000c680e01007387 */ /* 0x0009e20000100a00 */
[----:B--2---:R-:W-:-:S03]  /*11790*/  LEA R26, P5, R102, R0, 0x2 ;  /* 0x00000000661a7211 */ /* 0x004fc600078a10ff */
[----:B------:R2:W-:Y:S01]  /*117a0*/  STL.64 [R1+0xc78], R12 ;  /* 0x000c780c01007387 */ /* 0x0005e20000100a00 */
[----:B---3--:R-:W-:-:S03]  /*117b0*/  LEA R4, P6, R103, R0, 0x2 ;  /* 0x0000000067047211 */ /* 0x008fc600078c10ff */
[----:B------:R3:W-:Y:S01]  /*117c0*/  STL.64 [R1+0xc80], R28 ;  /* 0x000c801c01007387 */ /* 0x0007e20000100a00 */
[----:B------:R-:W-:Y:S02]  /*117d0*/  LEA.HI.X.SX32 R27, R102, R2, 0x2, P5 ;  /* 0x00000002661b7211 */ /* 0x000fe400028f16ff */
[C---:B----4-:R-:W-:Y:S02]  /*117e0*/  LEA R14, P2, R104.reuse, R0, 0x2 ;  /* 0x00000000680e7211 */ /* 0x050fe400078410ff */
[----:B------:R-:W-:Y:S02]  /*117f0*/  LEA.HI.X.SX32 R5, R103, R2, 0x2, P6 ;  /* 0x0000000267057211 */ /* 0x000fe400030f16ff */
[C---:B--2---:R-:W-:Y:S02]  /*11800*/  LEA R12, P3, R105.reuse, R0, 0x2 ;  /* 0x00000000690c7211 */ /* 0x044fe400078610ff */
[----:B------:R-:W-:Y:S02]  /*11810*/  LEA.HI.X.SX32 R15, R104, R2, 0x2, P2 ;  /* 0x00000002680f7211 */ /* 0x000fe400010f16ff */
[----:B---3--:R-:W-:Y:S01]  /*11820*/  LEA R28, P4, R106, R0, 0x2 ;  /* 0x000000006a1c7211 */ /* 0x008fe200078810ff */
[----:B------:R2:W-:Y:S01]  /*11830*/  STL.64 [R1+0xc90], R26 ;  /* 0x000c901a01007387 */ /* 0x0005e20000100a00 */
[----:B------:R-:W-:-:S02]  /*11840*/  LEA.HI.X.SX32 R13, R105, R2, 0x2, P3 ;  /* 0x00000002690d7211 */ /* 0x000fc400018f16ff */
        /* <DEDUP_REMOVED lines=23> */
[----:B----4-:R-:W-:Y:S02]  /*119c0*/  LEA R14, P2, R114, R0, 0x2 ;  /* 0x00000000720e7211 */ /* 0x010fe400078410ff */
[----:B------:R-:W-:Y:S02]  /*119d0*/  LEA.HI.X.SX32 R5, R113, R2, 0x2, P6 ;  /* 0x0000000271057211 */ /* 0x000fe400030f16ff */
[----:B--2---:R-:W-:Y:S02]  /*119e0*/  LEA R12, P3, R126, R0, 0x2 ;  /* 0x000000007e0c7211 */ /* 0x004fe400078610ff */
        /* <DEDUP_REMOVED lines=365> */
[----:B------:R3:W-:Y:S01]  /*130c0*/  STL.64 [R1+0x1268], R4 ;  /* 0x0012680401007387 */ /* 0x0007e20000100a00 */
[----:B-1----:R-:W-:Y:S01]  /*130d0*/  VIADD R83, R86, 0xffffffff ;  /* 0xffffffff56537836 */ /* 0x002fe20000000000 */
[----:B------:R-:W-:Y:S01]  /*130e0*/  UISETP.GT.AND UP0, UPT, UR6, 0x7f, UPT ;  /* 0x0000007f0600788c */ /* 0x000fe2000bf04270 */
[----:B------:R-:W1:Y:S01]  /*130f0*/  LDC R86, c[0x0][0x230] ;  /* 0x00008c00ff567b82 */ /* 0x000e620000000800 */
[----:B------:R4:W-:Y:S01]  /*13100*/  STL.64 [R1+0x1270], R14 ;  /* 0x0012700e01007387 */ /* 0x0009e20000100a00 */
[----:B--2---:R-:W-:-:S03]  /*13110*/  LEA R26, P5, R70, R0, 0x2 ;  /* 0x00000000461a7211 */ /* 0x004fc600078a10ff */
[----:B------:R2:W-:Y:S01]  /*13120*/  STL.64 [R1+0x1278], R12 ;  /* 0x0012780c01007387 */ /* 0x0005e20000100a00 */
[----:B------:R-:W-:Y:S01]  /*13130*/  ULDC.64 UR60, c[0x0][0x208] ;  /* 0x00008200003c7ab9 */ /* 0x000fe20000000a00 */
[----:B------:R-:W-:Y:S01]  /*13140*/  MOV R50, R68 ;  /* 0x0000004400327202 */ /* 0x000fe20000000f00 */
[----:B------:R-:W-:Y:S01]  /*13150*/  IMAD.MOV.U32 R51, RZ, RZ, R69 ;  /* 0x000000ffff337224 */ /* 0x000fe200078e0045 */
[----:B---3--:R-:W-:Y:S01]  /*13160*/  LEA R4, P6, R72, R0, 0x2 ;  /* 0x0000000048047211 */ /* 0x008fe200078c10ff */
[----:B------:R3:W-:Y:S01]  /*13170*/  STL.64 [R1+0x1280], R28 ;  /* 0x0012801c01007387 */ /* 0x0007e20000100a00 */
[----:B------:R-:W-:Y:S01]  /*13180*/  LEA.HI.X.SX32 R27, R70, R2, 0x2, P5 ;  /* 0x00000002461b7211 */ /* 0x000fe200028f16ff */
[----:B------:R-:W-:Y:S01]  /*13190*/  IMAD.MOV.U32 R46, RZ, RZ, R66 ;  /* 0x000000ffff2e7224 */ /* 0x000fe200078e0042 */
[----:B----4-:R-:W-:Y:S01]  /*131a0*/  LEA R14, P2, R73, R0, 0x2 ;  /* 0x00000000490e7211 */ /* 0x010fe200078410ff */
[----:B------:R-:W-:Y:S01]  /*131b0*/  IMAD.MOV.U32 R47, RZ, RZ, R67 ;  /* 0x000000ffff2f7224 */ /* 0x000fe200078e0043 */
[----:B------:R-:W-:Y:S01]  /*131c0*/  LEA.HI.X.SX32 R5, R72, R2, 0x2, P6 ;  /* 0x0000000248057211 */ /* 0x000fe200030f16ff */
[----:B------:R-:W-:Y:S01]  /*131d0*/  IMAD.MOV.U32 R38, RZ, RZ, R42 ;  /* 0x000000ffff267224 */ /* 0x000fe200078e002a */
[----:B--2---:R-:W-:Y:S01]  /*131e0*/  LEA R12, P3, R75, R0, 0x2 ;  /* 0x000000004b0c7211 */ /* 0x004fe200078610ff */
[----:B------:R-:W-:Y:S01]  /*131f0*/  IMAD.MOV.U32 R143, RZ, RZ, R17 ;  /* 0x000000ffff8f7224 */ /* 0x000fe200078e0011 */
[----:B------:R-:W-:Y:S01]  /*13200*/  LEA.HI.X.SX32 R15, R73, R2, 0x2, P2 ;  /* 0x00000002490f7211 */ /* 0x000fe200010f16ff */
[----:B------:R-:W-:Y:S01]  /*13210*/  IMAD.MOV.U32 R140, RZ, RZ, R10 ;  /* 0x000000ffff8c7224 */ /* 0x000fe200078e000a */
[----:B------:R-:W-:Y:S01]  /*13220*/  MOV R142, R16 ;  /* 0x00000010008e7202 */ /* 0x000fe20000000f00 */
[----:B------:R-:W-:Y:S01]  /*13230*/  IMAD.MOV.U32 R138, RZ, RZ, R48 ;  /* 0x000000ffff8a7224 */ /* 0x000fe200078e0030 */
[----:B---3--:R-:W-:Y:S01]  /*13240*/  LEA R28, P4, R76, R0, 0x2 ;  /* 0x000000004c1c7211 */ /* 0x008fe200078810ff */
[----:B------:R2:W-:Y:S01]  /*13250*/  STL.64 [R1+0x1290], R26 ;  /* 0x0012901a01007387 */ /* 0x0005e20000100a00 */
[----:B------:R-:W-:-:S02]  /*13260*/  LEA.HI.X.SX32 R13, R75, R2, 0x2, P3 ;  /* 0x000000024b0d7211 */ /* 0x000fc400018f16ff */
[----:B------:R-:W-:Y:S01]  /*13270*/  MOV R39, R43 ;  /* 0x0000002b00277202 */ /* 0x000fe20000000f00 */
[----:B------:R3:W-:Y:S01]  /*13280*/  STL.64 [R1+0x1298], R4 ;  /* 0x0012980401007387 */ /* 0x0007e20000100a00 */
[----:B------:R-:W-:Y:S01]  /*13290*/  LEA.HI.X.SX32 R29, R76, R2, 0x2, P4 ;  /* 0x000000024c1d7211 */ /* 0x000fe200020f16ff */
[----:B------:R-:W-:Y:S01]  /*132a0*/  IMAD.MOV.U32 R137, RZ, RZ, R41 ;  /* 0x000000ffff897224 */ /* 0x000fe200078e0029 */
[----:B------:R-:W-:Y:S01]  /*132b0*/  MOV R141, R11 ;  /* 0x0000000b008d7202 */ /* 0x000fe20000000f00 */
[----:B------:R4:W-:Y:S01]  /*132c0*/  STL.64 [R1+0x12a8], R14 ;  /* 0x0012a80e01007387 */ /* 0x0009e20000100a00 */
[----:B------:R-:W-:Y:S01]  /*132d0*/  MOV R139, R49 ;  /* 0x00000031008b7202 */ /* 0x000fe20000000f00 */
[----:B------:R-:W-:Y:S01]  /*132e0*/  IMAD.MOV.U32 R127, RZ, RZ, R33 ;  /* 0x000000ffff7f7224 */ /* 0x000fe200078e0021 */
[----:B------:R-:W-:Y:S02]  /*132f0*/  MOV R136, R40 ;  /* 0x0000002800887202 */ /* 0x000fe40000000f00 */
[----:B------:R-:W-:-:S02]  /*13300*/  MOV R126, R32 ;  /* 0x00000020007e7202 */ /* 0x000fc40000000f00 */
[----:B------:R-:W-:Y:S01]  /*13310*/  MOV R124, R20 ;  /* 0x00000014007c7202 */ /* 0x000fe20000000f00 */
[----:B------:R-:W-:Y:S01]  /*13320*/  IMAD.MOV.U32 R130, RZ, RZ, R24 ;  /* 0x000000ffff827224 */ /* 0x000fe200078e0018 */
[-C--:B--2---:R-:W-:Y:S01]  /*13330*/  LEA R26, P5, R78, R0.reuse, 0x2 ;  /* 0x000000004e1a7211 */ /* 0x084fe200078a10ff */
[----:B------:R-:W-:Y:S01]  /*13340*/  IMAD.MOV.U32 R131, RZ, RZ, R25 ;  /* 0x000000ffff837224 */ /* 0x000fe200078e0019 */
[-C--:B---3--:R-:W-:Y:S01]  /*13350*/  LEA R4, P6, R79, R0.reuse, 0x2 ;  /* 0x000000004f047211 */ /* 0x088fe200078c10ff */
[----:B------:R2:W-:Y:S01]  /*13360*/  STL.64 [R1+0x12b0], R12 ;  /* 0x0012b00c01007387 */ /* 0x0005e20000100a00 */
[-C--:B----4-:R-:W-:Y:S01]  /*13370*/  LEA R14, P2, R81, R0.reuse, 0x2 ;  /* 0x00000000510e7211 */ /* 0x090fe200078410ff */
[----:B------:R-:W-:Y:S01]  /*13380*/  IMAD.MOV.U32 R128, RZ, RZ, R22 ;  /* 0x000000ffff807224 */ /* 0x000fe200078e0016 */
[----:B------:R-:W-:Y:S01]  /*13390*/  LEA R152, P4, R84, R0, 0x2 ;  /* 0x0000000054987211 */ /* 0x000fe200078810ff */
[----:B------:R3:W-:Y:S01]  /*133a0*/  STL.64 [R1+0x12c0], R28 ;  /* 0x0012c01c01007387 */ /* 0x0007e20000100a00 */
[-C--:B------:R-:W-:Y:S01]  /*133b0*/  LEA.HI.X.SX32 R27, R78, R2.reuse, 0x2, P5 ;  /* 0x000000024e1b7211 */ /* 0x080fe200028f16ff */
[----:B------:R-:W-:Y:S01]  /*133c0*/  IMAD.MOV.U32 R125, RZ, RZ, R21 ;  /* 0x000000ffff7d7224 */ /* 0x000fe200078e0015 */
[-C--:B------:R-:W-:Y:S01]  /*133d0*/  LEA.HI.X.SX32 R5, R79, R2.reuse, 0x2, P6 ;  /* 0x000000024f057211 */ /* 0x080fe200030f16ff */
[----:B------:R-:W4:Y:S01]  /*133e0*/  LDC R252, c[0x0][0x230] ;  /* 0x00008c00fffc7b82 */ /* 0x000f220000000800 */
[----:B------:R-:W-:-:S02]  /*133f0*/  LEA.HI.X.SX32 R15, R81, R2, 0x2, P2 ;  /* 0x00000002510f7211 */ /* 0x000fc400010f16ff */
[CC--:B--2---:R-:W-:Y:S02]  /*13400*/  LEA R12, P3, R82.reuse, R0.reuse, 0x2 ;  /* 0x00000000520c7211 */ /* 0x0c4fe400078610ff */
[C---:B---3--:R-:W-:Y:S02]  /*13410*/  LEA R28, P5, R85.reuse, R0, 0x2 ;  /* 0x00000000551c7211 */ /* 0x048fe400078a10ff */
[-C--:B------:R-:W-:Y:S01]  /*13420*/  LEA.HI.X.SX32 R13, R82, R2.reuse, 0x2, P3 ;  /* 0x00000002520d7211 */ /* 0x080fe200018f16ff */
[----:B------:R-:W-:Y:S01]  /*13430*/  STL.64 [R1+0x12d0], R4 ;  /* 0x0012d00401007387 */ /* 0x000fe20000100a00 */
[-C--:B------:R-:W-:Y:S02]  /*13440*/  LEA.HI.X.SX32 R153, R84, R2.reuse, 0x2, P4 ;  /* 0x0000000254997211 */ /* 0x080fe400020f16ff */
[----:B------:R-:W-:Y:S01]  /*13450*/  LEA.HI.X.SX32 R29, R85, R2, 0x2, P5 ;  /* 0x00000002551d7211 */ /* 0x000fe200028f16ff */
[----:B------:R-:W-:Y:S01]  /*13460*/  STL.64 [R1+0x12c8], R26 ;  /* 0x0012c81a01007387 */ /* 0x000fe20000100a00 */
[----:B------:R-:W-:-:S03]  /*13470*/  LEA R8, P5, R91, R0, 0x2 ;  /* 0x000000005b087211 */ /* 0x000fc600078a10ff */
[----:B------:R-:W-:Y:S04]  /*13480*/  STL.64 [R1+0x12e0], R14 ;  /* 0x0012e00e01007387 */ /* 0x000fe80000100a00 */
[----:B------:R-:W-:Y:S04]  /*13490*/  STL.64 [R1+0x12e8], R12 ;  /* 0x0012e80c01007387 */ /* 0x000fe80000100a00 */
[----:B------:R-:W-:Y:S04]  /*134a0*/  STL.64 [R1+0x12f0], R152 ;  /* 0x0012f09801007387 */ /* 0x000fe80000100a00 */
[----:B------:R-:W-:Y:S04]  /*134b0*/  STL.64 [R1+0x1300], R28 ;  /* 0x0013001c01007387 */ /* 0x000fe80000100a00 */
[----:B------:R2:W-:Y:S04]  /*134c0*/  STL.64 [R1+0x2cf0], R152 ;  /* 0x002cf09801007387 */ /* 0x0005e80000100a00 */
[----:B------:R-:W-:Y:S04]  /*134d0*/  STL [R1+0x1338], R8 ;  /* 0x0013380801007387 */ /* 0x000fe80000100800 */
[----:B--2---:R-:W2:Y:S01]  /*134e0*/  LDL.64 R152, [R1+0x1338] ;  /* 0x0013380001987983 */ /* 0x004ea20000100a00 */
[----:B------:R-:W-:-:S04]  /*134f0*/  LEA R4, P6, R87, R0, 0x2 ;  /* 0x0000000057047211 */ /* 0x000fc800078c10ff */
[----:B------:R-:W-:Y:S02]  /*13500*/  LEA.HI.X.SX32 R5, R87, R2, 0x2, P6 ;  /* 0x0000000257057211 */ /* 0x000fe400030f16ff */
[-C--:B------:R-:W-:Y:S02]  /*13510*/  LEA R26, P2, R88, R0.reuse, 0x2 ;  /* 0x00000000581a7211 */ /* 0x080fe400078410ff */
[CC--:B------:R-:W-:Y:S01]  /*13520*/  LEA R14, P3, R89.reuse, R0.reuse, 0x2 ;  /* 0x00000000590e7211 */ /* 0x0c0fe200078610ff */
[----:B------:R3:W-:Y:S01]  /*13530*/  STL.64 [R1+0x1308], R4 ;  /* 0x0013080401007387 */ /* 0x0007e20000100a00 */
[----:B------:R-:W-:Y:S02]  /*13540*/  LEA R12, P4, R90, R0, 0x2 ;  /* 0x000000005a0c7211 */ /* 0x000fe400078810ff */
[-C--:B------:R-:W-:Y:S02]  /*13550*/  LEA.HI.X.SX32 R27, R88, R2.reuse, 0x2, P2 ;  /* 0x00000002581b7211 */ /* 0x080fe400010f16ff */
[----:B------:R-:W-:-:S02]  /*13560*/  LEA.HI.X.SX32 R15, R89, R2, 0x2, P3 ;  /* 0x00000002590f7211 */ /* 0x000fc400018f16ff */
[----:B------:R-:W-:Y:S02]  /*13570*/  LEA.HI.X.SX32 R13, R90, R2, 0x2, P4 ;  /* 0x000000025a0d7211 */ /* 0x000fe400020f16ff */
[C---:B---3--:R-:W-:Y:S01]  /*13580*/  LEA R4, P6, R115.reuse, R0, 0x2 ;  /* 0x0000000073047211 */ /* 0x048fe200078c10ff */
[----:B------:R-:W-:Y:S03]  /*13590*/  STL.64 [R1+0x1310], R26 ;  /* 0x0013101a01007387 */ /* 0x000fe60000100a00 */
[----:B------:R-:W-:Y:S01]  /*135a0*/  LEA.HI.X.SX32 R5, R115, R2, 0x2, P6 ;  /* 0x0000000273057211 */ /* 0x000fe200030f16ff */
[----:B------:R-:W-:Y:S01]  /*135b0*/  USEL UR5, URZ, 0x4, !UP0 ;  /* 0x000000043f057887 */ /* 0x000fe2000c000000 */
[----:B------:R-:W-:Y:S04]  /*135c0*/  STL.64 [R1+0x1320], R14 ;  /* 0x0013200e01007387 */ /* 0x000fe80000100a00 */
[----:B------:R-:W-:Y:S04]  /*135d0*/  STL.64 [R1+0x1328], R12 ;  /* 0x0013280c01007387 */ /* 0x000fe80000100a00 */
[----:B------:R3:W-:Y:S01]  /*135e0*/  STL.64 [R1+0x1330], R4 ;  /* 0x0013300401007387 */ /* 0x0007e20000100a00 */
[----:B------:R-:W-:Y:S01]  /*135f0*/  MOV R3, UR5 ;  /* 0x0000000500037c02 */ /* 0x000fe20008000f00 */
[----:B------:R-:W-:-:S03]  /*13600*/  UMOV UR5, 0x400 ;  /* 0x0000040000057882 */ /* 0x000fc60000000000 */
[----:B------:R-:W-:Y:S01]  /*13610*/  SEL R3, R3, RZ, !P1 ;  /* 0x000000ff03037207 */ /* 0x000fe20004800000 */
[----:B---3--:R-:W3:Y:S03]  /*13620*/  LDC R5, c[0x0][0x230] ;  /* 0x00008c00ff057b82 */ /* 0x008ee60000000800 */
[----:B------:R-:W-:Y:S01]  /*13630*/  ISETP.NE.U32.AND P1, PT, R3, RZ, PT ;  /* 0x000000ff0300720c */ /* 0x000fe20003f25070 */
[----:B------:R-:W-:Y:S01]  /*13640*/  VIADD R3, R80, 0xfffffffd ;  /* 0xfffffffd50037836 */ /* 0x000fe20000000000 */
[----:B------:R-:W-:-:S04]  /*13650*/  ULEA UR4, UR4, UR5, 0x18 ;  /* 0x0000000504047291 */ /* 0x000fc8000f8ec03f */
[----:B------:R-:W-:Y:S02]  /*13660*/  ISETP.GE.U32.AND P4, PT, R3, 0x7fffff7e, PT ;  /* 0x7fffff7e0300780c */ /* 0x000fe40003f86070 */
[----:B------:R-:W-:Y:S01]  /*13670*/  IMAD.U32 R3, RZ, RZ, UR4 ;  /* 0x00000004ff037e24 */ /* 0x000fe2000f8e00ff */
[----:B--2---:R-:W-:Y:S02]  /*13680*/  LEA.HI.X.SX32 R153, R91, R2, 0x2, P5 ;  /* 0x000000025b997211 */ /* 0x004fe400028f16ff */
[----:B------:R-:W-:Y:S01]  /*13690*/  ISETP.GE.U32.AND P5, PT, R83, 0x7fffff80, PT ;  /* 0x7fffff805300780c */ /* 0x000fe20003fa6070 */
[----:B------:R-:W2:Y:S01]  /*136a0*/  LDC R2, c[0x0][0x238] ;  /* 0x00008e00ff027b82 */ /* 0x000ea20000000800 */
[----:B-1----:R-:W-:Y:S02]  /*136b0*/  IADD3 R83, R86, -0x2, RZ ;  /* 0xfffffffe56537810 */ /* 0x002fe40007ffe0ff */
[----:B------:R-:W1:Y:S02]  /*136c0*/  S2R R86, SR_TID.X ;  /* 0x0000000000567919 */ /* 0x000e640000002100 */
[----:B------:R-:W-:-:S03]  /*136d0*/  ISETP.GE.U32.AND P2, PT, R83, 0x7fffff7f, PT ;  /* 0x7fffff7f5300780c */ /* 0x000fc60003f46070 */
[----:B------:R-:W4:Y:S01]  /*136e0*/  LDC R83, c[0x0][0x230] ;  /* 0x00008c00ff537b82 */ /* 0x000f220000000800 */
[----:B------:R-:W-:Y:S01]  /*136f0*/  IMAD.MOV.U32 R152, RZ, RZ, R8 ;  /* 0x000000ffff987224 */ /* 0x000fe200078e0008 */
[----:B------:R-:W-:Y:S06]  /*13700*/  STL [R1+0x133c], R153 ;  /* 0x00133c9901007387 */ /* 0x000fec0000100800 */
[----:B------:R-:W3:Y:S01]  /*13710*/  LDC R8, c[0x0][0x230] ;  /* 0x00008c00ff087b82 */ /* 0x000ee20000000800 */
[C---:B-1----:R-:W-:Y:S01]  /*13720*/  IMAD.SHL.U32 R0, R86.reuse, 0x10, RZ ;  /* 0x0000001056007824 */ /* 0x042fe200078e00ff */
[----:B------:R-:W-:-:S06]  /*13730*/  LOP3.LUT R154, R86, 0x7f, RZ, 0xc0, !PT ;  /* 0x0000007f569a7812 */ /* 0x000fcc00078ec0ff */
[----:B------:R-:W1:Y:S01]  /*13740*/  LDC R86, c[0x0][0x230] ;  /* 0x00008c00ff567b82 */ /* 0x000e620000000800 */
[----:B------:R-:W-:-:S05]  /*13750*/  LOP3.LUT R0, R0, 0x70, RZ, 0xc0, !PT ;  /* 0x0000007000007812 */ /* 0x000fca00078ec0ff */
[----:B------:R-:W-:Y:S01]  /*13760*/  IMAD R0, R154, 0x80, R0 ;  /* 0x000000809a007824 */ /* 0x000fe200078e0200 */
[----:B----4-:R-:W-:-:S03]  /*13770*/  IADD3 R4, R83, -0x4, RZ ;  /* 0xfffffffc53047810 */ /* 0x010fc60007ffe0ff */
[----:B------:R-:W-:Y:S01]  /*13780*/  VIADD R12, R0, UR4 ;  /* 0x00000004000c7c36 */ /* 0x000fe20008000000 */
[----:B------:R-:W-:Y:S01]  /*13790*/  STL.64 [R1+0x2de8], R152 ;  /* 0x002de89801007387 */ /* 0x000fe20000100a00 */
[----:B------:R-:W-:Y:S01]  /*137a0*/  ISETP.GE.U32.AND P3, PT, R4, 0x7fffff7d, PT ;  /* 0x7fffff7d0400780c */ /* 0x000fe20003f66070 */
[C---:B--2---:R-:W-:Y:S01]  /*137b0*/  IMAD.WIDE R30, R2.reuse, 0x4, R122 ;  /* 0x00000004021e7825 */ /* 0x044fe200078e027a */
[----:B---3--:R-:W-:Y:S01]  /*137c0*/  IADD3 R4, R5, -0x22, RZ ;  /* 0xffffffde05047810 */ /* 0x008fe20007ffe0ff */
[----:B------:R1:W-:Y:S01]  /*137d0*/  STL [R1+0x24cc], R3 ;  /* 0x0024cc0301007387 */ /* 0x0003e20000100800 */
[----:B------:R-:W2:Y:S01]  /*137e0*/  LDC R5, c[0x0][0x230] ;  /* 0x00008c00ff057b82 */ /* 0x000ea20000000800 */
[C---:B------:R-:W-:Y:S02]  /*137f0*/  IMAD.WIDE R28, R2.reuse, 0x4, R120 ;  /* 0x00000004021c7825 */ /* 0x040fe400078e0278 */
[----:B------:R-:W-:Y:S01]  /*13800*/  @!PT LDS RZ, [RZ] ;  /* 0x00000000fffff984 */ /* 0x000fe20000000800 */
[----:B------:R-:W-:Y:S01]  /*13810*/  @!PT LDS RZ, [RZ] ;  /* 0x00000000fffff984 */ /* 0x000fe20000000800 */
[----:B------:R-:W-:Y:S01]  /*13820*/  @!PT LDS RZ, [RZ] ;  /* 0x00000000fffff984 */ /* 0x000fe20000000800 */
[----:B------:R-:W-:Y:S02]  /*13830*/  LDGSTS.E [R12], desc[UR60][R122.64], !P5 ;  /* 0x000000007a0c7fae */ /* 0x000fe4000e92187c */
[----:B------:R-:W-:-:S02]  /*13840*/  IMAD.WIDE R26, R2, 0x4, R118 ;  /* 0x00000004021a7825 */ /* 0x000fc400078e0276 */
[----:B------:R-:W-:Y:S01]  /*13850*/  LDGSTS.E [R12+0x4000], desc[UR60][R120.64], !P5 ;  /* 0x04000000780c7fae */ /* 0x000fe2000e92187c */
[----:B-1----:R-:W-:-:S03]  /*13860*/  IADD3 R3, R86, -0x21, RZ ;  /* 0xffffffdf56037810 */ /* 0x002fc60007ffe0ff */
[----:B------:R-:W-:Y:S01]  /*13870*/  LDGSTS.E [R12+0x8000], desc[UR60][R118.64], !P5 ;  /* 0x08000000760c7fae */ /* 0x000fe2000e92187c */
[----:B------:R-:W-:-:S03]  /*13880*/  IMAD.WIDE R14, R2, 0x4, R116 ;  /* 0x00000004020e7825 */ /* 0x000fc600078e0274 */
[----:B------:R-:W-:Y:S01]  /*13890*/  LDGSTS.E [R12+0xc000], desc[UR60][R116.64], !P5 ;  /* 0x0c000000740c7fae */ /* 0x000fe2000e92187c */
[----:B------:R-:W-:Y:S01]  /*138a0*/  ISETP.GE.U32.AND P5, PT, R3, 0x7fffff60, PT ;  /* 0x7fffff600300780c */ /* 0x000fe20003fa6070 */
[----:B------:R-:W-:Y:S02]  /*138b0*/  IMAD.SHL.U32 R3, R2, 0x2, RZ ;  /* 0x0000000202037824 */ /* 0x000fe400078e00ff */
[----:B------:R1:W-:Y:S04]  /*138c0*/  LDGSTS.E [R12+0x4], desc[UR60][R30.64], !P2 ;  /* 0x000040001e0c7fae */ /* 0x0003e8000d12187c */
[----:B------:R3:W-:Y:S04]  /*138d0*/  LDGSTS.E [R12+0x4004], desc[UR60][R28.64], !P2 ;  /* 0x040040001c0c7fae */ /* 0x0007e8000d12187c */
[----:B------:R1:W-:Y:S04]  /*138e0*/  STL.64 [R1+0x730], R30 ;  /* 0x0007301e01007387 */ /* 0x0003e80000100a00 */
[----:B------:R4:W-:Y:S04]  /*138f0*/  LDGSTS.E [R12+0x8004], desc[UR60][R26.64], !P2 ;  /* 0x080040001a0c7fae */ /* 0x0009e8000d12187c */
[----:B------:R3:W-:Y:S04]  /*13900*/  STL.64 [R1+0x728], R28 ;  /* 0x0007281c01007387 */ /* 0x0007e80000100a00 */
[----:B------:R2:W-:Y:S01]  /*13910*/  LDGSTS.E [R12+0xc004], desc[UR60][R14.64], !P2 ;  /* 0x0c0040000e0c7fae */ /* 0x0005e2000d12187c */
[----:B-1----:R-:W-:Y:S01]  /*13920*/  IMAD.WIDE R30, R3, 0x4, R122 ;  /* 0x00000004031e7825 */ /* 0x002fe200078e027a */
[----:B------:R-:W-:-:S02]  /*13930*/  ISETP.GE.U32.AND P2, PT, R4, 0x7fffff5f, PT ;  /* 0x7fffff5f0400780c */ /* 0x000fc40003f46070 */
[----:B------:R4:W-:Y:S01]  /*13940*/  STL.64 [R1+0x720], R26 ;  /* 0x0007201a01007387 */ /* 0x0009e20000100a00 */
[----:B------:R-:W-:Y:S02]  /*13950*/  IMAD R4, R2, 0x3, RZ ;  /* 0x0000000302047824 */ /* 0x000fe400078e02ff */
[C---:B---3--:R-:W-:Y:S01]  /*13960*/  IMAD.WIDE R28, R3.reuse, 0x4, R120 ;  /* 0x00000004031c7825 */ /* 0x048fe200078e0278 */
[----:B------:R2:W-:Y:S04]  /*13970*/  STL.64 [R1+0x718], R14 ;  /* 0x0007180e01007387 */ /* 0x0005e80000100a00 */
[----:B------:R1:W-:Y:S01]  /*13980*/  STL.64 [R1+0x710], R30 ;  /* 0x0007101e01007387 */ /* 0x0003e20000100a00 */
[----:B----4-:R-:W-:-:S03]  /*13990*/  IMAD.WIDE R26, R3, 0x4, R118 ;  /* 0x00000004031a7825 */ /* 0x010fc600078e0276 */
[----:B------:R1:W-:Y:S01]  /*139a0*/  LDGSTS.E [R12+0x8], desc[UR60][R30.64], !P4 ;  /* 0x000080001e0c7fae */ /* 0x0003e2000e12187c */
[----:B--2---:R-:W-:-:S03]  /*139b0*/  IMAD.WIDE R14, R3, 0x4, R116 ;  /* 0x00000004030e7825 */ /* 0x004fc600078e0274 */
[----:B------:R2:W-:Y:S01]  /*139c0*/  STL.64 [R1+0x708], R28 ;  /* 0x0007081c01007387 */ /* 0x0005e20000100a00 */
[----:B------:R-:W-:-:S03]  /*139d0*/  VIADD R3, R6, 0xffffffdd ;  /* 0xffffffdd06037836 */ /* 0x000fc60000000000 */
[----:B------:R2:W-:Y:S01]  /*139e0*/  LDGSTS.E [R12+0x4008], desc[UR60][R28.64], !P4 ;  /* 0x040080001c0c7fae */ /* 0x0005e2000e12187c */
[----:B------:R-:W3:Y:S01]  /*139f0*/  LDC R6, c[0x0][0x230] ;  /* 0x00008c00ff067b82 */ /* 0x000ee20000000800 */
[C---:B-1----:R-:W-:Y:S02]  /*13a00*/  IMAD.WIDE R30, R4.reuse, 0x4, R122 ;  /* 0x00000004041e7825 */ /* 0x042fe400078e027a */
[----:B------:R1:W-:Y:S04]  /*13a10*/  STL.64 [R1+0x700], R26 ;  /* 0x0007001a01007387 */ /* 0x0003e80000100a00 */
[----:B------:R1:W-:Y:S01]  /*13a20*/  LDGSTS.E [R12+0x8008], desc[UR60][R26.64], !P4 ;  /* 0x080080001a0c7fae */ /* 0x0003e2000e12187c */
[----:B--2---:R-:W-:-:S03]  /*13a30*/  IMAD.WIDE R28, R4, 0x4, R120 ;  /* 0x00000004041c7825 */ /* 0x004fc600078e0278 */
[----:B------:R2:W-:Y:S04]  /*13a40*/  STL.64 [R1+0x6f8], R14 ;  /* 0x0006f80e01007387 */ /* 0x0005e80000100a00 */
[----:B------:R2:W-:Y:S01]  /*13a50*/  LDGSTS.E [R12+0xc008], desc[UR60][R14.64], !P4 ;  /* 0x0c0080000e0c7fae */ /* 0x0005e2000e12187c */
[----:B------:R-:W-:Y:S01]  /*13a60*/  ISETP.GE.U32.AND P4, PT, R3, 0x7fffff5e, PT ;  /* 0x7fffff5e0300780c */ /* 0x000fe20003f86070 */
[----:B-1----:R-:W-:Y:S02]  /*13a70*/  IMAD.WIDE R26, R4, 0x4, R118 ;  /* 0x00000004041a7825 */ /* 0x002fe400078e0276 */
[----:B------:R1:W-:Y:S02]  /*13a80*/  STL.64 [R1+0x6f0], R30 ;  /* 0x0006f01e01007387 */ /* 0x0003e40000100a00 */
[----:B------:R-:W-:-:S02]  /*13a90*/  IMAD.SHL.U32 R3, R2, 0x20, RZ ;  /* 0x0000002002037824 */ /* 0x000fc400078e00ff */
[----:B------:R1:W-:Y:S01]  /*13aa0*/  LDGSTS.E [R12+0xc], desc[UR60][R30.64], !P3 ;  /* 0x0000c0001e0c7fae */ /* 0x0003e2000d92187c */
[----:B--2---:R-:W-:Y:S01]  /*13ab0*/  IMAD.WIDE R14, R4, 0x4, R116 ;  /* 0x00000004040e7825 */ /* 0x004fe200078e0274 */
[----:B------:R-:W-:Y:S02]  /*13ac0*/  IADD3 R4, R8, -0x24, RZ ;  /* 0xffffffdc08047810 */ /* 0x000fe40007ffe0ff */
[----:B------:R2:W-:Y:S01]  /*13ad0*/  STL.64 [R1+0x6e8], R28 ;  /* 0x0006e81c01007387 */ /* 0x0005e20000100a00 */
[----:B------:R-:W4:Y:S03]  /*13ae0*/  LDC R8, c[0x0][0x230] ;  /* 0x00008c00ff087b82 */ /* 0x000f260000000800 */
[----:B------:R2:W-:Y:S01]  /*13af0*/  LDGSTS.E [R12+0x400c], desc[UR60][R28.64], !P3 ;  /* 0x0400c0001c0c7fae */ /* 0x0005e2000d92187c */
[----:B-1----:R-:W-:-:S03]  /*13b00*/  IMAD.WIDE R30, R3, 0x4, R122 ;  /* 0x00000004031e7825 */ /* 0x002fc600078e027a */
[----:B------:R1:W-:Y:S04]  /*13b10*/  STL.64 [R1+0x6e0], R26 ;  /* 0x0006e01a01007387 */ /* 0x0003e80000100a00 */
[----:B------:R1:W-:Y:S04]  /*13b20*/  LDGSTS.E [R12+0x800c], desc[UR60][R26.64], !P3 ;  /* 0x0800c0001a0c7fae */ /* 0x0003e8000d92187c */
[----:B------:R3:W-:Y:S01]  /*13b30*/  STL.64 [R1+0x6d8], R14 ;  /* 0x0006d80e01007387 */ /* 0x0007e20000100a00 */
[----:B--2---:R-:W-:-:S03]  /*13b40*/  IMAD.WIDE R28, R3, 0x4, R120 ;  /* 0x00000004031c7825 */ /* 0x004fc600078e0278 */
[----:B------:R3:W-:Y:S01]  /*13b50*/  LDGSTS.E [R12+0xc00c], desc[UR60][R14.64], !P3 ;  /* 0x0c00c0000e0c7fae */ /* 0x0007e2000d92187c */
[C---:B-1----:R-:W-:Y:S01]  /*13b60*/  IMAD.WIDE R26, R3.reuse, 0x4, R118 ;  /* 0x00000004031a7825 */ /* 0x042fe200078e0276 */
[----:B------:R-:W-:Y:S02]  /*13b70*/  ISETP.GE.U32.AND P3, PT, R4, 0x7fffff5d, PT ;  /* 0x7fffff5d0400780c */ /* 0x000fe40003f66070 */
[----:B------:R1:W-:Y:S01]  /*13b80*/  LDGSTS.E [R12+0x10000], desc[UR60][R30.64], !P5 ;  /* 0x100000001e0c7fae */ /* 0x0003e2000e92187c */
[----:B---3--:R-:W-:-:S03]  /*13b90*/  IMAD.WIDE R14, R3, 0x4, R116 ;  /* 0x00000004030e7825 */ /* 0x008fc600078e0274 */
[----:B------:R2:W-:Y:S01]  /*13ba0*/  LDGSTS.E [R12+0x14000], desc[UR60][R28.64], !P5 ;  /* 0x140000001c0c7fae */ /* 0x0005e2000e92187c */
[----:B------:R-:W-:-:S03]  /*13bb0*/  VIADD R3, R5, 0xffffffbf ;  /* 0xffffffbf05037836 */ /* 0x000fc60000000000 */
[----:B------:R1:W-:Y:S01]  /*13bc0*/  STL.64 [R1+0x450], R30 ;  /* 0x0004501e01007387 */ /* 0x0003e20000100a00 */
[----:B------:R-:W3:Y:S01]  /*13bd0*/  LDC R5, c[0x0][0x230] ;  /* 0x00008c00ff057b82 */ /* 0x000ee20000000800 */
[----:B------:R-:W-:Y:S02]  /*13be0*/  IMAD R4, R2, 0x21, RZ ;  /* 0x0000002102047824 */ /* 0x000fe400078e02ff */
[----:B------:R4:W-:Y:S04]  /*13bf0*/  LDGSTS.E [R12+0x18000], desc[UR60][R26.64], !P5 ;  /* 0x180000001a0c7fae */ /* 0x0009e8000e92187c */
[----:B------:R2:W-:Y:S04]  /*13c00*/  STL.64 [R1+0x448], R28 ;  /* 0x0004481c01007387 */ /* 0x0005e80000100a00 */
[----:B------:R4:W-:Y:S01]  /*13c10*/  LDGSTS.E [R12+0x1c000], desc[UR60][R14.64], !P5 ;  /* 0x1c0000000e0c7fae */ /* 0x0009e2000e92187c */
[----:B-1----:R-:W-:Y:S01]  /*13c20*/  IMAD.WIDE R30, R4, 0x4, R122 ;  /* 0x00000004041e7825 */ /* 0x002fe200078e027a */
[----:B------:R-:W-:-:S02]  /*13c30*/  ISETP.GE.U32.AND P5, PT, R3, 0x7fffff40, PT ;  /* 0x7fffff400300780c */ /* 0x000fc40003fa6070 */
[----:B------:R4:W-:Y:S01]  /*13c40*/  STL.64 [R1+0x440], R26 ;  /* 0x0004401a01007387 */ /* 0x0009e20000100a00 */
[----:B------:R-:W-:Y:S02]  /*13c50*/  IMAD R3, R2, 0x22, RZ ;  /* 0x0000002202037824 */ /* 0x000fe400078e02ff */
[C---:B--2---:R-:W-:Y:S01]  /*13c60*/  IMAD.WIDE R28, R4.reuse, 0x4, R120 ;  /* 0x00000004041c7825 */ /* 0x044fe200078e0278 */
[----:B------:R1:W-:Y:S04]  /*13c70*/  STL.64 [R1+0x438], R14 ;  /* 0x0004380e01007387 */ /* 0x0003e80000100a00 */
[----:B------:R2:W-:Y:S01]  /*13c80*/  STL.64 [R1+0x430], R30 ;  /* 0x0004301e01007387 */ /* 0x0005e20000100a00 */
[----:B----4-:R-:W-:-:S03]  /*13c90*/  IMAD.WIDE R26, R4, 0x4, R118 ;  /* 0x00000004041a7825 */ /* 0x010fc600078e0276 */
[----:B------:R2:W-:Y:S01]  /*13ca0*/  LDGSTS.E [R12+0x10004], desc[UR60][R30.64], !P2 ;  /* 0x100040001e0c7fae */ /* 0x0005e2000d12187c */
[----:B-1----:R-:W-:-:S03]  /*13cb0*/  IMAD.WIDE R14, R4, 0x4, R116 ;  /* 0x00000004040e7825 */ /* 0x002fc600078e0274 */
[----:B------:R1:W-:Y:S01]  /*13cc0*/  STL.64 [R1+0x428], R28 ;  /* 0x0004281c01007387 */ /* 0x0003e20000100a00 */
[----:B------:R-:W-:-:S03]  /*13cd0*/  VIADD R4, R6, 0xffffffbe ;  /* 0xffffffbe06047836 */ /* 0x000fc60000000000 */
[----:B------:R1:W-:Y:S01]  /*13ce0*/  LDGSTS.E [R12+0x14004], desc[UR60][R28.64], !P2 ;  /* 0x140040001c0c7fae */ /* 0x0003e2000d12187c */
[----:B------:R-:W4:Y:S01]  /*13cf0*/  LDC R6, c[0x0][0x230] ;  /* 0x00008c00ff067b82 */ /* 0x000f220000000800 */
[C---:B--2---:R-:W-:Y:S02]  /*13d00*/  IMAD.WIDE R30, R3.reuse, 0x4, R122 ;  /* 0x00000004031e7825 */ /* 0x044fe400078e027a */
[----:B------:R2:W-:Y:S04]  /*13d10*/  STL.64 [R1+0x420], R26 ;  /* 0x0004201a01007387 */ /* 0x0005e80000100a00 */
[----:B------:R2:W-:Y:S01]  /*13d20*/  LDGSTS.E [R12+0x18004], desc[UR60][R26.64], !P2 ;  /* 0x180040001a0c7fae */ /* 0x0005e2000d12187c */
[----:B-1----:R-:W-:-:S03]  /*13d30*/  IMAD.WIDE R28, R3, 0x4, R120 ;  /* 0x00000004031c7825 */ /* 0x002fc600078e0278 */
[----:B------:R1:W-:Y:S04]  /*13d40*/  STL.64 [R1+0x418], R14 ;  /* 0x0004180e01007387 */ /* 0x0003e80000100a00 */
[----:B------:R1:W-:Y:S01]  /*13d50*/  LDGSTS.E [R12+0x1c004], desc[UR60][R14.64], !P2 ;  /* 0x1c0040000e0c7fae */ /* 0x0003e2000d12187c */
[----:B------:R-:W-:Y:S01]  /*13d60*/  ISETP.GE.U32.AND P2, PT, R4, 0x7fffff3f, PT ;  /* 0x7fffff3f0400780c */ /* 0x000fe20003f46070 */
[----:B--2---:R-:W-:Y:S02]  /*13d70*/  IMAD.WIDE R26, R3, 0x4, R118 ;  /* 0x00000004031a7825 */ /* 0x004fe400078e0276 */
[----:B------:R2:W-:Y:S02]  /*13d80*/  STL.64 [R1+0x410], R30 ;  /* 0x0004101e01007387 */ /* 0x0005e40000100a00 */
[----:B------:R-:W-:-:S02]  /*13d90*/  IMAD R4, R2, 0x23, RZ ;  /* 0x0000002302047824 */ /* 0x000fc400078e02ff */
[----:B------:R2:W-:Y:S01]  /*13da0*/  LDGSTS.E [R12+0x10008], desc[UR60][R30.64], !P4 ;  /* 0x100080001e0c7fae */ /* 0x0005e2000e12187c */
[----:B-1----:R-:W-:Y:S01]  /*13db0*/  IMAD.WIDE R14, R3, 0x4, R116 ;  /* 0x00000004030e7825 */ /* 0x002fe200078e0274 */
[----:B------:R-:W-:Y:S02]  /*13dc0*/  IADD3 R3, R8, -0x43, RZ ;  /* 0xffffffbd08037810 */ /* 0x000fe40007ffe0ff */
[----:B------:R1:W-:Y:S01]  /*13dd0*/  STL.64 [R1+0x408], R28 ;  /* 0x0004081c01007387 */ /* 0x0003e20000100a00 */
[----:B------:R-:W4:Y:S03]  /*13de0*/  LDC R8, c[0x0][0x230] ;  /* 0x00008c00ff087b82 */ /* 0x000f260000000800 */
[----:B------:R1:W-:Y:S01]  /*13df0*/  LDGSTS.E [R12+0x14008], desc[UR60][R28.64], !P4 ;  /* 0x140080001c0c7fae */ /* 0x0003e2000e12187c */
[----:B--2---:R-:W-:-:S03]  /*13e00*/  IMAD.WIDE R30, R4, 0x4, R122 ;  /* 0x00000004041e7825 */ /* 0x004fc600078e027a */
[----:B------:R2:W-:Y:S04]  /*13e10*/  STL.64 [R1+0x400], R26 ;  /* 0x0004001a01007387 */ /* 0x0005e80000100a00 */
[----:B------:R2:W-:Y:S04]  /*13e20*/  LDGSTS.E [R12+0x18008], desc[UR60][R26.64], !P4 ;  /* 0x180080001a0c7fae */ /* 0x0005e8000e12187c */
[----:B------:R3:W-:Y:S01]  /*13e30*/  STL.64 [R1+0x3f8], R14 ;  /* 0x0003f80e01007387 */ /* 0x0007e20000100a00 */
[----:B-1----:R-:W-:-:S03]  /*13e40*/  IMAD.WIDE R28, R4, 0x4, R120 ;  /* 0x00000004041c7825 */ /* 0x002fc600078e0278 */
[----:B------:R3:W-:Y:S01]  /*13e50*/  LDGSTS.E [R12+0x1c008], desc[UR60][R14.64], !P4 ;  /* 0x1c0080000e0c7fae */ /* 0x0007e2000e12187c */
[C---:B--2---:R-:W-:Y:S01]  /*13e60*/  IMAD.WIDE R26, R4.reuse, 0x4, R118 ;  /* 0x00000004041a7825 */ /* 0x044fe200078e0276 */
[----:B------:R-:W-:Y:S02]  /*13e70*/  ISETP.GE.U32.AND P4, PT, R3, 0x7fffff3e, PT ;  /* 0x7fffff3e0300780c */ /* 0x000fe40003f86070 */
[----:B------:R1:W-:Y:S01]  /*13e80*/  LDGSTS.E [R12+0x1000c], desc[UR60][R30.64], !P3 ;  /* 0x1000c0001e0c7fae */ /* 0x0003e2000d92187c */
[----:B---3--:R-:W-:-:S03]  /*13e90*/  IMAD.WIDE R14, R4, 0x4, R116 ;  /* 0x00000004040e7825 */ /* 0x008fc600078e0274 */
[----:B------:R2:W-:Y:S01]  /*13ea0*/  LDGSTS.E [R12+0x1400c], desc[UR60][R28.64], !P3 ;  /* 0x1400c0001c0c7fae */ /* 0x0005e2000d92187c */
[----:B------:R-:W-:-:S03]  /*13eb0*/  VIADD R4, R5, 0xffffffbc ;  /* 0xffffffbc05047836 */ /* 0x000fc60000000000 */
[----:B------:R1:W-:Y:S01]  /*13ec0*/  STL.64 [R1+0x3f0], R30 ;  /* 0x0003f01e01007387 */ /* 0x0003e20000100a00 */
[----:B------:R-:W3:Y:S01]  /*13ed0*/  LDC R5, c[0x0][0x230] ;  /* 0x00008c00ff057b82 */ /* 0x000ee20000000800 */
[----:B------:R-:W-:Y:S02]  /*13ee0*/  IMAD.SHL.U32 R3, R2, 0x40, RZ ;  /* 0x0000004002037824 */ /* 0x000fe400078e00ff */
        /* <DEDUP_REMOVED lines=28> */
[----:B-1----:R-:W-:-:S03]  /*140b0*/  IMAD.WIDE R14, R4, 0x4, R116 ;  /* 0x00000004040e7825 */ /* 0x002fc600078e0274 */
[----:B------:R1:W-:Y:S01]  /*140c0*/  STL.64 [R1+0x170], R28 ;  /* 0x0001701c01007387 */ /* 0x0003e20000100a00 */
[----:B------:R-:W-:-:S03]  /*140d0*/  VIADD R4, R8, 0xffffff9e ;  /* 0xffffff9e08047836 */ /* 0x000fc60000000000 */
[----:B------:R1:W-:Y:S01]  /*140e0*/  LDGSTS.E [R12+0x24004], desc[UR60][R28.64], !P2 ;  /* 0x240040001c0c7fae */ /* 0x0003e2000d12187c */
[----:B------:R-:W4:Y:S03]  /*140f0*/  LDC R8, c[0x0][0x230] ;  /* 0x00008c00ff087b82 */ /* 0x000f260000000800 */
[----:B------:R3:W-:Y:S01]  /*14100*/  STL.64 [R1+0x168], R26 ;  /* 0x0001681a01007387 */ /* 0x0007e20000100a00 */
[----:B--2---:R-:W-:-:S03]  /*14110*/  IMAD.WIDE R30, R3, 0x4, R122 ;  /* 0x00000004031e7825 */ /* 0x004fc600078e027a */
[----:B------:R3:W-:Y:S04]  /*14120*/  LDGSTS.E [R12+0x28004], desc[UR60][R26.64], !P2 ;  /* 0x280040001a0c7fae */ /* 0x0007e8000d12187c */
[----:B------:R2:W-:Y:S01]  /*14130*/  STL.64 [R1+0x160], R14 ;  /* 0x0001600e01007387 */ /* 0x0005e20000100a00 */
[----:B-1----:R-:W-:-:S03]  /*14140*/  IMAD.WIDE R28, R3, 0x4, R120 ;  /* 0x00000004031c7825 */ /* 0x002fc600078e0278 */
[----:B------:R2:W-:Y:S01]  /*14150*/  LDGSTS.E [R12+0x2c004], desc[UR60][R14.64], !P2 ;  /* 0x2c0040000e0c7fae */ /* 0x0005e2000d12187c */
[C---:B---3--:R-:W-:Y:S01]  /*14160*/  IMAD.WIDE R26, R3.reuse, 0x4, R118 ;  /* 0x00000004031a7825 */ /* 0x048fe200078e0276 */
[----:B------:R-:W-:Y:S02]  /*14170*/  ISETP.GE.U32.AND P2, PT, R4, 0x7fffff1f, PT ;  /* 0x7fffff1f0400780c */ /* 0x000fe40003f46070 */
[----:B------:R1:W-:Y:S01]  /*14180*/  STL.64 [R1+0x158], R30 ;  /* 0x0001581e01007387 */ /* 0x0003e20000100a00 */
[----:B--2---:R-:W-:-:S03]  /*14190*/  IMAD.WIDE R14, R3, 0x4, R116 ;  /* 0x00000004030e7825 */ /* 0x004fc600078e0274 */
[----:B------:R1:W-:Y:S01]  /*141a0*/  LDGSTS.E [R12+0x20008], desc[UR60][R30.64], !P4 ;  /* 0x200080001e0c7fae */ /* 0x0003e2000e12187c */
[----:B------:R-:W-:Y:S02]  /*141b0*/  VIADD R3, R5, 0xffffff9d ;  /* 0xffffff9d05037836 */ /* 0x000fe40000000000 */
[C---:B------:R-:W-:Y:S01]  /*141c0*/  IMAD R4, R2.reuse, 0x43, RZ ;  /* 0x0000004302047824 */ /* 0x040fe200078e02ff */
[----:B------:R-:W2:Y:S01]  /*141d0*/  LDC R5, c[0x0][0x230] ;  /* 0x00008c00ff057b82 */ /* 0x000ea20000000800 */
[----:B------:R3:W-:Y:S01]  /*141e0*/  STL.64 [R1+0x150], R28 ;  /* 0x0001501c01007387 */ /* 0x0007e20000100a00 */
[----:B------:R-:W-:-:S03]  /*141f0*/  IMAD R108, R2, 0x60, RZ ;  /* 0x00000060026c7824 */ /* 0x000fc600078e02ff */
[----:B------:R3:W-:Y:S01]  /*14200*/  LDGSTS.E [R12+0x24008], desc[UR60][R28.64], !P4 ;  /* 0x240080001c0c7fae */ /* 0x0007e2000e12187c */
[----:B-1----:R-:W-:-:S03]  /*14210*/  IMAD.WIDE R30, R4, 0x4, R122 ;  /* 0x00000004041e7825 */ /* 0x002fc600078e027a */
[----:B------:R1:W-:Y:S04]  /*14220*/  STL.64 [R1+0x148], R26 ;  /* 0x0001481a01007387 */ /* 0x0003e80000100a00 */
[----:B------:R1:W-:Y:S01]  /*14230*/  LDGSTS.E [R12+0x28008], desc[UR60][R26.64], !P4 ;  /* 0x280080001a0c7fae */ /* 0x0003e2000e12187c */
[----:B---3--:R-:W-:-:S03]  /*14240*/  IMAD.WIDE R28, R4, 0x4, R120 ;  /* 0x00000004041c7825 */ /* 0x008fc600078e0278 */
[----:B------:R3:W-:Y:S04]  /*14250*/  STL.64 [R1+0x140], R14 ;  /* 0x0001400e01007387 */ /* 0x0007e80000100a00 */
[----:B------:R3:W-:Y:S01]  /*14260*/  LDGSTS.E [R12+0x2c008], desc[UR60][R14.64], !P4 ;  /* 0x2c0080000e0c7fae */ /* 0x0007e2000e12187c */
[----:B------:R-:W-:Y:S01]  /*14270*/  ISETP.GE.U32.AND P4, PT, R3, 0x7fffff1e, PT ;  /* 0x7fffff1e0300780c */ /* 0x000fe20003f86070 */
[----:B-1----:R-:W-:Y:S01]  /*14280*/  IMAD.WIDE R26, R4, 0x4, R118 ;  /* 0x00000004041a7825 */ /* 0x002fe200078e0276 */
[----:B----4-:R-:W-:Y:S01]  /*14290*/  IADD3 R3, R6, -0x64, RZ ;  /* 0xffffff9c06037810 */ /* 0x010fe20007ffe0ff */
[----:B------:R1:W-:Y:S01]  /*142a0*/  LDGSTS.E [R12+0x2000c], desc[UR60][R30.64], !P3 ;  /* 0x2000c0001e0c7fae */ /* 0x0003e2000d92187c */
[----:B------:R-:W4:Y:S01]  /*142b0*/  LDC R6, c[0x0][0x230] ;  /* 0x00008c00ff067b82 */ /* 0x000f220000000800 */
[----:B------:R-:W-:-:S02]  /*142c0*/  IMAD.WIDE R114, R108, 0x4, R122 ;  /* 0x000000046c727825 */ /* 0x000fc400078e027a */
[----:B------:R1:W-:Y:S02]  /*142d0*/  LDGSTS.E [R12+0x2400c], desc[UR60][R28.64], !P3 ;  /* 0x2400c0001c0c7fae */ /* 0x0003e4000d92187c */
[----:B---3--:R-:W-:Y:S02]  /*142e0*/  IMAD.WIDE R14, R4, 0x4, R116 ;  /* 0x00000004040e7825 */ /* 0x008fe400078e0274 */
[----:B------:R3:W-:Y:S01]  /*142f0*/  LDGSTS.E [R12+0x2800c], desc[UR60][R26.64], !P3 ;  /* 0x2800c0001a0c7fae */ /* 0x0007e2000d92187c */
[----:B------:R-:W1:Y:S01]  /*14300*/  LDC R4, c[0x0][0x230] ;  /* 0x00008c00ff047b82 */ /* 0x000e620000000800 */
[C---:B------:R-:W-:Y:S02]  /*14310*/  IMAD.WIDE R112, R108.reuse, 0x4, R120 ;  /* 0x000000046c707825 */ /* 0x040fe400078e0278 */
[----:B------:R3:W-:Y:S01]  /*14320*/  LDGSTS.E [R12+0x2c00c], desc[UR60][R14.64], !P3 ;  /* 0x2c00c0000e0c7fae */ /* 0x0007e2000d92187c */
[----:B------:R-:W-:Y:S01]  /*14330*/  ISETP.GE.U32.AND P3, PT, R3, 0x7fffff1d, PT ;  /* 0x7fffff1d0300780c */ /* 0x000fe20003f66070 */
[----:B------:R-:W-:-:S02]  /*14340*/  IMAD.WIDE R110, R108, 0x4, R118 ;  /* 0x000000046c6e7825 */ /* 0x000fc400078e0276 */
[----:B------:R-:W-:Y:S02]  /*14350*/  LDGSTS.E [R12+0x30000], desc[UR60][R114.64], !P5 ;  /* 0x30000000720c7fae */ /* 0x000fe4000e92187c */
[----:B------:R-:W-:Y:S02]  /*14360*/  IMAD.WIDE R108, R108, 0x4, R116 ;  /* 0x000000046c6c7825 */ /* 0x000fe400078e0274 */
[----:B------:R-:W-:Y:S02]  /*14370*/  LDGSTS.E [R12+0x34000], desc[UR60][R112.64], !P5 ;  /* 0x34000000700c7fae */ /* 0x000fe4000e92187c */
[----:B------:R-:W-:Y:S02]  /*14380*/  VIADD R3, R8, 0xfffffffb ;  /* 0xfffffffb08037836 */ /* 0x000fe40000000000 */
[----:B------:R-:W-:Y:S01]  /*14390*/  LDGSTS.E [R12+0x38000], desc[UR60][R110.64], !P5 ;  /* 0x380000006e0c7fae */ /* 0x000fe2000e92187c */
[----:B------:R-:W-:Y:S01]  /*143a0*/  IMAD R100, R2, 0x61, RZ ;  /* 0x0000006102647824 */ /* 0x000fe200078e02ff */
[----:B------:R-:W3:Y:S02]  /*143b0*/  LDC R8, c[0x0][0x230] ;  /* 0x00008c00ff087b82 */ /* 0x000ee40000000800 */
[----:B------:R-:W-:Y:S01]  /*143c0*/  LDGSTS.E [R12+0x3c000], desc[UR60][R108.64], !P5 ;  /* 0x3c0000006c0c7fae */ /* 0x000fe2000e92187c */
[----:B------:R-:W-:Y:S01]  /*143d0*/  ISETP.GE.U32.AND P5, PT, R3, 0x7fffff7c, PT ;  /* 0x7fffff7c0300780c */ /* 0x000fe20003fa6070 */
[----:B--2---:R-:W-:-:S04]  /*143e0*/  VIADD R3, R5, 0xfffffffa ;  /* 0xfffffffa05037836 */ /* 0x004fc80000000000 */
[----:B------:R-:W2:Y:S01]  /*143f0*/  LDC R5, c[0x0][0x230] ;  /* 0x00008c00ff057b82 */ /* 0x000ea20000000800 */
[----:B------:R-:W-:-:S04]  /*14400*/  IMAD.WIDE R106, R100, 0x4, R122 ;  /* 0x00000004646a7825 */ /* 0x000fc800078e027a */
[----:B------:R-:W-:Y:S01]  /*14410*/  IMAD R92, R2, 0x62, RZ ;  /* 0x00000062025c7824 */ /* 0x000fe200078e02ff */
[----:B------:R-:W-:Y:S01]  /*14420*/  LDGSTS.E [R12+0x30004], desc[UR60][R106.64], !P2 ;  /* 0x300040006a0c7fae */ /* 0x000fe2000d12187c */
[----:B------:R-:W-:-:S04]  /*14430*/  IMAD.WIDE R104, R100, 0x4, R120 ;  /* 0x0000000464687825 */ /* 0x000fc800078e0278 */
[C---:B------:R-:W-:Y:S01]  /*14440*/  IMAD.WIDE R102, R100.reuse, 0x4, R118 ;  /* 0x0000000464667825 */ /* 0x040fe200078e0276 */
[----:B------:R-:W-:Y:S03]  /*14450*/  LDGSTS.E [R12+0x34004], desc[UR60][R104.64], !P2 ;  /* 0x34004000680c7fae */ /* 0x000fe6000d12187c */
[----:B------:R-:W-:Y:S01]  /*14460*/  IMAD.WIDE R100, R100, 0x4, R116 ;  /* 0x0000000464647825 */ /* 0x000fe200078e0274 */
[----:B------:R-:W-:Y:S03]  /*14470*/  LDGSTS.E [R12+0x38004], desc[UR60][R102.64], !P2 ;  /* 0x38004000660c7fae */ /* 0x000fe6000d12187c */
[C---:B------:R-:W-:Y:S01]  /*14480*/  IMAD.WIDE R98, R92.reuse, 0x4, R122 ;  /* 0x000000045c627825 */ /* 0x040fe200078e027a */
[----:B------:R3:W-:Y:S03]  /*14490*/  STL.64 [R1+0x138], R30 ;  /* 0x0001381e01007387 */ /* 0x0007e60000100a00 */
[----:B------:R-:W-:Y:S01]  /*144a0*/  IMAD.WIDE R96, R92, 0x4, R120 ;  /* 0x000000045c607825 */ /* 0x000fe200078e0278 */
[----:B------:R-:W-:Y:S01]  /*144b0*/  LDGSTS.E [R12+0x3c004], desc[UR60][R100.64], !P2 ;  /* 0x3c004000640c7fae */ /* 0x000fe2000d12187c */
[----:B------:R-:W-:-:S02]  /*144c0*/  ISETP.GE.U32.AND P2, PT, R3, 0x7fffff7b, PT ;  /* 0x7fffff7b0300780c */ /* 0x000fc40003f46070 */
[----:B------:R-:W-:Y:S01]  /*144d0*/  IMAD.WIDE R94, R92, 0x4, R118 ;  /* 0x000000045c5e7825 */ /* 0x000fe200078e0276 */
[----:B------:R3:W-:Y:S01]  /*144e0*/  STL.64 [R1+0x130], R28 ;  /* 0x0001301c01007387 */ /* 0x0007e20000100a00 */
[----:B-1----:R-:W-:Y:S02]  /*144f0*/  IADD3 R3, R4, -0x7, RZ ;  /* 0xfffffff904037810 */ /* 0x002fe40007ffe0ff */
[----:B------:R-:W-:Y:S01]  /*14500*/  IMAD.WIDE R92, R92, 0x4, R116 ;  /* 0x000000045c5c7825 */ /* 0x000fe200078e0274 */
[----:B------:R1:W-:Y:S03]  /*14510*/  STL.64 [R1+0x128], R26 ;  /* 0x0001281a01007387 */ /* 0x0003e60000100a00 */
[----:B------:R-:W-:Y:S01]  /*14520*/  IMAD R84, R2, 0x63, RZ ;  /* 0x0000006302547824 */ /* 0x000fe200078e02ff */
[----:B------:R-:W-:Y:S04]  /*14530*/  LDGSTS.E [R12+0x30008], desc[UR60][R98.64], !P4 ;  /* 0x30008000620c7fae */ /* 0x000fe8000e12187c */
[----:B------:R2:W-:Y:S04]  /*14540*/  STL.64 [R1+0x120], R14 ;  /* 0x0001200e01007387 */ /* 0x0005e80000100a00 */
[----:B------:R-:W-:Y:S01]  /*14550*/  LDGSTS.E [R12+0x34008], desc[UR60][R96.64], !P4 ;  /* 0x34008000600c7fae */ /* 0x000fe2000e12187c */
[----:B------:R-:W-:-:S03]  /*14560*/  IMAD.WIDE R90, R84, 0x4, R122 ;  /* 0x00000004545a7825 */ /* 0x000fc600078e027a */
[----:B------:R-:W-:Y:S01]  /*14570*/  STL.64 [R1+0x2cf8], R114 ;  /* 0x002cf87201007387 */ /* 0x000fe20000100a00 */
[----:B----4-:R-:W-:Y:S01]  /*14580*/  VIADD R4, R6, 0xfffffff8 ;  /* 0xfffffff806047836 */ /* 0x010fe20000000000 */
[----:B------:R-:W-:Y:S01]  /*14590*/  LOP3.LUT R13, R0, 0x10, RZ, 0x3c, !PT ;  /* 0x00000010000d7812 */ /* 0x000fe200078e3cff */
[----:B------:R-:W-:Y:S01]  /*145a0*/  IMAD.WIDE R88, R84, 0x4, R120 ;  /* 0x0000000454587825 */ /* 0x000fe200078e0278 */
[----:B------:R-:W-:Y:S01]  /*145b0*/  LDGSTS.E [R12+0x38008], desc[UR60][R94.64], !P4 ;  /* 0x380080005e0c7fae */ /* 0x000fe2000e12187c */
[----:B------:R-:W4:Y:S03]  /*145c0*/  LDC R6, c[0x0][0x230] ;  /* 0x00008c00ff067b82 */ /* 0x000f260000000800 */
[----:B------:R-:W-:Y:S04]  /*145d0*/  STL.64 [R1+0x2d00], R112 ;  /* 0x002d007001007387 */ /* 0x000fe80000100a00 */
[----:B------:R-:W-:Y:S01]  /*145e0*/  LDGSTS.E [R12+0x3c008], desc[UR60][R92.64], !P4 ;  /* 0x3c0080005c0c7fae */ /* 0x000fe2000e12187c */
[----:B------:R-:W-:Y:S01]  /*145f0*/  ISETP.GE.U32.AND P4, PT, R3, 0x7fffff7a, PT ;  /* 0x7fffff7a0300780c */ /* 0x000fe20003f86070 */
[----:B------:R-:W-:-:S02]  /*14600*/  IMAD.SHL.U32 R3, R2, 0x4, RZ ;  /* 0x0000000402037824 */ /* 0x000fc400078e00ff */
[----:B------:R-:W-:Y:S01]  /*14610*/  STL.64 [R1+0x2d08], R110 ;  /* 0x002d086e01007387 */ /* 0x000fe20000100a00 */
[----:B------:R-:W-:-:S03]  /*14620*/  IMAD.WIDE R86, R84, 0x4, R118 ;  /* 0x0000000454567825 */ /* 0x000fc600078e0276 */
[----:B------:R-:W-:Y:S01]  /*14630*/  STL.64 [R1+0x2d10], R108 ;  /* 0x002d106c01007387 */ /* 0x000fe20000100a00 */
[----:B------:R-:W-:-:S03]  /*14640*/  IMAD.WIDE R84, R84, 0x4, R116 ;  /* 0x0000000454547825 */ /* 0x000fc600078e0274 */
[----:B------:R-:W-:Y:S01]  /*14650*/  STL.64 [R1+0x2d18], R106 ;  /* 0x002d186a01007387 */ /* 0x000fe20000100a00 */
[----:B---3--:R-:W-:-:S03]  /*14660*/  IMAD.WIDE R30, R3, 0x4, R122 ;  /* 0x00000004031e7825 */ /* 0x008fc600078e027a */
[----:B------:R-:W-:Y:S01]  /*14670*/  STL.64 [R1+0x2d20], R104 ;  /* 0x002d206801007387 */ /* 0x000fe20000100a00 */
[----:B------:R-:W-:-:S03]  /*14680*/  IMAD.WIDE R28, R3, 0x4, R120 ;  /* 0x00000004031c7825 */ /* 0x000fc600078e0278 */
[----:B------:R-:W-:Y:S01]  /*14690*/  STL.64 [R1+0x2d28], R102 ;  /* 0x002d286601007387 */ /* 0x000fe20000100a00 */
[----:B-1----:R-:W-:Y:S01]  /*146a0*/  IMAD.WIDE R26, R3, 0x4, R118 ;  /* 0x00000004031a7825 */ /* 0x002fe200078e0276 */
[----:B------:R-:W-:Y:S02]  /*146b0*/  IADD3 R13, R13, UR4, RZ ;  /* 0x000000040d0d7c10 */ /* 0x000fe4000fffe0ff */
[----:B------:R-:W-:Y:S01]  /*146c0*/  STL.64 [R1+0x2d30], R100 ;  /* 0x002d306401007387 */ /* 0x000fe20000100a00 */
[----:B--2---:R-:W-:-:S03]  /*146d0*/  IMAD.WIDE R14, R3, 0x4, R116 ;  /* 0x00000004030e7825 */ /* 0x004fc600078e0274 */
[----:B------:R-:W-:Y:S01]  /*146e0*/  STL.64 [R1+0x2d38], R98 ;  /* 0x002d386201007387 */ /* 0x000fe20000100a00 */
[----:B------:R-:W-:Y:S02]  /*146f0*/  VIADD R3, R5, 0xffffffdb ;  /* 0xffffffdb05037836 */ /* 0x000fe40000000000 */
[----:B------:R-:W1:Y:S01]  /*14700*/  LDC R5, c[0x0][0x230] ;  /* 0x00008c00ff057b82 */ /* 0x000e620000000800 */
[----:B------:R-:W-:Y:S04]  /*14710*/  LDGSTS.E [R12+0x3000c], desc[UR60][R90.64], !P3 ;  /* 0x3000c0005a0c7fae */ /* 0x000fe8000d92187c */
[----:B------:R-:W-:Y:S04]  /*14720*/  STL.64 [R1+0x2d40], R96 ;  /* 0x002d406001007387 */ /* 0x000fe80000100a00 */
[----:B------:R-:W-:Y:S04]  /*14730*/  LDGSTS.E [R12+0x3400c], desc[UR60][R88.64], !P3 ;  /* 0x3400c000580c7fae */ /* 0x000fe8000d92187c */
[----:B------:R-:W-:Y:S04]  /*14740*/  STL.64 [R1+0x2d48], R94 ;  /* 0x002d485e01007387 */ /* 0x000fe80000100a00 */
[----:B------:R-:W-:Y:S04]  /*14750*/  LDGSTS.E [R12+0x3800c], desc[UR60][R86.64], !P3 ;  /* 0x3800c000560c7fae */ /* 0x000fe8000d92187c */
[----:B------:R-:W-:Y:S04]  /*14760*/  STL.64 [R1+0x2d50], R92 ;  /* 0x002d505c01007387 */ /* 0x000fe80000100a00 */
[----:B------:R-:W-:Y:S01]  /*14770*/  LDGSTS.E [R12+0x3c00c], desc[UR60][R84.64], !P3 ;  /* 0x3c00c000540c7fae */ /* 0x000fe2000d92187c */
[----:B------:R-:W-:Y:S01]  /*14780*/  ISETP.GE.U32.AND P3, PT, R4, 0x7fffff79, PT ;  /* 0x7fffff790400780c */ /* 0x000fe20003f66070 */
[----:B------:R-:W-:-:S02]  /*14790*/  IMAD R4, R2, 0x5, RZ ;  /* 0x0000000502047824 */ /* 0x000fc400078e02ff */
[----:B------:R-:W-:Y:S04]  /*147a0*/  STL.64 [R1+0x2d58], R90 ;  /* 0x002d585a01007387 */ /* 0x000fe80000100a00 */
[----:B------:R-:W-:Y:S04]  /*147b0*/  STL.64 [R1+0x2d60], R88 ;  /* 0x002d605801007387 */ /* 0x000fe80000100a00 */
[----:B------:R-:W-:Y:S04]  /*147c0*/  STL.64 [R1+0x2d68], R86 ;  /* 0x002d685601007387 */ /* 0x000fe80000100a00 */
[----:B------:R2:W-:Y:S04]  /*147d0*/  LDGSTS.E [R13], desc[UR60][R30.64], !P5 ;  /* 0x000000001e0d7fae */ /* 0x0005e8000e92187c */
[----:B------:R-:W-:Y:S04]  /*147e0*/  STL.64 [R1+0x2d70], R84 ;  /* 0x002d705401007387 */ /* 0x000fe80000100a00 */
[----:B------:R3:W-:Y:S04]  /*147f0*/  LDGSTS.E [R13+0x4000], desc[UR60][R28.64], !P5 ;  /* 0x040000001c0d7fae */ /* 0x0007e8000e92187c */
[----:B------:R2:W-:Y:S04]  /*14800*/  STL.64 [R1+0x6d0], R30 ;  /* 0x0006d01e01007387 */ /* 0x0005e80000100a00 */
[----:B------:R4:W-:Y:S04]  /*14810*/  LDGSTS.E [R13+0x8000], desc[UR60][R26.64], !P5 ;  /* 0x080000001a0d7fae */ /* 0x0009e8000e92187c */
[----:B------:R3:W-:Y:S04]  /*14820*/  STL.64 [R1+0x6c8], R28 ;  /* 0x0006c81c01007387 */ /* 0x0007e80000100a00 */
[----:B------:R1:W-:Y:S01]  /*14830*/  LDGSTS.E [R13+0xc000], desc[UR60][R14.64], !P5 ;  /* 0x0c0000000e0d7fae */ /* 0x0003e2000e92187c */
[----:B--2---:R-:W-:Y:S01]  /*14840*/  IMAD.WIDE R30, R4, 0x4, R122 ;  /* 0x00000004041e7825 */ /* 0x004fe200078e027a */
        /* <DEDUP_REMOVED lines=12> */
[----:B------:R-:W3:Y:S01]  /*14910*/  LDC R8, c[0x0][0x230] ;  /* 0x00008c00ff087b82 */ /* 0x000ee20000000800 */
        /* <DEDUP_REMOVED lines=151> */
[----:B--2---:R-:W-:Y:S01]  /*15290*/  IMAD.WIDE R26, R4, 0x4, R118 ;  /* 0x00000004041a7825 */ /* 0x004fe200078e0276 */
[----:B------:R-:W-:Y:S01]  /*152a0*/  IADD3 R3, R6, -0x68, RZ ;  /* 0xffffff9806037810 */ /* 0x000fe20007ffe0ff */
[----:B------:R-:W-:Y:S01]  /*152b0*/  LDGSTS.E [R13+0x2000c], desc[UR60][R30.64], !P3 ;  /* 0x2000c0001e0d7fae */ /* 0x000fe2000d92187c */
[----:B------:R-:W2:Y:S03]  /*152c0*/  LDC R6, c[0x0][0x230] ;  /* 0x00008c00ff067b82 */ /* 0x000ea60000000800 */
[----:B------:R-:W-:Y:S01]  /*152d0*/  LDGSTS.E [R13+0x2400c], desc[UR60][R28.64], !P3 ;  /* 0x2400c0001c0d7fae */ /* 0x000fe2000d92187c */
[----:B-1----:R-:W-:-:S03]  /*152e0*/  IMAD.WIDE R14, R4, 0x4, R116 ;  /* 0x00000004040e7825 */ /* 0x002fc600078e0274 */
[----:B------:R-:W-:Y:S01]  /*152f0*/  LDGSTS.E [R13+0x2800c], desc[UR60][R26.64], !P3 ;  /* 0x2800c0001a0d7fae */ /* 0x000fe2000d92187c */
[----:B------:R-:W1:Y:S01]  /*15300*/  LDC R4, c[0x0][0x230] ;  /* 0x00008c00ff047b82 */ /* 0x000e620000000800 */
[----:B------:R-:W-:Y:S02]  /*15310*/  IMAD R76, R2, 0x64, RZ ;  /* 0x00000064024c7824 */ /* 0x000fe400078e02ff */
[----:B------:R2:W-:Y:S01]  /*15320*/  LDGSTS.E [R13+0x2c00c], desc[UR60][R14.64], !P3 ;  /* 0x2c00c0000e0d7fae */ /* 0x0005e2000d92187c */
[----:B------:R-:W-:Y:S02]  /*15330*/  ISETP.GE.U32.AND P3, PT, R3, 0x7fffff19, PT ;  /* 0x7fffff190300780c */ /* 0x000fe40003f66070 */
[----:B---3--:R-:W-:Y:S02]  /*15340*/  IADD3 R3, R5, -0xa, RZ ;  /* 0xfffffff605037810 */ /* 0x008fe40007ffe0ff */
[----:B------:R-:W3:Y:S01]  /*15350*/  LDC R5, c[0x0][0x230] ;  /* 0x00008c00ff057b82 */ /* 0x000ee20000000800 */
[----:B------:R-:W-:-:S04]  /*15360*/  IMAD.WIDE R82, R76, 0x4, R122 ;  /* 0x000000044c527825 */ /* 0x000fc800078e027a */
[----:B------:R-:W-:Y:S01]  /*15370*/  IMAD.WIDE R80, R76, 0x4, R120 ;  /* 0x000000044c507825 */ /* 0x000fe200078e0278 */
[----:B------:R-:W-:Y:S03]  /*15380*/  LDGSTS.E [R13+0x30000], desc[UR60][R82.64], !P5 ;  /* 0x30000000520d7fae */ /* 0x000fe6000e92187c */
[----:B------:R-:W-:Y:S01]  /*15390*/  IMAD R68, R2, 0x65, RZ ;  /* 0x0000006502447824 */ /* 0x000fe200078e02ff */
[----:B------:R-:W-:Y:S01]  /*153a0*/  LDGSTS.E [R13+0x34000], desc[UR60][R80.64], !P5 ;  /* 0x34000000500d7fae */ /* 0x000fe2000e92187c */
[----:B------:R-:W-:-:S04]  /*153b0*/  IMAD.WIDE R78, R76, 0x4, R118 ;  /* 0x000000044c4e7825 */ /* 0x000fc800078e0276 */
[----:B------:R-:W-:Y:S01]  /*153c0*/  IMAD.WIDE R76, R76, 0x4, R116 ;  /* 0x000000044c4c7825 */ /* 0x000fe200078e0274 */
[----:B------:R-:W-:Y:S03]  /*153d0*/  LDGSTS.E [R13+0x38000], desc[UR60][R78.64], !P5 ;  /* 0x380000004e0d7fae */ /* 0x000fe6000e92187c */
[C---:B------:R-:W-:Y:S01]  /*153e0*/  IMAD.WIDE R74, R68.reuse, 0x4, R122 ;  /* 0x00000004444a7825 */ /* 0x040fe200078e027a */
[----:B------:R-:W-:Y:S01]  /*153f0*/  LDGSTS.E [R13+0x3c000], desc[UR60][R76.64], !P5 ;  /* 0x3c0000004c0d7fae */ /* 0x000fe2000e92187c */
[----:B------:R-:W-:Y:S02]  /*15400*/  ISETP.GE.U32.AND P5, PT, R3, 0x7fffff77, PT ;  /* 0x7fffff770300780c */ /* 0x000fe40003fa6070 */
[----:B------:R-:W-:Y:S01]  /*15410*/  IMAD.WIDE R72, R68, 0x4, R120 ;  /* 0x0000000444487825 */ /* 0x000fe200078e0278 */
[----:B------:R-:W-:Y:S03]  /*15420*/  LDGSTS.E [R13+0x30004], desc[UR60][R74.64], !P2 ;  /* 0x300040004a0d7fae */ /* 0x000fe6000d12187c */
[----:B------:R-:W-:Y:S01]  /*15430*/  IMAD R60, R2, 0x66, RZ ;  /* 0x00000066023c7824 */ /* 0x000fe200078e02ff */
[----:B------:R-:W-:Y:S01]  /*15440*/  LDGSTS.E [R13+0x34004], desc[UR60][R72.64], !P2 ;  /* 0x34004000480d7fae */ /* 0x000fe2000d12187c */
[----:B------:R-:W-:-:S04]  /*15450*/  IMAD.WIDE R70, R68, 0x4, R118 ;  /* 0x0000000444467825 */ /* 0x000fc800078e0276 */
[----:B------:R-:W-:Y:S01]  /*15460*/  IMAD.WIDE R68, R68, 0x4, R116 ;  /* 0x0000000444447825 */ /* 0x000fe200078e0274 */
[----:B------:R-:W-:Y:S03]  /*15470*/  LDGSTS.E [R13+0x38004], desc[UR60][R70.64], !P2 ;  /* 0x38004000460d7fae */ /* 0x000fe6000d12187c */
[----:B----4-:R-:W-:Y:S01]  /*15480*/  VIADD R3, R8, 0xfffffff7 ;  /* 0xfffffff708037836 */ /* 0x010fe20000000000 */
[----:B------:R-:W-:Y:S01]  /*15490*/  LDGSTS.E [R13+0x3c004], desc[UR60][R68.64], !P2 ;  /* 0x3c004000440d7fae */ /* 0x000fe2000d12187c */
[C---:B------:R-:W-:Y:S01]  /*154a0*/  IMAD.WIDE R66, R60.reuse, 0x4, R122 ;  /* 0x000000043c427825 */ /* 0x040fe200078e027a */
[----:B------:R-:W4:Y:S03]  /*154b0*/  LDC R8, c[0x0][0x230] ;  /* 0x00008c00ff087b82 */ /* 0x000f260000000800 */
[----:B------:R-:W-:Y:S01]  /*154c0*/  IMAD.WIDE R64, R60, 0x4, R120 ;  /* 0x000000043c407825 */ /* 0x000fe200078e0278 */
[----:B------:R-:W-:-:S03]  /*154d0*/  ISETP.GE.U32.AND P2, PT, R3, 0x7fffff78, PT ;  /* 0x7fffff780300780c */ /* 0x000fc60003f46070 */
[----:B------:R-:W-:Y:S01]  /*154e0*/  IMAD R52, R2, 0x67, RZ ;  /* 0x0000006702347824 */ /* 0x000fe200078e02ff */
[----:B------:R-:W-:Y:S01]  /*154f0*/  STL.64 [R1+0xb8], R30 ;  /* 0x0000b81e01007387 */ /* 0x000fe20000100a00 */
[----:B------:R-:W-:-:S03]  /*15500*/  IMAD.WIDE R62, R60, 0x4, R118 ;  /* 0x000000043c3e7825 */ /* 0x000fc600078e0276 */
[----:B------:R-:W-:Y:S01]  /*15510*/  LDGSTS.E [R13+0x30008], desc[UR60][R66.64], !P4 ;  /* 0x30008000420d7fae */ /* 0x000fe2000e12187c */
[----:B------:R-:W-:-:S04]  /*15520*/  IMAD.WIDE R60, R60, 0x4, R116 ;  /* 0x000000043c3c7825 */ /* 0x000fc800078e0274 */
[----:B-1----:R-:W-:Y:S01]  /*15530*/  VIADD R3, R4, 0xfffffff4 ;  /* 0xfffffff404037836 */ /* 0x002fe20000000000 */
[----:B------:R-:W-:Y:S01]  /*15540*/  STL.64 [R1+0xb0], R28 ;  /* 0x0000b01c01007387 */ /* 0x000fe20000100a00 */
[----:B------:R-:W-:-:S03]  /*15550*/  IMAD.WIDE R58, R52, 0x4, R122 ;  /* 0x00000004343a7825 */ /* 0x000fc600078e027a */
[----:B------:R-:W-:Y:S01]  /*15560*/  LDGSTS.E [R13+0x34008], desc[UR60][R64.64], !P4 ;  /* 0x34008000400d7fae */ /* 0x000fe2000e12187c */
[----:B------:R-:W-:-:S03]  /*15570*/  IMAD.WIDE R56, R52, 0x4, R120 ;  /* 0x0000000434387825 */ /* 0x000fc600078e0278 */
[----:B------:R-:W-:Y:S01]  /*15580*/  STL.64 [R1+0xa8], R26 ;  /* 0x0000a81a01007387 */ /* 0x000fe20000100a00 */
[----:B------:R-:W-:-:S03]  /*15590*/  IMAD.WIDE R54, R52, 0x4, R118 ;  /* 0x0000000434367825 */ /* 0x000fc600078e0276 */
[----:B------:R-:W-:Y:S01]  /*155a0*/  LDGSTS.E [R13+0x38008], desc[UR60][R62.64], !P4 ;  /* 0x380080003e0d7fae */ /* 0x000fe2000e12187c */
[----:B------:R-:W-:-:S03]  /*155b0*/  IMAD.WIDE R52, R52, 0x4, R116 ;  /* 0x0000000434347825 */ /* 0x000fc600078e0274 */
[----:B------:R2:W-:Y:S04]  /*155c0*/  STL.64 [R1+0xa0], R14 ;  /* 0x0000a00e01007387 */ /* 0x0005e80000100a00 */
[----:B------:R-:W-:Y:S01]  /*155d0*/  LDGSTS.E [R13+0x3c008], desc[UR60][R60.64], !P4 ;  /* 0x3c0080003c0d7fae */ /* 0x000fe2000e12187c */
[----:B------:R-:W-:Y:S02]  /*155e0*/  ISETP.GE.U32.AND P4, PT, R3, 0x7fffff75, PT ;  /* 0x7fffff750300780c */ /* 0x000fe40003f86070 */
[----:B---3--:R-:W-:Y:S01]  /*155f0*/  IADD3 R3, R5, -0x29, RZ ;  /* 0xffffffd705037810 */ /* 0x008fe20007ffe0ff */
[----:B------:R-:W-:Y:S01]  /*15600*/  STL.64 [R1+0x2d78], R82 ;  /* 0x002d785201007387 */ /* 0x000fe20000100a00 */
[----:B------:R-:W1:Y:S03]  /*15610*/  LDC R5, c[0x0][0x230] ;  /* 0x00008c00ff057b82 */ /* 0x000e660000000800 */
[----:B------:R-:W-:Y:S04]  /*15620*/  STL.64 [R1+0x2d80], R80 ;  /* 0x002d805001007387 */ /* 0x000fe80000100a00 */
[----:B------:R-:W-:Y:S04]  /*15630*/  STL.64 [R1+0x2d88], R78 ;  /* 0x002d884e01007387 */ /* 0x000fe80000100a00 */
[----:B------:R-:W-:Y:S01]  /*15640*/  LDGSTS.E [R13+0x3000c], desc[UR60][R58.64], !P3 ;  /* 0x3000c0003a0d7fae */ /* 0x000fe2000d92187c */
[----:B--2---:R-:W-:-:S03]  /*15650*/  LOP3.LUT R14, R0, 0x20, RZ, 0x3c, !PT ;  /* 0x00000020000e7812 */ /* 0x004fc600078e3cff */
[----:B------:R-:W-:Y:S04]  /*15660*/  STL.64 [R1+0x2d90], R76 ;  /* 0x002d904c01007387 */ /* 0x000fe80000100a00 */
[----:B------:R-:W-:Y:S04]  /*15670*/  LDGSTS.E [R13+0x3400c], desc[UR60][R56.64], !P3 ;  /* 0x3400c000380d7fae */ /* 0x000fe8000d92187c */
[----:B------:R-:W-:Y:S04]  /*15680*/  STL.64 [R1+0x2d98], R74 ;  /* 0x002d984a01007387 */ /* 0x000fe80000100a00 */
[----:B------:R-:W-:Y:S04]  /*15690*/  LDGSTS.E [R13+0x3800c], desc[UR60][R54.64], !P3 ;  /* 0x3800c000360d7fae */ /* 0x000fe8000d92187c */
[----:B------:R-:W-:Y:S04]  /*156a0*/  STL.64 [R1+0x2da0], R72 ;  /* 0x002da04801007387 */ /* 0x000fe80000100a00 */
[----:B------:R-:W-:Y:S01]  /*156b0*/  LDGSTS.E [R13+0x3c00c], desc[UR60][R52.64], !P3 ;  /* 0x3c00c000340d7fae */ /* 0x000fe2000d92187c */
[----:B------:R-:W-:Y:S01]  /*156c0*/  ISETP.GE.U32.AND P3, PT, R3, 0x7fffff58, PT ;  /* 0x7fffff580300780c */ /* 0x000fe20003f66070 */
[----:B------:R-:W-:-:S02]  /*156d0*/  IMAD.SHL.U32 R3, R2, 0x8, RZ ;  /* 0x0000000802037824 */ /* 0x000fc400078e00ff */
[----:B------:R-:W-:Y:S04]  /*156e0*/  STL.64 [R1+0x2da8], R70 ;  /* 0x002da84601007387 */ /* 0x000fe80000100a00 */
[----:B------:R-:W-:Y:S01]  /*156f0*/  STL.64 [R1+0x2db0], R68 ;  /* 0x002db04401007387 */ /* 0x000fe20000100a00 */
[----:B------:R-:W-:-:S03]  /*15700*/  IMAD.WIDE R34, R3, 0x4, R122 ;  /* 0x0000000403227825 */ /* 0x000fc600078e027a */
[----:B------:R-:W-:Y:S01]  /*15710*/  STL.64 [R1+0x2db8], R66 ;  /* 0x002db84201007387 */ /* 0x000fe20000100a00 */
[----:B------:R-:W-:-:S03]  /*15720*/  VIADD R14, R14, UR4 ;  /* 0x000000040e0e7c36 */ /* 0x000fc60008000000 */
[----:B------:R-:W-:Y:S01]  /*15730*/  STL.64 [R1+0x2dc0], R64 ;  /* 0x002dc04001007387 */ /* 0x000fe20000100a00 */
[----:B------:R-:W-:-:S03]  /*15740*/  IMAD.WIDE R30, R3, 0x4, R120 ;  /* 0x00000004031e7825 */ /* 0x000fc600078e0278 */
[----:B------:R-:W-:Y:S01]  /*15750*/  STL.64 [R1+0x2dc8], R62 ;  /* 0x002dc83e01007387 */ /* 0x000fe20000100a00 */
[----:B------:R-:W-:-:S03]  /*15760*/  IMAD.WIDE R28, R3, 0x4, R118 ;  /* 0x00000004031c7825 */ /* 0x000fc600078e0276 */
[----:B------:R-:W-:Y:S01]  /*15770*/  STL.64 [R1+0x2dd0], R60 ;  /* 0x002dd03c01007387 */ /* 0x000fe20000100a00 */
[----:B------:R-:W-:Y:S01]  /*15780*/  IMAD.WIDE R26, R3, 0x4, R116 ;  /* 0x00000004031a7825 */ /* 0x000fe200078e0274 */
[----:B------:R-:W-:Y:S02]  /*15790*/  IADD3 R3, R6, -0x2a, RZ ;  /* 0xffffffd606037810 */ /* 0x000fe40007ffe0ff */
[----:B------:R-:W-:Y:S01]  /*157a0*/  STL.64 [R1+0x2dd8], R58 ;  /* 0x002dd83a01007387 */ /* 0x000fe20000100a00 */
[----:B------:R-:W2:Y:S03]  /*157b0*/  LDC R6, c[0x0][0x230] ;  /* 0x00008c00ff067b82 */ /* 0x000ea60000000800 */
[----:B------:R-:W-:Y:S01]  /*157c0*/  STL.64 [R1+0x2de0], R56 ;  /* 0x002de03801007387 */ /* 0x000fe20000100a00 */
[----:B------:R-:W-:-:S03]  /*157d0*/  IMAD R4, R2, 0x9, RZ ;  /* 0x0000000902047824 */ /* 0x000fc600078e02ff */
[----:B------:R-:W-:Y:S04]  /*157e0*/  STL.64 [R1+0x2df0], R54 ;  /* 0x002df03601007387 */ /* 0x000fe80000100a00 */
[----:B------:R-:W-:Y:S04]  /*157f0*/  STL.64 [R1+0x2df8], R52 ;  /* 0x002df83401007387 */ /* 0x000fe80000100a00 */
[----:B------:R3:W-:Y:S04]  /*15800*/  STL.64 [R1+0x650], R34 ;  /* 0x0006502201007387 */ /* 0x0007e80000100a00 */
[----:B------:R3:W-:Y:S04]  /*15810*/  LDGSTS.E [R14], desc[UR60][R34.64], !P2 ;  /* 0x00000000220e7fae */ /* 0x0007e8000d12187c */
[----:B------:R4:W-:Y:S04]  /*15820*/  STL.64 [R1+0x648], R30 ;  /* 0x0006481e01007387 */ /* 0x0009e80000100a00 */
[----:B------:R4:W-:Y:S04]  /*15830*/  LDGSTS.E [R14+0x4000], desc[UR60][R30.64], !P2 ;  /* 0x040000001e0e7fae */ /* 0x0009e8000d12187c */
[----:B------:R1:W-:Y:S01]  /*15840*/  STL.64 [R1+0x640], R28 ;  /* 0x0006401c01007387 */ /* 0x0003e20000100a00 */
[----:B---3--:R-:W-:-:S03]  /*15850*/  IMAD.WIDE R34, R4, 0x4, R122 ;  /* 0x0000000404227825 */ /* 0x008fc600078e027a */
[----:B------:R1:W-:Y:S04]  /*15860*/  LDGSTS.E [R14+0x8000], desc[UR60][R28.64], !P2 ;  /* 0x080000001c0e7fae */ /* 0x0003e8000d12187c */
[----:B------:R3:W-:Y:S01]  /*15870*/  STL.64 [R1+0x638], R26 ;  /* 0x0006381a01007387 */ /* 0x0007e20000100a00 */
[----:B----4-:R-:W-:-:S03]  /*15880*/  IMAD.WIDE R30, R4, 0x4, R120 ;  /* 0x00000004041e7825 */ /* 0x010fc600078e0278 */
[----:B------:R3:W-:Y:S01]  /*15890*/  LDGSTS.E [R14+0xc000], desc[UR60][R26.64], !P2 ;  /* 0x0c0000001a0e7fae */ /* 0x0007e2000d12187c */
[----:B------:R-:W-:Y:S01]  /*158a0*/  ISETP.GE.U32.AND P2, PT, R3, 0x7fffff57, PT ;  /* 0x7fffff570300780c */ /* 0x000fe20003f46070 */
[----:B-1----:R-:W-:Y:S02]  /*158b0*/  IMAD.WIDE R28, R4, 0x4, R118 ;  /* 0x00000004041c7825 */ /* 0x002fe400078e0276 */
[----:B------:R1:W-:Y:S02]  /*158c0*/  STL.64 [R1+0x630], R34 ;  /* 0x0006302201007387 */ /* 0x0003e40000100a00 */
[----:B------:R-:W-:Y:S02]  /*158d0*/  IMAD R3, R2, 0xa, RZ ;  /* 0x0000000a02037824 */ /* 0x000fe400078e02ff */
[----:B------:R1:W-:Y:S01]  /*158e0*/  LDGSTS.E [R14+0x4], desc[UR60][R34.64], !P5 ;  /* 0x00004000220e7fae */ /* 0x0003e2000e92187c */
[----:B---3--:R-:W-:-:S03]  /*158f0*/  IMAD.WIDE R26, R4, 0x4, R116 ;  /* 0x00000004041a7825 */ /* 0x008fc600078e0274 */
[----:B------:R3:W-:Y:S01]  /*15900*/  STL.64 [R1+0x628], R30 ;  /* 0x0006281e01007387 */ /* 0x0007e20000100a00 */
[----:B------:R-:W-:-:S03]  /*15910*/  VIADD R4, R8, 0xffffffd5 ;  /* 0xffffffd508047836 */ /* 0x000fc60000000000 */
[----:B------:R3:W-:Y:S01]  /*15920*/  LDGSTS.E [R14+0x4004], desc[UR60][R30.64], !P5 ;  /* 0x040040001e0e7fae */ /* 0x0007e2000e92187c */
[----:B------:R-:W4:Y:S01]  /*15930*/  LDC R8, c[0x0][0x230] ;  /* 0x00008c00ff087b82 */ /* 0x000f220000000800 */
[----:B------:R-:W-:Y:S02]  /*15940*/  VIADD R5, R5, 0xffffffd4 ;  /* 0xffffffd405057836 */ /* 0x000fe40000000000 */
[C---:B-1----:R-:W-:Y:S01]  /*15950*/  IMAD.WIDE R34, R3.reuse, 0x4, R122 ;  /* 0x0000000403227825 */ /* 0x042fe200078e027a */
[----:B------:R1:W-:Y:S04]  /*15960*/  STL.64 [R1+0x620], R28 ;  /* 0x0006201c01007387 */ /* 0x0003e80000100a00 */
[----:B------:R1:W-:Y:S01]  /*15970*/  LDGSTS.E [R14+0x8004], desc[UR60][R28.64], !P5 ;  /* 0x080040001c0e7fae */ /* 0x0003e2000e92187c */
[----:B---3--:R-:W-:-:S03]  /*15980*/  IMAD.WIDE R30, R3, 0x4, R120 ;  /* 0x00000004031e7825 */ /* 0x008fc600078e0278 */
[----:B------:R3:W-:Y:S01]  /*15990*/  STL.64 [R1+0x618], R26 ;  /* 0x0006181a01007387 */ /* 0x0007e20000100a00 */
[----:B------:R-:W-:Y:S02]  /*159a0*/  ISETP.GE.U32.AND P6, PT, R5, 0x7fffff55, PT ;  /* 0x7fffff550500780c */ /* 0x000fe40003fc6070 */
[----:B------:R-:W4:Y:S01]  /*159b0*/  LDC R5, c[0x0][0x230] ;  /* 0x00008c00ff057b82 */ /* 0x000f220000000800 */
[----:B------:R3:W-:Y:S01]  /*159c0*/  LDGSTS.E [R14+0xc004], desc[UR60][R26.64], !P5 ;  /* 0x0c0040001a0e7fae */ /* 0x0007e2000e92187c */
[----:B-1----:R-:W-:-:S03]  /*159d0*/  IMAD.WIDE R28, R3, 0x4, R118 ;  /* 0x00000004031c7825 */ /* 0x002fc600078e0276 */
[----:B------:R1:W-:Y:S01]  /*159e0*/  STL.64 [R1+0x610], R34 ;  /* 0x0006102201007387 */ /* 0x0003e20000100a00 */
[----:B------:R-:W-:-:S03]  /*159f0*/  ISETP.GE.U32.AND P5, PT, R4, 0x7fffff56, PT ;  /* 0x7fffff560400780c */ /* 0x000fc60003fa6070 */
[----:B------:R1:W-:Y:S01]  /*15a00*/  LDGSTS.E [R14+0x8], desc[UR60][R34.64], !P0 ;  /* 0x00008000220e7fae */ /* 0x0003e2000c12187c */
[----:B---3--:R-:W-:-:S03]  /*15a10*/  IMAD.WIDE R26, R3, 0x4, R116 ;  /* 0x00000004031a7825 */ /* 0x008fc600078e0274 */
[----:B------:R3:W-:Y:S01]  /*15a20*/  STL.64 [R1+0x608], R30 ;  /* 0x0006081e01007387 */ /* 0x0007e20000100a00 */
[----:B------:R-:W-:-:S03]  /*15a30*/  IMAD R3, R2, 0xb, RZ ;  /* 0x0000000b02037824 */ /* 0x000fc600078e02ff */
[----:B------:R3:W-:Y:S01]  /*15a40*/  LDGSTS.E [R14+0x4008], desc[UR60][R30.64], !P0 ;  /* 0x040080001e0e7fae */ /* 0x0007e2000c12187c */
[----:B------:R-:W-:-:S03]  /*15a50*/  IADD3 R4, R9, -0x49, RZ ;  /* 0xffffffb709047810 */ /* 0x000fc60007ffe0ff */
[----:B------:R2:W-:Y:S01]  /*15a60*/  STL.64 [R1+0x600], R28 ;  /* 0x0006001c01007387 */ /* 0x0005e20000100a00 */
[----:B-1----:R-:W-:-:S03]  /*15a70*/  IMAD.WIDE R34, R3, 0x4, R122 ;  /* 0x0000000403227825 */ /* 0x002fc600078e027a */
[----:B------:R2:W-:Y:S04]  /*15a80*/  LDGSTS.E [R14+0x8008], desc[UR60][R28.64], !P0 ;  /* 0x080080001c0e7fae */ /* 0x0005e8000c12187c */
[----:B------:R1:W-:Y:S01]  /*15a90*/  STL.64 [R1+0x5f8], R26 ;  /* 0x0005f81a01007387 */ /* 0x0003e20000100a00 */
[----:B---3--:R-:W-:-:S03]  /*15aa0*/  IMAD.WIDE R30, R3, 0x4, R120 ;  /* 0x00000004031e7825 */ /* 0x008fc600078e0278 */
[----:B------:R1:W-:Y:S01]  /*15ab0*/  LDGSTS.E [R14+0xc008], desc[UR60][R26.64], !P0 ;  /* 0x0c0080001a0e7fae */ /* 0x0003e2000c12187c */
[C---:B--2---:R-:W-:Y:S01]  /*15ac0*/  IMAD.WIDE R28, R3.reuse, 0x4, R118 ;  /* 0x00000004031c7825 */ /* 0x044fe200078e0276 */
[----:B------:R-:W-:Y:S02]  /*15ad0*/  ISETP.GE.U32.AND P0, PT, R4, 0x7fffff38, PT ;  /* 0x7fffff380400780c */ /* 0x000fe40003f06070 */
[----:B------:R2:W-:Y:S01]  /*15ae0*/  STL.64 [R1+0x5f0], R34 ;  /* 0x0005f02201007387 */ /* 0x0005e20000100a00 */
[----:B-1----:R-:W-:-:S03]  /*15af0*/  IMAD.WIDE R26, R3, 0x4, R116 ;  /* 0x00000004031a7825 */ /* 0x002fc600078e0274 */
[----:B------:R2:W-:Y:S01]  /*15b00*/  LDGSTS.E [R14+0xc], desc[UR60][R34.64], !P4 ;  /* 0x0000c000220e7fae */ /* 0x0005e2000e12187c */
[----:B------:R-:W-:-:S03]  /*15b10*/  VIADD R3, R6, 0xffffffb6 ;  /* 0xffffffb606037836 */ /* 0x000fc60000000000 */
[----:B------:R1:W-:Y:S01]  /*15b20*/  STL.64 [R1+0x5e8], R30 ;  /* 0x0005e81e01007387 */ /* 0x0003e20000100a00 */
[----:B------:R-:W3:Y:S01]  /*15b30*/  LDC R6, c[0x0][0x230] ;  /* 0x00008c00ff067b82 */ /* 0x000ee20000000800 */
[----:B------:R-:W-:Y:S02]  /*15b40*/  IMAD R4, R2, 0x28, RZ ;  /* 0x0000002802047824 */ /* 0x000fe400078e02ff */
[----:B------:R1:W-:Y:S04]  /*15b50*/  LDGSTS.E [R14+0x400c], desc[UR60][R30.64], !P4 ;  /* 0x0400c0001e0e7fae */ /* 0x0003e8000e12187c */
[----:B------:R4:W-:Y:S01]  /*15b60*/  STL.64 [R1+0x5e0], R28 ;  /* 0x0005e01c01007387 */ /* 0x0009e20000100a00 */
[----:B--2---:R-:W-:-:S03]  /*15b70*/  IMAD.WIDE R34, R4, 0x4, R122 ;  /* 0x0000000404227825 */ /* 0x004fc600078e027a */
[----:B------:R4:W-:Y:S04]  /*15b80*/  LDGSTS.E [R14+0x800c], desc[UR60][R28.64], !P4 ;  /* 0x0800c0001c0e7fae */ /* 0x0009e8000e12187c */
[----:B------:R2:W-:Y:S01]  /*15b90*/  STL.64 [R1+0x5d8], R26 ;  /* 0x0005d81a01007387 */ /* 0x0005e20000100a00 */
[----:B-1----:R-:W-:-:S03]  /*15ba0*/  IMAD.WIDE R30, R4, 0x4, R120 ;  /* 0x00000004041e7825 */ /* 0x002fc600078e0278 */
[----:B------:R2:W-:Y:S01]  /*15bb0*/  LDGSTS.E [R14+0xc00c], desc[UR60][R26.64], !P4 ;  /* 0x0c00c0001a0e7fae */ /* 0x0005e2000e12187c */
[----:B------:R-:W-:Y:S01]  /*15bc0*/  ISETP.GE.U32.AND P4, PT, R3, 0x7fffff37, PT ;  /* 0x7fffff370300780c */ /* 0x000fe20003f86070 */
[----:B----4-:R-:W-:Y:S02]  /*15bd0*/  IMAD.WIDE R28, R4, 0x4, R118 ;  /* 0x00000004041c7825 */ /* 0x010fe400078e0276 */
[----:B------:R1:W-:Y:S02]  /*15be0*/  STL.64 [R1+0x350], R34 ;  /* 0x0003502201007387 */ /* 0x0003e40000100a00 */
[----:B------:R-:W-:Y:S02]  /*15bf0*/  IMAD R3, R2, 0x29, RZ ;  /* 0x0000002902037824 */ /* 0x000fe400078e02ff */
[----:B------:R1:W-:Y:S01]  /*15c00*/  LDGSTS.E [R14+0x10000], desc[UR60][R34.64], !P3 ;  /* 0x10000000220e7fae */ /* 0x0003e2000d92187c */
[----:B--2---:R-:W-:-:S03]  /*15c10*/  IMAD.WIDE R26, R4, 0x4, R116 ;  /* 0x00000004041a7825 */ /* 0x004fc600078e0274 */
[----:B------:R2:W-:Y:S01]  /*15c20*/  STL.64 [R1+0x348], R30 ;  /* 0x0003481e01007387 */ /* 0x0005e20000100a00 */
[----:B------:R-:W-:-:S03]  /*15c30*/  VIADD R4, R8, 0xffffffb5 ;  /* 0xffffffb508047836 */ /* 0x000fc60000000000 */
[----:B------:R2:W-:Y:S01]  /*15c40*/  LDGSTS.E [R14+0x14000], desc[UR60][R30.64], !P3 ;  /* 0x140000001e0e7fae */ /* 0x0005e2000d92187c */
[----:B------:R-:W4:Y:S01]  /*15c50*/  LDC R8, c[0x0][0x230] ;  /* 0x00008c00ff087b82 */ /* 0x000f220000000800 */
        /* <DEDUP_REMOVED lines=9> */
[----:B------:R-:W-:-:S02]  /*15cf0*/  IMAD R4, R2, 0x2a, RZ ;  /* 0x0000002a02047824 */ /* 0x000fc400078e02ff */
[----:B------:R1:W-:Y:S01]  /*15d00*/  LDGSTS.E [R14+0x10004], desc[UR60][R34.64], !P2 ;  /* 0x10004000220e7fae */ /* 0x0003e2000d12187c */
[----:B--2---:R-:W-:Y:S01]  /*15d10*/  IMAD.WIDE R26, R3, 0x4, R116 ;  /* 0x00000004031a7825 */ /* 0x004fe200078e0274 */
[----:B------:R-:W-:Y:S02]  /*15d20*/  IADD3 R3, R5, -0x4c, RZ ;  /* 0xffffffb405037810 */ /* 0x000fe40007ffe0ff */
[----:B------:R2:W-:Y:S01]  /*15d30*/  STL.64 [R1+0x328], R30 ;  /* 0x0003281e01007387 */ /* 0x0005e20000100a00 */
[----:B------:R-:W4:Y:S03]  /*15d40*/  LDC R5, c[0x0][0x230] ;  /* 0x00008c00ff057b82 */ /* 0x000f260000000800 */
[----:B------:R2:W-:Y:S04]  /*15d50*/  LDGSTS.E [R14+0x14004], desc[UR60][R30.64], !P2 ;  /* 0x140040001e0e7fae */ /* 0x0005e8000d12187c */
[----:B------:R3:W-:Y:S01]  /*15d60*/  STL.64 [R1+0x320], R28 ;  /* 0x0003201c01007387 */ /* 0x0007e20000100a00 */
[----:B-1----:R-:W-:-:S03]  /*15d70*/  IMAD.WIDE R34, R4, 0x4, R122 ;  /* 0x0000000404227825 */ /* 0x002fc600078e027a */
[----:B------:R3:W-:Y:S04]  /*15d80*/  LDGSTS.E [R14+0x18004], desc[UR60][R28.64], !P2 ;  /* 0x180040001c0e7fae */ /* 0x0007e8000d12187c */
[----:B------:R1:W-:Y:S01]  /*15d90*/  STL.64 [R1+0x318], R26 ;  /* 0x0003181a01007387 */ /* 0x0003e20000100a00 */
[----:B--2---:R-:W-:-:S03]  /*15da0*/  IMAD.WIDE R30, R4, 0x4, R120 ;  /* 0x00000004041e7825 */ /* 0x004fc600078e0278 */
[----:B------:R1:W-:Y:S01]  /*15db0*/  LDGSTS.E [R14+0x1c004], desc[UR60][R26.64], !P2 ;  /* 0x1c0040001a0e7fae */ /* 0x0003e2000d12187c */
[C---:B---3--:R-:W-:Y:S01]  /*15dc0*/  IMAD.WIDE R28, R4.reuse, 0x4, R118 ;  /* 0x00000004041c7825 */ /* 0x048fe200078e0276 */
        /* <DEDUP_REMOVED lines=16> */
[C---:B----4-:R-:W-:Y:S02]  /*15ed0*/  IMAD.WIDE R28, R3.reuse, 0x4, R118 ;  /* 0x00000004031c7825 */ /* 0x050fe400078e0276 */
        /* <DEDUP_REMOVED lines=30> */
[----:B------:R-:W-:Y:S01]  /*160c0*/  ISETP.GE.U32.AND P0, PT, R4, 0x7fffff16, PT ;  /* 0x7fffff160400780c */ /* 0x000fe20003f06070 */
[----:B------:R-:W-:Y:S02]  /*160d0*/  IMAD R4, R2, 0x4a, RZ ;  /* 0x0000004a02047824 */ /* 0x000fe400078e02ff */
[C---:B---3--:R-:W-:Y:S01]  /*160e0*/  IMAD.WIDE R28, R3.reuse, 0x4, R118 ;  /* 0x00000004031c7825 */ /* 0x048fe200078e0276 */
[----:B------:R2:W-:Y:S04]  /*160f0*/  STL.64 [R1+0x78], R34 ;  /* 0x0000782201007387 */ /* 0x0005e80000100a00 */
        /* <DEDUP_REMOVED lines=14> */
[----:B------:R-:W-:Y:S02]  /*161e0*/  LDGSTS.E [R14+0x20008], desc[UR60][R34.64], !P3 ;  /* 0x20008000220e7fae */ /* 0x000fe4000d92187c */
[----:B------:R-:W-:-:S02]  /*161f0*/  IMAD R3, R2, 0x4b, RZ ;  /* 0x0000004b02037824 */ /* 0x000fc400078e02ff */
[----:B------:R2:W-:Y:S01]  /*16200*/  LDGSTS.E [R14+0x24008], desc[UR60][R30.64], !P3 ;  /* 0x240080001e0e7fae */ /* 0x0005e2000d92187c */
[----:B-1----:R-:W-:Y:S01]  /*16210*/  IMAD.WIDE R26, R4, 0x4, R116 ;  /* 0x00000004041a7825 */ /* 0x002fe200078e0274 */
[----:B----4-:R-:W-:Y:S02]  /*16220*/  IADD3 R4, R8, -0xd, RZ ;  /* 0xfffffff308047810 */ /* 0x010fe40007ffe0ff */
[----:B------:R1:W-:Y:S04]  /*16230*/  LDGSTS.E [R14+0x28008], desc[UR60][R28.64], !P3 ;  /* 0x280080001c0e7fae */ /* 0x0003e8000d92187c */
[----:B------:R-:W-:Y:S04]  /*16240*/  STL.64 [R1+0x58], R34 ;  /* 0x0000582201007387 */ /* 0x000fe80000100a00 */
[----:B------:R4:W-:Y:S01]  /*16250*/  LDGSTS.E [R14+0x2c008], desc[UR60][R26.64], !P3 ;  /* 0x2c0080001a0e7fae */ /* 0x0009e2000d92187c */
[----:B------:R-:W-:-:S02]  /*16260*/  ISETP.GE.U32.AND P3, PT, R4, 0x7fffff74, PT ;  /* 0x7fffff740400780c */ /* 0x000fc40003f66070 */
[----:B------:R-:W3:Y:S01]  /*16270*/  LDC R4, c[0x0][0x230] ;  /* 0x00008c00ff047b82 */ /* 0x000ee20000000800 */
[----:B------:R2:W-:Y:S01]  /*16280*/  STL.64 [R1+0x50], R30 ;  /* 0x0000501e01007387 */ /* 0x0005e20000100a00 */
[----:B------:R-:W-:-:S03]  /*16290*/  IMAD.WIDE R8, R3, 0x4, R116 ;  /* 0x0000000403087825 */ /* 0x000fc600078e0274 */
[----:B------:R1:W-:Y:S04]  /*162a0*/  STL.64 [R1+0x48], R28 ;  /* 0x0000481c01007387 */ /* 0x0003e80000100a00 */
[----:B------:R4:W-:Y:S01]  /*162b0*/  STL.64 [R1+0x40], R26 ;  /* 0x0000401a01007387 */ /* 0x0009e20000100a00 */
[----:B--2---:R-:W-:-:S04]  /*162c0*/  IMAD.WIDE R30, R3, 0x4, R122 ;  /* 0x00000004031e7825 */ /* 0x004fc800078e027a */
[C---:B-1----:R-:W-:Y:S01]  /*162d0*/  IMAD.WIDE R28, R3.reuse, 0x4, R120 ;  /* 0x00000004031c7825 */ /* 0x042fe200078e0278 */
[----:B------:R-:W-:Y:S03]  /*162e0*/  LDGSTS.E [R14+0x2000c], desc[UR60][R30.64], !P2 ;  /* 0x2000c0001e0e7fae */ /* 0x000fe6000d12187c */
[----:B----4-:R-:W-:Y:S01]  /*162f0*/  IMAD.WIDE R26, R3, 0x4, R118 ;  /* 0x00000004031a7825 */ /* 0x010fe200078e0276 */
[----:B------:R1:W-:Y:S03]  /*16300*/  LDGSTS.E [R14+0x2400c], desc[UR60][R28.64], !P2 ;  /* 0x2400c0001c0e7fae */ /* 0x0003e6000d12187c */
[----:B------:R-:W-:Y:S01]  /*16310*/  VIADD R3, R5, 0xfffffff2 ;  /* 0xfffffff205037836 */ /* 0x000fe20000000000 */
[----:B------:R-:W-:Y:S01]  /*16320*/  LDGSTS.E [R14+0x2800c], desc[UR60][R26.64], !P2 ;  /* 0x2800c0001a0e7fae */ /* 0x000fe2000d12187c */
[----:B------:R-:W2:Y:S01]  /*16330*/  LDC R5, c[0x0][0x230] ;  /* 0x00008c00ff057b82 */ /* 0x000ea20000000800 */
[----:B------:R-:W-:-:S02]  /*16340*/  IMAD.MOV.U32 R42, RZ, RZ, R44 ;  /* 0x000000ffff2a7224 */ /* 0x000fc400078e002c */
[----:B------:R4:W-:Y:S01]  /*16350*/  LDGSTS.E [R14+0x2c00c], desc[UR60][R8.64], !P2 ;  /* 0x2c00c000080e7fae */ /* 0x0009e2000d12187c */
[----:B------:R-:W-:Y:S01]  /*16360*/  ISETP.GE.U32.AND P2, PT, R3, 0x7fffff73, PT ;  /* 0x7fffff730300780c */ /* 0x000fe20003f46070 */
[----:B------:R-:W-:Y:S02]  /*16370*/  IMAD R44, R2, 0x68, RZ ;  /* 0x00000068022c7824 */ /* 0x000fe400078e02ff */
[----:B---3--:R-:W-:Y:S02]  /*16380*/  VIADD R3, R6, 0xfffffff1 ;  /* 0xfffffff106037836 */ /* 0x008fe40000000000 */
[----:B------:R-:W3:Y:S01]  /*16390*/  LDC R6, c[0x0][0x230] ;  /* 0x00008c00ff067b82 */ /* 0x000ee20000000800 */
[----:B------:R-:W-:Y:S02]  /*163a0*/  IMAD.MOV.U32 R16, RZ, RZ, R50 ;  /* 0x000000ffff107224 */ /* 0x000fe400078e0032 */
[----:B------:R-:W-:Y:S02]  /*163b0*/  IMAD.MOV.U32 R17, RZ, RZ, R51 ;  /* 0x000000ffff117224 */ /* 0x000fe400078e0033 */
[----:B------:R-:W-:-:S02]  /*163c0*/  IMAD.MOV.U32 R43, RZ, RZ, R45 ;  /* 0x000000ffff2b7224 */ /* 0x000fc400078e002d */
[----:B------:R-:W-:-:S04]  /*163d0*/  IMAD.WIDE R50, R44, 0x4, R122 ;  /* 0x000000042c327825 */ /* 0x000fc800078e027a */
[----:B------:R-:W-:Y:S02]  /*163e0*/  IMAD.MOV.U32 R10, RZ, RZ, R46 ;  /* 0x000000ffff0a7224 */ /* 0x000fe400078e002e */
[----:B------:R-:W-:Y:S02]  /*163f0*/  IMAD.MOV.U32 R11, RZ, RZ, R47 ;  /* 0x000000ffff0b7224 */ /* 0x000fe400078e002f */
[----:B------:R-:W-:Y:S01]  /*16400*/  IMAD R36, R2, 0x69, RZ ;  /* 0x0000006902247824 */ /* 0x000fe200078e02ff */
[----:B------:R-:W-:Y:S01]  /*16410*/  STL.64 [R1+0x38], R30 ;  /* 0x0000381e01007387 */ /* 0x000fe20000100a00 */
[C---:B------:R-:W-:Y:S01]  /*16420*/  IMAD.WIDE R48, R44.reuse, 0x4, R120 ;  /* 0x000000042c307825 */ /* 0x040fe200078e0278 */
[----:B------:R-:W-:Y:S02]  /*16430*/  MOV R135, R39 ;  /* 0x0000002700877202 */ /* 0x000fe40000000f00 */
[----:B------:R-:W-:Y:S01]  /*16440*/  LDGSTS.E [R14+0x30000], desc[UR60][R50.64], !P5 ;  /* 0x30000000320e7fae */ /* 0x000fe2000e92187c */
[----:B------:R-:W-:-:S04]  /*16450*/  IMAD.WIDE R46, R44, 0x4, R118 ;  /* 0x000000042c2e7825 */ /* 0x000fc800078e0276 */
[----:B------:R-:W-:Y:S02]  /*16460*/  IMAD.MOV.U32 R132, RZ, RZ, R42 ;  /* 0x000000ffff847224 */ /* 0x000fe400078e002a */
[----:B------:R-:W-:Y:S01]  /*16470*/  IMAD.MOV.U32 R133, RZ, RZ, R43 ;  /* 0x000000ffff857224 */ /* 0x000fe200078e002b */
[----:B------:R1:W-:Y:S01]  /*16480*/  STL.64 [R1+0x30], R28 ;  /* 0x0000301c01007387 */ /* 0x0003e20000100a00 */
[----:B------:R-:W-:-:S03]  /*16490*/  IMAD.WIDE R44, R44, 0x4, R116 ;  /* 0x000000042c2c7825 */ /* 0x000fc600078e0274 */
[----:B------:R-:W-:Y:S01]  /*164a0*/  LDGSTS.E [R14+0x34000], desc[UR60][R48.64], !P5 ;  /* 0x34000000300e7fae */ /* 0x000fe2000e92187c */
[----:B------:R-:W-:-:S03]  /*164b0*/  IMAD.WIDE R42, R36, 0x4, R122 ;  /* 0x00000004242a7825 */ /* 0x000fc600078e027a */
[----:B------:R-:W-:Y:S01]  /*164c0*/  LDGSTS.E [R14+0x38000], desc[UR60][R46.64], !P5 ;  /* 0x380000002e0e7fae */ /* 0x000fe2000e92187c */
[----:B------:R-:W-:Y:S02]  /*164d0*/  IMAD.MOV.U32 R134, RZ, RZ, R38 ;  /* 0x000000ffff867224 */ /* 0x000fe400078e0026 */
[----:B------:R-:W-:Y:S01]  /*164e0*/  IMAD.WIDE R40, R36, 0x4, R120 ;  /* 0x0000000424287825 */ /* 0x000fe200078e0278 */
[----:B------:R-:W-:Y:S01]  /*164f0*/  LDGSTS.E [R14+0x3c000], desc[UR60][R44.64], !P5 ;  /* 0x3c0000002c0e7fae */ /* 0x000fe2000e92187c */
[----:B------:R-:W-:Y:S02]  /*16500*/  ISETP.GE.U32.AND P5, PT, R3, 0x7fffff72, PT ;  /* 0x7fffff720300780c */ /* 0x000fe40003fa6070 */
[----:B-1----:R-:W-:Y:S02]  /*16510*/  IMAD R28, R2, 0x6a, RZ ;  /* 0x0000006a021c7824 */ /* 0x002fe400078e02ff */
[----:B------:R-:W-:Y:S01]  /*16520*/  IMAD.WIDE R38, R36, 0x4, R118 ;  /* 0x0000000424267825 */ /* 0x000fe200078e0276 */
[----:B------:R-:W-:Y:S01]  /*16530*/  IADD3 R3, R4, -0x10, RZ ;  /* 0xfffffff004037810 */ /* 0x000fe20007ffe0ff */
[----:B------:R-:W-:Y:S02]  /*16540*/  LDGSTS.E [R14+0x30004], desc[UR60][R42.64], !P6 ;  /* 0x300040002a0e7fae */ /* 0x000fe4000f12187c */
[----:B------:R-:W-:-:S02]  /*16550*/  IMAD.WIDE R36, R36, 0x4, R116 ;  /* 0x0000000424247825 */ /* 0x000fc400078e0274 */
[----:B------:R-:W-:Y:S02]  /*16560*/  LDGSTS.E [R14+0x34004], desc[UR60][R40.64], !P6 ;  /* 0x34004000280e7fae */ /* 0x000fe4000f12187c */
[C---:B------:R-:W-:Y:S02]  /*16570*/  IMAD.WIDE R34, R28.reuse, 0x4, R122 ;  /* 0x000000041c227825 */ /* 0x040fe400078e027a */
[----:B------:R-:W-:Y:S02]  /*16580*/  STL.64 [R1+0x28], R26 ;  /* 0x0000281a01007387 */ /* 0x000fe40000100a00 */
[----:B------:R-:W-:Y:S02]  /*16590*/  IMAD.WIDE R32, R28, 0x4, R120 ;  /* 0x000000041c207825 */ /* 0x000fe400078e0278 */
[----:B------:R-:W-:Y:S02]  /*165a0*/  LDGSTS.E [R14+0x38004], desc[UR60][R38.64], !P6 ;  /* 0x38004000260e7fae */ /* 0x000fe4000f12187c */
[----:B------:R-:W-:-:S02]  /*165b0*/  IMAD R20, R2, 0x6b, RZ ;  /* 0x0000006b02147824 */ /* 0x000fc400078e02ff */
[----:B------:R4:W-:Y:S01]  /*165c0*/  STL.64 [R1+0x20], R8 ;  /* 0x0000200801007387 */ /* 0x0009e20000100a00 */
[----:B------:R-:W-:-:S03]  /*165d0*/  IMAD.WIDE R30, R28, 0x4, R118 ;  /* 0x000000041c1e7825 */ /* 0x000fc600078e0276 */
[----:B------:R-:W-:Y:S01]  /*165e0*/  LDGSTS.E [R14+0x3c004], desc[UR60][R36.64], !P6 ;  /* 0x3c004000240e7fae */ /* 0x000fe2000f12187c */
[----:B------:R-:W-:Y:S01]  /*165f0*/  ISETP.GE.U32.AND P6, PT, R3, 0x7fffff71, PT ;  /* 0x7fffff710300780c */ /* 0x000fe20003fc6070 */
[----:B------:R-:W-:Y:S02]  /*16600*/  IMAD.WIDE R28, R28, 0x4, R116 ;  /* 0x000000041c1c7825 */ /* 0x000fe400078e0274 */
[----:B------:R-:W-:Y:S02]  /*16610*/  LDGSTS.E [R14+0x30008], desc[UR60][R34.64], !P0 ;  /* 0x30008000220e7fae */ /* 0x000fe4000c12187c */
[----:B--2---:R-:W-:Y:S01]  /*16620*/  VIADD R3, R5, 0xffffffd3 ;  /* 0xffffffd305037836 */ /* 0x004fe20000000000 */
[----:B----4-:R-:W1:Y:S01]  /*16630*/  LDC R8, c[0x0][0x230] ;  /* 0x00008c00ff087b82 */ /* 0x010e620000000800 */
[----:B------:R-:W-:Y:S01]  /*16640*/  LDGSTS.E [R14+0x34008], desc[UR60][R32.64], !P0 ;  /* 0x34008000200e7fae */ /* 0x000fe2000c12187c */
[----:B------:R-:W-:Y:S01]  /*16650*/  IMAD.WIDE R26, R20, 0x4, R122 ;  /* 0x00000004141a7825 */ /* 0x000fe200078e027a */
[----:B------:R-:W-:-:S02]  /*16660*/  MOV R129, R23 ;  /* 0x0000001700817202 */ /* 0x000fc40000000f00 */
[----:B------:R-:W-:Y:S01]  /*16670*/  LDGSTS.E [R14+0x38008], desc[UR60][R30.64], !P0 ;  /* 0x380080001e0e7fae */ /* 0x000fe2000c12187c */
[C---:B------:R-:W-:Y:S02]  /*16680*/  IMAD.WIDE R24, R20.reuse, 0x4, R120 ;  /* 0x0000000414187825 */ /* 0x040fe400078e0278 */
[----:B------:R-:W2:Y:S01]  /*16690*/  LDC R5, c[0x0][0x230] ;  /* 0x00008c00ff057b82 */ /* 0x000ea20000000800 */
[----:B------:R-:W-:Y:S01]  /*166a0*/  LDGSTS.E [R14+0x3c008], desc[UR60][R28.64], !P0 ;  /* 0x3c0080001c0e7fae */ /* 0x000fe2000c12187c */
[C---:B------:R-:W-:Y:S01]  /*166b0*/  IMAD.WIDE R22, R20.reuse, 0x4, R118 ;  /* 0x0000000414167825 */ /* 0x040fe200078e0276 */
[----:B------:R-:W-:Y:S02]  /*166c0*/  ISETP.GE.U32.AND P0, PT, R3, 0x7fffff54, PT ;  /* 0x7fffff540300780c */ /* 0x000fe40003f06070 */
[----:B------:R-:W-:Y:S01]  /*166d0*/  LDGSTS.E [R14+0x3000c], desc[UR60][R26.64], !P4 ;  /* 0x3000c0001a0e7fae */ /* 0x000fe2000e12187c */
[----:B------:R-:W-:-:S03]  /*166e0*/  IMAD.WIDE R20, R20, 0x4, R116 ;  /* 0x0000000414147825 */ /* 0x000fc600078e0274 */
[----:B------:R-:W-:Y:S01]  /*166f0*/  LDGSTS.E [R14+0x3400c], desc[UR60][R24.64], !P4 ;  /* 0x3400c000180e7fae */ /* 0x000fe2000e12187c */
[----:B---3--:R-:W-:Y:S01]  /*16700*/  VIADD R3, R6, 0xffffffd2 ;  /* 0xffffffd206037836 */ /* 0x008fe20000000000 */
[----:B------:R-:W-:Y:S01]  /*16710*/  LOP3.LUT R15, R0, 0x30, RZ, 0x3c, !PT ;  /* 0x00000030000f7812 */ /* 0x000fe200078e3cff */
[----:B------:R-:W3:Y:S01]  /*16720*/  LDC R6, c[0x0][0x230] ;  /* 0x00008c00ff067b82 */ /* 0x000ee20000000800 */
[----:B------:R-:W-:Y:S04]  /*16730*/  LDGSTS.E [R14+0x3800c], desc[UR60][R22.64], !P4 ;  /* 0x3800c000160e7fae */ /* 0x000fe8000e12187c */
[----:B------:R-:W-:Y:S01]  /*16740*/  LDGSTS.E [R14+0x3c00c], desc[UR60][R20.64], !P4 ;  /* 0x3c00c000140e7fae */ /* 0x000fe2000e12187c */
[----:B------:R-:W-:Y:S01]  /*16750*/  ISETP.GE.U32.AND P4, PT, R3, 0x7fffff53, PT ;  /* 0x7fffff530300780c */ /* 0x000fe20003f86070 */
[----:B------:R-:W-:Y:S01]  /*16760*/  IMAD R3, R2, 0xc, RZ ;  /* 0x0000000c02037824 */ /* 0x000fe200078e02ff */
[----:B------:R-:W-:-:S03]  /*16770*/  IADD3 R15, R15, UR4, RZ ;  /* 0x000000040f0f7c10 */ /* 0x000fc6000fffe0ff */
[----:B------:R-:W-:-:S04]  /*16780*/  IMAD.WIDE R58, R3, 0x4, R122 ;  /* 0x00000004033a7825 */ /* 0x000fc800078e027a */
[C---:B------:R-:W-:Y:S01]  /*16790*/  IMAD.WIDE R56, R3.reuse, 0x4, R120 ;  /* 0x0000000403387825 */ /* 0x040fe200078e0278 */
[----:B------:R4:W-:Y:S03]  /*167a0*/  STL.64 [R1+0x5d0], R58 ;  /* 0x0005d03a01007387 */ /* 0x0009e60000100a00 */
[C---:B------:R-:W-:Y:S01]  /*167b0*/  IMAD.WIDE R54, R3.reuse, 0x4, R118 ;  /* 0x0000000403367825 */ /* 0x040fe200078e0276 */
[----:B------:R4:W-:Y:S03]  /*167c0*/  LDGSTS.E [R15], desc[UR60][R58.64], !P3 ;  /* 0x000000003a0f7fae */ /* 0x0009e6000d92187c */
[----:B------:R-:W-:Y:S01]  /*167d0*/  IMAD.WIDE R52, R3, 0x4, R116 ;  /* 0x0000000403347825 */ /* 0x000fe200078e0274 */
[----:B------:R2:W-:Y:S03]  /*167e0*/  STL.64 [R1+0x5c8], R56 ;  /* 0x0005c83801007387 */ /* 0x0005e60000100a00 */
[----:B------:R-:W-:Y:S01]  /*167f0*/  IMAD R4, R2, 0xd, RZ ;  /* 0x0000000d02047824 */ /* 0x000fe200078e02ff */
[----:B------:R2:W-:Y:S01]  /*16800*/  LDGSTS.E [R15+0x4000], desc[UR60][R56.64], !P3 ;  /* 0x04000000380f7fae */ /* 0x0005e2000d92187c */
[----:B-1----:R-:W-:-:S02]  /*16810*/  VIADD R3, R8, 0xffffffd1 ;  /* 0xffffffd108037836 */ /* 0x002fc40000000000 */
[----:B------:R-:W1:Y:S01]  /*16820*/  LDC R8, c[0x0][0x230] ;  /* 0x00008c00ff087b82 */ /* 0x000e620000000800 */
[----:B------:R3:W-:Y:S01]  /*16830*/  STL.64 [R1+0x5c0], R54 ;  /* 0x0005c03601007387 */ /* 0x0007e20000100a00 */
[----:B----4-:R-:W-:-:S03]  /*16840*/  IMAD.WIDE R58, R4, 0x4, R122 ;  /* 0x00000004043a7825 */ /* 0x010fc600078e027a */
[----:B------:R3:W-:Y:S04]  /*16850*/  LDGSTS.E [R15+0x8000], desc[UR60][R54.64], !P3 ;  /* 0x08000000360f7fae */ /* 0x0007e8000d92187c */
[----:B------:R4:W-:Y:S01]  /*16860*/  STL.64 [R1+0x5b8], R52 ;  /* 0x0005b83401007387 */ /* 0x0009e20000100a00 */
[----:B--2---:R-:W-:-:S03]  /*16870*/  IMAD.WIDE R56, R4, 0x4, R120 ;  /* 0x0000000404387825 */ /* 0x004fc600078e0278 */
[----:B------:R4:W-:Y:S01]  /*16880*/  LDGSTS.E [R15+0xc000], desc[UR60][R52.64], !P3 ;  /* 0x0c000000340f7fae */ /* 0x0009e2000d92187c */
[C---:B---3--:R-:W-:Y:S01]  /*16890*/  IMAD.WIDE R54, R4.reuse, 0x4, R118 ;  /* 0x0000000404367825 */ /* 0x048fe200078e0276 */
[----:B------:R-:W-:Y:S02]  /*168a0*/  ISETP.GE.U32.AND P3, PT, R3, 0x7fffff52, PT ;  /* 0x7fffff520300780c */ /* 0x000fe40003f66070 */
[----:B------:R2:W-:Y:S01]  /*168b0*/  LDGSTS.E [R15+0x4], desc[UR60][R58.64], !P2 ;  /* 0x000040003a0f7fae */ /* 0x0005e2000d12187c */
[----:B----4-:R-:W-:-:S03]  /*168c0*/  IMAD.WIDE R52, R4, 0x4, R116 ;  /* 0x0000000404347825 */ /* 0x010fc600078e0274 */
[----:B------:R2:W-:Y:S01]  /*168d0*/  STL.64 [R1+0x5b0], R58 ;  /* 0x0005b03a01007387 */ /* 0x0005e20000100a00 */
[----:B------:R-:W-:-:S03]  /*168e0*/  VIADD R4, R5, 0xffffffd0 ;  /* 0xffffffd005047836 */ /* 0x000fc60000000000 */
[----:B------:R3:W-:Y:S01]  /*168f0*/  LDGSTS.E [R15+0x4004], desc[UR60][R56.64], !P2 ;  /* 0x04004000380f7fae */ /* 0x0007e2000d12187c */
[----:B------:R-:W4:Y:S01]  /*16900*/  LDC R5, c[0x0][0x230] ;  /* 0x00008c00ff057b82 */ /* 0x000f220000000800 */
[----:B------:R-:W-:Y:S02]  /*16910*/  IMAD R3, R2, 0xe, RZ ;  /* 0x0000000e02037824 */ /* 0x000fe400078e02ff */
[----:B------:R3:W-:Y:S04]  /*16920*/  STL.64 [R1+0x5a8], R56 ;  /* 0x0005a83801007387 */ /* 0x0007e80000100a00 */
[----:B------:R1:W-:Y:S01]  /*16930*/  LDGSTS.E [R15+0x8004], desc[UR60][R54.64], !P2 ;  /* 0x08004000360f7fae */ /* 0x0003e2000d12187c */
[----:B--2---:R-:W-:-:S03]  /*16940*/  IMAD.WIDE R58, R3, 0x4, R122 ;  /* 0x00000004033a7825 */ /* 0x004fc600078e027a */
[----:B------:R1:W-:Y:S04]  /*16950*/  STL.64 [R1+0x5a0], R54 ;  /* 0x0005a03601007387 */ /* 0x0003e80000100a00 */
[----:B------:R2:W-:Y:S01]  /*16960*/  LDGSTS.E [R15+0xc004], desc[UR60][R52.64], !P2 ;  /* 0x0c004000340f7fae */ /* 0x0005e2000d12187c */
[----:B------:R-:W-:Y:S01]  /*16970*/  ISETP.GE.U32.AND P2, PT, R4, 0x7fffff51, PT ;  /* 0x7fffff510400780c */ /* 0x000fe20003f46070 */
[----:B---3--:R-:W-:Y:S02]  /*16980*/  IMAD.WIDE R56, R3, 0x4, R120 ;  /* 0x0000000403387825 */ /* 0x008fe400078e0278 */
[----:B------:R2:W-:Y:S02]  /*16990*/  STL.64 [R1+0x598], R52 ;  /* 0x0005983401007387 */ /* 0x0005e40000100a00 */
[----:B------:R-:W-:-:S02]  /*169a0*/  IMAD R4, R2, 0xf, RZ ;  /* 0x0000000f02047824 */ /* 0x000fc400078e02ff */
[C---:B-1----:R-:W-:Y:S01]  /*169b0*/  IMAD.WIDE R54, R3.reuse, 0x4, R118 ;  /* 0x0000000403367825 */ /* 0x042fe200078e0276 */
[----:B------:R1:W-:Y:S04]  /*169c0*/  STL.64 [R1+0x590], R58 ;  /* 0x0005903a01007387 */ /* 0x0003e80000100a00 */
[----:B------:R1:W-:Y:S01]  /*169d0*/  LDGSTS.E [R15+0x8], desc[UR60][R58.64], !P5 ;  /* 0x000080003a0f7fae */ /* 0x0003e2000e92187c */
[----:B--2---:R-:W-:Y:S01]  /*169e0*/  IMAD.WIDE R52, R3, 0x4, R116 ;  /* 0x0000000403347825 */ /* 0x004fe200078e0274 */
[----:B------:R-:W-:Y:S02]  /*169f0*/  IADD3 R3, R6, -0x4d, RZ ;  /* 0xffffffb306037810 */ /* 0x000fe40007ffe0ff */
[----:B------:R2:W-:Y:S01]  /*16a00*/  STL.64 [R1+0x588], R56 ;  /* 0x0005883801007387 */ /* 0x0005e20000100a00 */
[----:B------:R-:W3:Y:S03]  /*16a10*/  LDC R6, c[0x0][0x230] ;  /* 0x00008c00ff067b82 */ /* 0x000ee60000000800 */
[----:B------:R2:W-:Y:S01]  /*16a20*/  LDGSTS.E [R15+0x4008], desc[UR60][R56.64], !P5 ;  /* 0x04008000380f7fae */ /* 0x0005e2000e92187c */
[----:B-1----:R-:W-:-:S03]  /*16a30*/  IMAD.WIDE R58, R4, 0x4, R122 ;  /* 0x00000004043a7825 */ /* 0x002fc600078e027a */
        /* <DEDUP_REMOVED lines=10> */
[----:B--2---:R-:W-:-:S03]  /*16ae0*/  IMAD.WIDE R52, R4, 0x4, R116 ;  /* 0x0000000404347825 */ /* 0x004fc600078e0274 */
[----:B------:R2:W-:Y:S01]  /*16af0*/  STL.64 [R1+0x568], R56 ;  /* 0x0005683801007387 */ /* 0x0005e20000100a00 */
[----:B------:R-:W-:-:S03]  /*16b00*/  VIADD R4, R8, 0xffffffb2 ;  /* 0xffffffb208047836 */ /* 0x000fc60000000000 */
[----:B------:R2:W-:Y:S01]  /*16b10*/  LDGSTS.E [R15+0x400c], desc[UR60][R56.64], !P6 ;  /* 0x0400c000380f7fae */ /* 0x0005e2000f12187c */
[----:B------:R-:W3:Y:S03]  /*16b20*/  LDC R8, c[0x0][0x230] ;  /* 0x00008c00ff087b82 */ /* 0x000ee60000000800 */
[----:B------:R4:W-:Y:S01]  /*16b30*/  STL.64 [R1+0x560], R54 ;  /* 0x0005603601007387 */ /* 0x0009e20000100a00 */
[----:B-1----:R-:W-:-:S03]  /*16b40*/  IMAD.WIDE R58, R3, 0x4, R122 ;  /* 0x00000004033a7825 */ /* 0x002fc600078e027a */
[----:B------:R4:W-:Y:S04]  /*16b50*/  LDGSTS.E [R15+0x800c], desc[UR60][R54.64], !P6 ;  /* 0x0800c000360f7fae */ /* 0x0009e8000f12187c */
[----:B------:R1:W-:Y:S01]  /*16b60*/  STL.64 [R1+0x558], R52 ;  /* 0x0005583401007387 */ /* 0x0003e20000100a00 */
[----:B--2---:R-:W-:-:S03]  /*16b70*/  IMAD.WIDE R56, R3, 0x4, R120 ;  /* 0x0000000403387825 */ /* 0x004fc600078e0278 */
[----:B------:R1:W-:Y:S01]  /*16b80*/  LDGSTS.E [R15+0xc00c], desc[UR60][R52.64], !P6 ;  /* 0x0c00c000340f7fae */ /* 0x0003e2000f12187c */
[----:B------:R-:W-:Y:S01]  /*16b90*/  ISETP.GE.U32.AND P6, PT, R4, 0x7fffff33, PT ;  /* 0x7fffff330400780c */ /* 0x000fe20003fc6070 */
[C---:B----4-:R-:W-:Y:S02]  /*16ba0*/  IMAD.WIDE R54, R3.reuse, 0x4, R118 ;  /* 0x0000000403367825 */ /* 0x050fe400078e0276 */
[----:B------:R2:W-:Y:S02]  /*16bb0*/  STL.64 [R1+0x2d0], R58 ;  /* 0x0002d03a01007387 */ /* 0x0005e40000100a00 */
[----:B------:R-:W-:Y:S02]  /*16bc0*/  IMAD R4, R2, 0x2d, RZ ;  /* 0x0000002d02047824 */ /* 0x000fe400078e02ff */
        /* <DEDUP_REMOVED lines=13> */
[----:B------:R-:W-:Y:S02]  /*16ca0*/  IMAD R3, R2, 0x2e, RZ ;  /* 0x0000002e02037824 */ /* 0x000fe400078e02ff */
[C---:B--2---:R-:W-:Y:S01]  /*16cb0*/  IMAD.WIDE R54, R4.reuse, 0x4, R118 ;  /* 0x0000000404367825 */ /* 0x044fe200078e0276 */
[----:B------:R2:W-:Y:S04]  /*16cc0*/  LDGSTS.E [R15+0x10004], desc[UR60][R58.64], !P4 ;  /* 0x100040003a0f7fae */ /* 0x0005e8000e12187c */
[----:B------:R2:W-:Y:S01]  /*16cd0*/  LDGSTS.E [R15+0x14004], desc[UR60][R56.64], !P4 ;  /* 0x14004000380f7fae */ /* 0x0005e2000e12187c */
[----:B-1----:R-:W-:Y:S01]  /*16ce0*/  IMAD.WIDE R52, R4, 0x4, R116 ;  /* 0x0000000404347825 */ /* 0x002fe200078e0274 */
[----:B---3--:R-:W-:-:S02]  /*16cf0*/  IADD3 R4, R6, -0x50, RZ ;  /* 0xffffffb006047810 */ /* 0x008fc40007ffe0ff */
[----:B------:R2:W-:Y:S01]  /*16d00*/  STL.64 [R1+0x2b0], R58 ;  /* 0x0002b03a01007387 */ /* 0x0005e20000100a00 */
[----:B------:R-:W1:Y:S03]  /*16d10*/  LDC R6, c[0x0][0x230] ;  /* 0x00008c00ff067b82 */ /* 0x000e660000000800 */
[----:B------:R3:W-:Y:S04]  /*16d20*/  LDGSTS.E [R15+0x18004], desc[UR60][R54.64], !P4 ;  /* 0x18004000360f7fae */ /* 0x0007e8000e12187c */
[----:B------:R4:W-:Y:S04]  /*16d30*/  STL.64 [R1+0x2a8], R56 ;  /* 0x0002a83801007387 */ /* 0x0009e80000100a00 */
[----:B------:R3:W-:Y:S01]  /*16d40*/  LDGSTS.E [R15+0x1c004], desc[UR60][R52.64], !P4 ;  /* 0x1c004000340f7fae */ /* 0x0007e2000e12187c */
[----:B--2---:R-:W-:Y:S01]  /*16d50*/  IMAD.WIDE R58, R3, 0x4, R122 ;  /* 0x00000004033a7825 */ /* 0x004fe200078e027a */
[----:B------:R-:W-:-:S02]  /*16d60*/  ISETP.GE.U32.AND P4, PT, R4, 0x7fffff31, PT ;  /* 0x7fffff310400780c */ /* 0x000fc40003f86070 */
[----:B------:R3:W-:Y:S01]  /*16d70*/  STL.64 [R1+0x2a0], R54 ;  /* 0x0002a03601007387 */ /* 0x0007e20000100a00 */
[----:B------:R-:W-:Y:S02]  /*16d80*/  IMAD R4, R2, 0x2f, RZ ;  /* 0x0000002f02047824 */ /* 0x000fe400078e02ff */
[C---:B----4-:R-:W-:Y:S01]  /*16d90*/  IMAD.WIDE R56, R3.reuse, 0x4, R120 ;  /* 0x0000000403387825 */ /* 0x050fe200078e0278 */
[----:B------:R2:W-:Y:S04]  /*16da0*/  STL.64 [R1+0x298], R52 ;  /* 0x0002983401007387 */ /* 0x0005e80000100a00 */
[----:B------:R4:W-:Y:S01]  /*16db0*/  STL.64 [R1+0x290], R58 ;  /* 0x0002903a01007387 */ /* 0x0009e20000100a00 */
[----:B---3--:R-:W-:-:S03]  /*16dc0*/  IMAD.WIDE R54, R3, 0x4, R118 ;  /* 0x0000000403367825 */ /* 0x008fc600078e0276 */
[----:B------:R4:W-:Y:S01]  /*16dd0*/  LDGSTS.E [R15+0x10008], desc[UR60][R58.64], !P3 ;  /* 0x100080003a0f7fae */ /* 0x0009e2000d92187c */
[----:B--2---:R-:W-:-:S03]  /*16de0*/  IMAD.WIDE R52, R3, 0x4, R116 ;  /* 0x0000000403347825 */ /* 0x004fc600078e0274 */
[----:B------:R2:W-:Y:S04]  /*16df0*/  STL.64 [R1+0x288], R56 ;  /* 0x0002883801007387 */ /* 0x0005e80000100a00 */
[----:B------:R2:W-:Y:S01]  /*16e00*/  LDGSTS.E [R15+0x14008], desc[UR60][R56.64], !P3 ;  /* 0x14008000380f7fae */ /* 0x0005e2000d92187c */
[----:B----4-:R-:W-:-:S03]  /*16e10*/  IMAD.WIDE R58, R4, 0x4, R122 ;  /* 0x00000004043a7825 */ /* 0x010fc600078e027a */
[----:B------:R3:W-:Y:S04]  /*16e20*/  STL.64 [R1+0x280], R54 ;  /* 0x0002803601007387 */ /* 0x0007e80000100a00 */
[----:B------:R3:W-:Y:S01]  /*16e30*/  LDGSTS.E [R15+0x18008], desc[UR60][R54.64], !P3 ;  /* 0x18008000360f7fae */ /* 0x0007e2000d92187c */
[----:B------:R-:W-:Y:S02]  /*16e40*/  VIADD R3, R8, 0xffffff93 ;  /* 0xffffff9308037836 */ /* 0x000fe40000000000 */
[----:B------:R-:W4:Y:S01]  /*16e50*/  LDC R8, c[0x0][0x230] ;  /* 0x00008c00ff087b82 */ /* 0x000f220000000800 */
[C---:B--2---:R-:W-:Y:S01]  /*16e60*/  IMAD.WIDE R56, R4.reuse, 0x4, R120 ;  /* 0x0000000404387825 */ /* 0x044fe200078e0278 */
[----:B------:R2:W-:Y:S04]  /*16e70*/  STL.64 [R1+0x278], R52 ;  /* 0x0002783401007387 */ /* 0x0005e80000100a00 */
[----:B------:R2:W-:Y:S01]  /*16e80*/  LDGSTS.E [R15+0x1c008], desc[UR60][R52.64], !P3 ;  /* 0x1c008000340f7fae */ /* 0x0005e2000d92187c */
[----:B---3--:R-:W-:-:S03]  /*16e90*/  IMAD.WIDE R54, R4, 0x4, R118 ;  /* 0x0000000404367825 */ /* 0x008fc600078e0276 */
[----:B------:R3:W-:Y:S04]  /*16ea0*/  LDGSTS.E [R15+0x1000c], desc[UR60][R58.64], !P2 ;  /* 0x1000c0003a0f7fae */ /* 0x0007e8000d12187c */
[----:B------:R1:W-:Y:S01]  /*16eb0*/  LDGSTS.E [R15+0x1400c], desc[UR60][R56.64], !P2 ;  /* 0x1400c000380f7fae */ /* 0x0003e2000d12187c */
[----:B--2---:R-:W-:-:S03]  /*16ec0*/  IMAD.WIDE R52, R4, 0x4, R116 ;  /* 0x0000000404347825 */ /* 0x004fc600078e0274 */
[----:B------:R2:W-:Y:S01]  /*16ed0*/  LDGSTS.E [R15+0x1800c], desc[UR60][R54.64], !P2 ;  /* 0x1800c000360f7fae */ /* 0x0005e2000d12187c */
[----:B------:R-:W-:-:S03]  /*16ee0*/  VIADD R4, R5, 0xffffff92 ;  /* 0xffffff9205047836 */ /* 0x000fc60000000000 */
[----:B------:R2:W-:Y:S01]  /*16ef0*/  LDGSTS.E [R15+0x1c00c], desc[UR60][R52.64], !P2 ;  /* 0x1c00c000340f7fae */ /* 0x0005e2000d12187c */
[----:B------:R-:W-:Y:S01]  /*16f00*/  ISETP.GE.U32.AND P3, PT, R3, 0x7fffff14, PT ;  /* 0x7fffff140300780c */ /* 0x000fe20003f66070 */
[----:B------:R-:W4:Y:S01]  /*16f10*/  LDC R5, c[0x0][0x230] ;  /* 0x00008c00ff057b82 */ /* 0x000f220000000800 */
[----:B------:R-:W-:Y:S01]  /*16f20*/  ISETP.GE.U32.AND P2, PT, R4, 0x7fffff13, PT ;  /* 0x7fffff130400780c */ /* 0x000fe20003f46070 */
[----:B------:R-:W-:-:S06]  /*16f30*/  IMAD R3, R2, 0x4c, RZ ;  /* 0x0000004c02037824 */ /* 0x000fcc00078e02ff */
[----:B------:R-:W4:Y:S01]  /*16f40*/  LDC R4, c[0x0][0x230] ;  /* 0x00008c00ff047b82 */ /* 0x000f220000000800 */
[----:B------:R3:W-:Y:S04]  /*16f50*/  STL.64 [R1+0x270], R58 ;  /* 0x0002703a01007387 */ /* 0x0007e80000100a00 */
[----:B------:R1:W-:Y:S01]  /*16f60*/  STL.64 [R1+0x268], R56 ;  /* 0x0002683801007387 */ /* 0x0003e20000100a00 */
[----:B------:R-:W-:-:S03]  /*16f70*/  IMAD R244, R2, 0x4d, RZ ;  /* 0x0000004d02f47824 */ /* 0x000fc600078e02ff */
[----:B------:R2:W-:Y:S04]  /*16f80*/  STL.64 [R1+0x260], R54 ;  /* 0x0002603601007387 */ /* 0x0005e80000100a00 */
[----:B------:R2:W-:Y:S01]  /*16f90*/  STL.64 [R1+0x258], R52 ;  /* 0x0002583401007387 */ /* 0x0005e20000100a00 */
[----:B---3--:R-:W-:-:S04]  /*16fa0*/  IMAD.WIDE R58, R3, 0x4, R122 ;  /* 0x00000004033a7825 */ /* 0x008fc800078e027a */
[C---:B-1----:R-:W-:Y:S01]  /*16fb0*/  IMAD.WIDE R56, R3.reuse, 0x4, R120 ;  /* 0x0000000403387825 */ /* 0x042fe200078e0278 */
[----:B------:R1:W-:Y:S03]  /*16fc0*/  LDGSTS.E [R15+0x20000], desc[UR60][R58.64], !P5 ;  /* 0x200000003a0f7fae */ /* 0x0003e6000e92187c */
[C---:B--2---:R-:W-:Y:S01]  /*16fd0*/  IMAD.WIDE R54, R3.reuse, 0x4, R118 ;  /* 0x0000000403367825 */ /* 0x044fe200078e0276 */
[----:B------:R2:W-:Y:S03]  /*16fe0*/  LDGSTS.E [R15+0x24000], desc[UR60][R56.64], !P5 ;  /* 0x24000000380f7fae */ /* 0x0005e6000e92187c */
[----:B------:R-:W-:Y:S01]  /*16ff0*/  IMAD.WIDE R52, R3, 0x4, R116 ;  /* 0x0000000403347825 */ /* 0x000fe200078e0274 */
[----:B------:R-:W-:Y:S01]  /*17000*/  IADD3 R3, R6, -0x6f, RZ ;  /* 0xffffff9106037810 */ /* 0x000fe20007ffe0ff */
[----:B------:R3:W-:Y:S01]  /*17010*/  LDGSTS.E [R15+0x28000], desc[UR60][R54.64], !P5 ;  /* 0x28000000360f7fae */ /* 0x0007e2000e92187c */
[----:B------:R-:W1:Y:S01]  /*17020*/  LDC R6, c[0x0][0x230] ;  /* 0x00008c00ff067b82 */ /* 0x000e620000000800 */
[----:B------:R-:W-:-:S02]  /*17030*/  IMAD.WIDE R250, R244, 0x4, R122 ;  /* 0x00000004f4fa7825 */ /* 0x000fc400078e027a */
[----:B------:R3:W-:Y:S02]  /*17040*/  LDGSTS.E [R15+0x2c000], desc[UR60][R52.64], !P5 ;  /* 0x2c000000340f7fae */ /* 0x0007e4000e92187c */
[----:B------:R-:W-:Y:S02]  /*17050*/  IMAD R236, R2, 0x4e, RZ ;  /* 0x0000004e02ec7824 */ /* 0x000fe400078e02ff */
[C---:B------:R-:W-:Y:S01]  /*17060*/  IMAD.WIDE R248, R244.reuse, 0x4, R120 ;  /* 0x00000004f4f87825 */ /* 0x040fe200078e0278 */
[----:B------:R-:W-:Y:S01]  /*17070*/  ISETP.GE.U32.AND P5, PT, R3, 0x7fffff12, PT ;  /* 0x7fffff120300780c */ /* 0x000fe20003fa6070 */
[----:B------:R-:W-:Y:S02]  /*17080*/  LDGSTS.E [R15+0x20004], desc[UR60][R250.64], !P6 ;  /* 0x20004000fa0f7fae */ /* 0x000fe4000f12187c */
[C---:B------:R-:W-:Y:S02]  /*17090*/  IMAD.WIDE R246, R244.reuse, 0x4, R118 ;  /* 0x00000004f4f67825 */ /* 0x040fe400078e0276 */
[----:B------:R-:W-:Y:S02]  /*170a0*/  LDGSTS.E [R15+0x24004], desc[UR60][R248.64], !P6 ;  /* 0x24004000f80f7fae */ /* 0x000fe4000f12187c */
[----:B------:R-:W-:-:S02]  /*170b0*/  IMAD.WIDE R244, R244, 0x4, R116 ;  /* 0x00000004f4f47825 */ /* 0x000fc400078e0274 */
[----:B------:R-:W-:Y:S02]  /*170c0*/  LDGSTS.E [R15+0x28004], desc[UR60][R246.64], !P6 ;  /* 0x28004000f60f7fae */ /* 0x000fe4000f12187c */
[----:B----4-:R-:W-:Y:S02]  /*170d0*/  VIADD R3, R8, 0xffffff90 ;  /* 0xffffff9008037836 */ /* 0x010fe40000000000 */
[C---:B------:R-:W-:Y:S01]  /*170e0*/  IMAD.WIDE R242, R236.reuse, 0x4, R122 ;  /* 0x00000004ecf27825 */ /* 0x040fe200078e027a */
[----:B------:R-:W-:Y:S03]  /*170f0*/  LDGSTS.E [R15+0x2c004], desc[UR60][R244.64], !P6 ;  /* 0x2c004000f40f7fae */ /* 0x000fe6000f12187c */
[----:B------:R-:W-:Y:S02]  /*17100*/  IMAD.MOV.U32 R178, RZ, RZ, R126 ;  /* 0x000000ffffb27224 */ /* 0x000fe400078e007e */
[----:B------:R-:W-:Y:S01]  /*17110*/  IMAD.WIDE R240, R236, 0x4, R120 ;  /* 0x00000004ecf07825 */ /* 0x000fe200078e0278 */
[----:B------:R-:W-:Y:S01]  /*17120*/  ISETP.GE.U32.AND P6, PT, R3, 0x7fffff11, PT ;  /* 0x7fffff110300780c */ /* 0x000fe20003fc6070 */
[----:B------:R-:W-:Y:S01]  /*17130*/  LDGSTS.E [R15+0x20008], desc[UR60][R242.64], !P0 ;  /* 0x20008000f20f7fae */ /* 0x000fe2000c12187c */
[----:B------:R-:W-:Y:S01]  /*17140*/  MOV R179, R127 ;  /* 0x0000007f00b37202 */ /* 0x000fe20000000f00 */
[----:B------:R-:W-:-:S02]  /*17150*/  IMAD R126, R2, 0x4f, RZ ;  /* 0x0000004f027e7824 */ /* 0x000fc400078e02ff */
[----:B------:R-:W-:Y:S01]  /*17160*/  IMAD.WIDE R238, R236, 0x4, R118 ;  /* 0x00000004ecee7825 */ /* 0x000fe200078e0276 */
[----:B------:R-:W-:Y:S01]  /*17170*/  IADD3 R3, R4, -0x11, RZ ;  /* 0xffffffef04037810 */ /* 0x000fe20007ffe0ff */
[----:B------:R-:W-:Y:S01]  /*17180*/  LDGSTS.E [R15+0x24008], desc[UR60][R240.64], !P0 ;  /* 0x24008000f00f7fae */ /* 0x000fe2000c12187c */
[----:B------:R-:W4:Y:S01]  /*17190*/  LDC R4, c[0x0][0x230] ;  /* 0x00008c00ff047b82 */ /* 0x000f220000000800 */
[----:B------:R-:W-:Y:S02]  /*171a0*/  IMAD.WIDE R236, R236, 0x4, R116 ;  /* 0x00000004ecec7825 */ /* 0x000fe400078e0274 */
[----:B------:R-:W-:Y:S02]  /*171b0*/  LDGSTS.E [R15+0x28008], desc[UR60][R238.64], !P0 ;  /* 0x28008000ee0f7fae */ /* 0x000fe4000c12187c */
[----:B------:R-:W-:Y:S02]  /*171c0*/  IMAD.WIDE R234, R126, 0x4, R122 ;  /* 0x000000047eea7825 */ /* 0x000fe400078e027a */
[----:B------:R-:W-:Y:S02]  /*171d0*/  LDGSTS.E [R15+0x2c008], desc[UR60][R236.64], !P0 ;  /* 0x2c008000ec0f7fae */ /* 0x000fe4000c12187c */
[----:B------:R-:W-:-:S02]  /*171e0*/  IMAD.MOV.U32 R188, RZ, RZ, R124 ;  /* 0x000000ffffbc7224 */ /* 0x000fc400078e007c */
[----:B------:R-:W-:Y:S01]  /*171f0*/  IMAD.MOV.U32 R189, RZ, RZ, R125 ;  /* 0x000000ffffbd7224 */ /* 0x000fe200078e007d */
[----:B------:R-:W-:Y:S01]  /*17200*/  MOV R180, R134 ;  /* 0x0000008600b47202 */ /* 0x000fe20000000f00 */
[C---:B------:R-:W-:Y:S01]  /*17210*/  IMAD.WIDE R232, R126.reuse, 0x4, R120 ;  /* 0x000000047ee87825 */ /* 0x040fe200078e0278 */
[----:B------:R-:W-:Y:S01]  /*17220*/  ISETP.GE.U32.AND P0, PT, R3, 0x7fffff70, PT ;  /* 0x7fffff700300780c */ /* 0x000fe20003f06070 */
[----:B------:R-:W-:Y:S01]  /*17230*/  LDGSTS.E [R15+0x2000c], desc[UR60][R234.64], !P4 ;  /* 0x2000c000ea0f7fae */ /* 0x000fe2000e12187c */
[----:B------:R-:W-:Y:S01]  /*17240*/  MOV R176, R128 ;  /* 0x0000008000b07202 */ /* 0x000fe20000000f00 */
[C---:B------:R-:W-:Y:S01]  /*17250*/  IMAD.WIDE R124, R126.reuse, 0x4, R118 ;  /* 0x000000047e7c7825 */ /* 0x040fe200078e0276 */
[----:B------:R-:W-:Y:S01]  /*17260*/  MOV R175, R133 ;  /* 0x0000008500af7202 */ /* 0x000fe20000000f00 */
[----:B------:R-:W-:Y:S02]  /*17270*/  LDGSTS.E [R15+0x2400c], desc[UR60][R232.64], !P4 ;  /* 0x2400c000e80f7fae */ /* 0x000fe4000e12187c */
[----:B------:R-:W-:Y:S01]  /*17280*/  IMAD.MOV.U32 R170, RZ, RZ, R142 ;  /* 0x000000ffffaa7224 */ /* 0x000fe200078e008e */
[----:B------:R-:W-:Y:S01]  /*17290*/  MOV R185, R139 ;  /* 0x0000008b00b97202 */ /* 0x000fe20000000f00 */
[----:B------:R-:W-:Y:S01]  /*172a0*/  IMAD.WIDE R126, R126, 0x4, R116 ;  /* 0x000000047e7e7825 */ /* 0x000fe200078e0274 */
[----:B------:R-:W-:Y:S01]  /*172b0*/  LDGSTS.E [R15+0x2800c], desc[UR60][R124.64], !P4 ;  /* 0x2800c0007c0f7fae */ /* 0x000fe2000e12187c */
[----:B------:R-:W3:Y:S02]  /*172c0*/  LDC R8, c[0x0][0x230] ;  /* 0x00008c00ff087b82 */ /* 0x000ee40000000800 */
[----:B------:R-:W-:Y:S01]  /*172d0*/  VIADD R3, R5, 0xffffffee ;  /* 0xffffffee05037836 */ /* 0x000fe20000000000 */
[----:B------:R-:W-:Y:S05]  /*172e0*/  LDGSTS.E [R15+0x2c00c], desc[UR60][R126.64], !P4 ;  /* 0x2c00c0007e0f7fae */ /* 0x000fea000e12187c */
[----:B------:R-:W2:Y:S01]  /*172f0*/  LDC R5, c[0x0][0x230] ;  /* 0x00008c00ff057b82 */ /* 0x000ea20000000800 */
[----:B------:R-:W-:Y:S01]  /*17300*/  ISETP.GE.U32.AND P4, PT, R3, 0x7fffff6f, PT ;  /* 0x7fffff6f0300780c */ /* 0x000fe20003f86070 */
[----:B------:R-:W-:-:S02]  /*17310*/  IMAD R134, R2, 0x6c, RZ ;  /* 0x0000006c02867824 */ /* 0x000fc400078e02ff */
[----:B-1----:R-:W-:Y:S02]  /*17320*/  VIADD R3, R6, 0xffffffed ;  /* 0xffffffed06037836 */ /* 0x002fe40000000000 */
[----:B------:R-:W-:Y:S02]  /*17330*/  IMAD.MOV.U32 R177, RZ, RZ, R129 ;  /* 0x000000ffffb17224 */ /* 0x000fe400078e0081 */
[----:B------:R-:W1:Y:S01]  /*17340*/  LDC R6, c[0x0][0x230] ;  /* 0x00008c00ff067b82 */ /* 0x000e620000000800 */
[----:B------:R-:W-:Y:S02]  /*17350*/  IMAD.MOV.U32 R172, RZ, RZ, R130 ;  /* 0x000000ffffac7224 */ /* 0x000fe400078e0082 */
[----:B------:R-:W-:Y:S02]  /*17360*/  IMAD.MOV.U32 R173, RZ, RZ, R131 ;  /* 0x000000ffffad7224 */ /* 0x000fe400078e0083 */
[----:B------:R-:W-:-:S04]  /*17370*/  IMAD.WIDE R128, R134, 0x4, R122 ;  /* 0x0000000486807825 */ /* 0x000fc800078e027a */
[----:B------:R-:W-:Y:S01]  /*17380*/  IMAD.MOV.U32 R174, RZ, RZ, R132 ;  /* 0x000000ffffae7224 */ /* 0x000fe200078e0084 */
[----:B------:R-:W-:Y:S01]  /*17390*/  LDGSTS.E [R15+0x30000], desc[UR60][R128.64], !P3 ;  /* 0x30000000800f7fae */ /* 0x000fe2000d92187c */
[----:B------:R-:W-:Y:S02]  /*173a0*/  IMAD R142, R2, 0x6d, RZ ;  /* 0x0000006d028e7824 */ /* 0x000fe400078e02ff */
[----:B------:R-:W-:-:S04]  /*173b0*/  IMAD.WIDE R130, R134, 0x4, R120 ;  /* 0x0000000486827825 */ /* 0x000fc800078e0278 */
[----:B------:R-:W-:Y:S01]  /*173c0*/  IMAD.MOV.U32 R181, RZ, RZ, R135 ;  /* 0x000000ffffb57224 */ /* 0x000fe200078e0087 */
[----:B------:R-:W-:Y:S01]  /*173d0*/  MOV R168, R140 ;  /* 0x0000008c00a87202 */ /* 0x000fe20000000f00 */
[C---:B------:R-:W-:Y:S01]  /*173e0*/  IMAD.WIDE R132, R134.reuse, 0x4, R118 ;  /* 0x0000000486847825 */ /* 0x040fe200078e0276 */
[----:B------:R-:W-:Y:S03]  /*173f0*/  LDGSTS.E [R15+0x34000], desc[UR60][R130.64], !P3 ;  /* 0x34000000820f7fae */ /* 0x000fe6000d92187c */
[----:B------:R-:W-:Y:S01]  /*17400*/  IMAD.WIDE R134, R134, 0x4, R116 ;  /* 0x0000000486867825 */ /* 0x000fe200078e0274 */
[----:B------:R-:W-:Y:S03]  /*17410*/  LDGSTS.E [R15+0x38000], desc[UR60][R132.64], !P3 ;  /* 0x38000000840f7fae */ /* 0x000fe6000d92187c */
[----:B------:R-:W-:Y:S01]  /*17420*/  IMAD.MOV.U32 R182, RZ, RZ, R136 ;  /* 0x000000ffffb67224 */ /* 0x000fe200078e0088 */
[----:B------:R-:W-:Y:S01]  /*17430*/  LDGSTS.E [R15+0x3c000], desc[UR60][R134.64], !P3 ;  /* 0x3c000000860f7fae */ /* 0x000fe2000d92187c */
[----:B------:R-:W-:-:S02]  /*17440*/  IMAD.MOV.U32 R183, RZ, RZ, R137 ;  /* 0x000000ffffb77224 */ /* 0x000fc400078e0089 */
[----:B------:R-:W-:Y:S02]  /*17450*/  IMAD.MOV.U32 R184, RZ, RZ, R138 ;  /* 0x000000ffffb87224 */ /* 0x000fe400078e008a */
[----:B------:R-:W-:Y:S01]  /*17460*/  IMAD.WIDE R136, R142, 0x4, R122 ;  /* 0x000000048e887825 */ /* 0x000fe200078e027a */
[----:B------:R-:W-:-:S03]  /*17470*/  ISETP.GE.U32.AND P3, PT, R3, 0x7fffff6e, PT ;  /* 0x7fffff6e0300780c */ /* 0x000fc60003f66070 */
[----:B------:R-:W-:Y:S01]  /*17480*/  IMAD.MOV.U32 R169, RZ, RZ, R141 ;  /* 0x000000ffffa97224 */ /* 0x000fe200078e008d */
[----:B------:R-:W-:Y:S01]  /*17490*/  LDGSTS.E [R15+0x30004], desc[UR60][R136.64], !P2 ;  /* 0x30004000880f7fae */ /* 0x000fe2000d12187c */
[----:B------:R-:W-:Y:S01]  /*174a0*/  IMAD.WIDE R138, R142, 0x4, R120 ;  /* 0x000000048e8a7825 */ /* 0x000fe200078e0278 */
[----:B----4-:R-:W-:-:S03]  /*174b0*/  IADD3 R3, R4, -0x14, RZ ;  /* 0xffffffec04037810 */ /* 0x010fc60007ffe0ff */
[----:B------:R-:W-:Y:S01]  /*174c0*/  IMAD.MOV.U32 R171, RZ, RZ, R143 ;  /* 0x000000ffffab7224 */ /* 0x000fe200078e008f */
[----:B------:R-:W-:Y:S01]  /*174d0*/  LDGSTS.E [R15+0x34004], desc[UR60][R138.64], !P2 ;  /* 0x340040008a0f7fae */ /* 0x000fe2000d12187c */
[----:B------:R-:W-:-:S04]  /*174e0*/  IMAD.WIDE R140, R142, 0x4, R118 ;  /* 0x000000048e8c7825 */ /* 0x000fc800078e0276 */
[----:B------:R-:W-:Y:S01]  /*174f0*/  IMAD.WIDE R142, R142, 0x4, R116 ;  /* 0x000000048e8e7825 */ /* 0x000fe200078e0274 */
[----:B------:R-:W-:Y:S03]  /*17500*/  LDGSTS.E [R15+0x38004], desc[UR60][R140.64], !P2 ;  /* 0x380040008c0f7fae */ /* 0x000fe6000d12187c */
[----:B------:R-:W-:Y:S01]  /*17510*/  IMAD R150, R2, 0x6e, RZ ;  /* 0x0000006e02967824 */ /* 0x000fe200078e02ff */
[----:B------:R-:W-:Y:S01]  /*17520*/  LDGSTS.E [R15+0x3c004], desc[UR60][R142.64], !P2 ;  /* 0x3c0040008e0f7fae */ /* 0x000fe2000d12187c */
[----:B------:R-:W-:Y:S01]  /*17530*/  ISETP.GE.U32.AND P2, PT, R3, 0x7fffff6d, PT ;  /* 0x7fffff6d0300780c */ /* 0x000fe20003f46070 */
[----:B--2---:R-:W-:Y:S02]  /*17540*/  VIADD R3, R5, 0xffffffcf ;  /* 0xffffffcf05037836 */ /* 0x004fe40000000000 */
[C---:B------:R-:W-:Y:S01]  /*17550*/  IMAD.WIDE R144, R150.reuse, 0x4, R122 ;  /* 0x0000000496907825 */ /* 0x040fe200078e027a */
[----:B------:R-:W2:Y:S03]  /*17560*/  LDC R5, c[0x0][0x230] ;  /* 0x00008c00ff057b82 */ /* 0x000ea60000000800 */
[C---:B------:R-:W-:Y:S01]  /*17570*/  IMAD.WIDE R146, R150.reuse, 0x4, R120 ;  /* 0x0000000496927825 */ /* 0x040fe200078e0278 */
[----:B------:R-:W-:Y:S03]  /*17580*/  LDGSTS.E [R15+0x30008], desc[UR60][R144.64], !P5 ;  /* 0x30008000900f7fae */ /* 0x000fe6000e92187c */
[C---:B------:R-:W-:Y:S01]  /*17590*/  IMAD.WIDE R148, R150.reuse, 0x4, R118 ;  /* 0x0000000496947825 */ /* 0x040fe200078e0276 */
[----:B------:R-:W-:Y:S03]  /*175a0*/  LDGSTS.E [R15+0x34008], desc[UR60][R146.64], !P5 ;  /* 0x34008000920f7fae */ /* 0x000fe6000e92187c */
[----:B------:R-:W-:Y:S01]  /*175b0*/  IMAD.WIDE R150, R150, 0x4, R116 ;  /* 0x0000000496967825 */ /* 0x000fe200078e0274 */
[----:B------:R-:W-:Y:S03]  /*175c0*/  LDGSTS.E [R15+0x38008], desc[UR60][R148.64], !P5 ;  /* 0x38008000940f7fae */ /* 0x000fe6000e92187c */
[----:B------:R-:W-:Y:S01]  /*175d0*/  IMAD R166, R2, 0x6f, RZ ;  /* 0x0000006f02a67824 */ /* 0x000fe200078e02ff */
[----:B-1----:R-:W-:Y:S01]  /*175e0*/  IADD3 R4, R6, -0x32, RZ ;  /* 0xffffffce06047810 */ /* 0x002fe20007ffe0ff */
[----:B------:R-:W-:Y:S01]  /*175f0*/  LDGSTS.E [R15+0x3c008], desc[UR60][R150.64], !P5 ;  /* 0x3c008000960f7fae */ /* 0x000fe2000e92187c */
[----:B------:R-:W1:Y:S01]  /*17600*/  LDC R6, c[0x0][0x230] ;  /* 0x00008c00ff067b82 */ /* 0x000e620000000800 */
[C---:B------:R-:W-:Y:S01]  /*17610*/  IMAD.WIDE R160, R166.reuse, 0x4, R122 ;  /* 0x00000004a6a07825 */ /* 0x040fe200078e027a */
[----:B------:R-:W-:Y:S01]  /*17620*/  ISETP.GE.U32.AND P5, PT, R3, 0x7fffff50, PT ;  /* 0x7fffff500300780c */ /* 0x000fe20003fa6070 */
[----:B------:R4:W-:Y:S01]  /*17630*/  STL.64 [R1+0x18], R58 ;  /* 0x0000183a01007387 */ /* 0x0009e20000100a00 */
[----:B------:R-:W-:Y:S01]  /*17640*/  MOV R186, R16 ;  /* 0x0000001000ba7202 */ /* 0x000fe20000000f00 */
[----:B------:R-:W-:Y:S01]  /*17650*/  IMAD.WIDE R162, R166, 0x4, R120 ;  /* 0x00000004a6a27825 */ /* 0x000fe200078e0278 */
[----:B------:R-:W-:Y:S01]  /*17660*/  LOP3.LUT R16, R0, 0x40, RZ, 0x3c, !PT ;  /* 0x0000004000107812 */ /* 0x000fe200078e3cff */
[----:B------:R3:W-:Y:S02]  /*17670*/  STL.64 [R1+0x10], R56 ;  /* 0x0000103801007387 */ /* 0x0007e40000100a00 */
[----:B------:R-:W-:-:S02]  /*17680*/  IMAD.SHL.U32 R3, R2, 0x10, RZ ;  /* 0x0000001002037824 */ /* 0x000fc400078e00ff */
[C---:B------:R-:W-:Y:S01]  /*17690*/  IMAD.WIDE R164, R166.reuse, 0x4, R118 ;  /* 0x00000004a6a47825 */ /* 0x040fe200078e0276 */
[----:B------:R3:W-:Y:S03]  /*176a0*/  STL.64 [R1+0x8], R54 ;  /* 0x0000083601007387 */ /* 0x0007e60000100a00 */
[----:B------:R-:W-:Y:S01]  /*176b0*/  IMAD.WIDE R166, R166, 0x4, R116 ;  /* 0x00000004a6a67825 */ /* 0x000fe200078e0274 */
[----:B------:R2:W-:Y:S03]  /*176c0*/  STL.64 [R1], R52 ;  /* 0x0000003401007387 */ /* 0x0005e60000100a00 */
[C---:B----4-:R-:W-:Y:S01]  /*176d0*/  IMAD.WIDE R58, R3.reuse, 0x4, R122 ;  /* 0x00000004033a7825 */ /* 0x050fe200078e027a */
[----:B------:R-:W-:Y:S03]  /*176e0*/  LDGSTS.E [R15+0x3000c], desc[UR60][R160.64], !P6 ;  /* 0x3000c000a00f7fae */ /* 0x000fe6000f12187c */
[C---:B---3--:R-:W-:Y:S01]  /*176f0*/  IMAD.WIDE R56, R3.reuse, 0x4, R120 ;  /* 0x0000000403387825 */ /* 0x048fe200078e0278 */
[----:B------:R-:W-:Y:S03]  /*17700*/  LDGSTS.E [R15+0x3400c], desc[UR60][R162.64], !P6 ;  /* 0x3400c000a20f7fae */ /* 0x000fe6000f12187c */
[C---:B------:R-:W-:Y:S01]  /*17710*/  IMAD.WIDE R54, R3.reuse, 0x4, R118 ;  /* 0x0000000403367825 */ /* 0x040fe200078e0276 */
[----:B------:R-:W-:Y:S03]  /*17720*/  LDGSTS.E [R15+0x3800c], desc[UR60][R164.64], !P6 ;  /* 0x3800c000a40f7fae */ /* 0x000fe6000f12187c */
[----:B--2---:R-:W-:Y:S01]  /*17730*/  IMAD.WIDE R52, R3, 0x4, R116 ;  /* 0x0000000403347825 */ /* 0x004fe200078e0274 */
[----:B------:R-:W-:Y:S01]  /*17740*/  LDGSTS.E [R15+0x3c00c], desc[UR60][R166.64], !P6 ;  /* 0x3c00c000a60f7fae */ /* 0x000fe2000f12187c */
[----:B------:R-:W-:-:S02]  /*17750*/  ISETP.GE.U32.AND P6, PT, R4, 0x7fffff4f, PT ;  /* 0x7fffff4f0400780c */ /* 0x000fc40003fc6070 */
[----:B------:R-:W-:Y:S02]  /*17760*/  VIADD R3, R8, 0xffffffcd ;  /* 0xffffffcd08037836 */ /* 0x000fe40000000000 */
[----:B------:R-:W-:Y:S01]  /*17770*/  VIADD R16, R16, UR4 ;  /* 0x0000000410107c36 */ /* 0x000fe20008000000 */
[----:B------:R-:W2:Y:S01]  /*17780*/  LDC R8, c[0x0][0x230] ;  /* 0x00008c00ff087b82 */ /* 0x000ea20000000800 */
[----:B------:R-:W-:Y:S01]  /*17790*/  IMAD R4, R2, 0x11, RZ ;  /* 0x0000001102047824 */ /* 0x000fe200078e02ff */
[----:B------:R3:W-:Y:S04]  /*177a0*/  STL.64 [R1+0x550], R58 ;  /* 0x0005503a01007387 */ /* 0x0007e80000100a00 */
[----:B------:R3:W-:Y:S04]  /*177b0*/  LDGSTS.E [R16], desc[UR60][R58.64], !P0 ;  /* 0x000000003a107fae */ /* 0x0007e8000c12187c */
[----:B------:R4:W-:Y:S04]  /*177c0*/  STL.64 [R1+0x548], R56 ;  /* 0x0005483801007387 */ /* 0x0009e80000100a00 */
[----:B------:R4:W-:Y:S01]  /*177d0*/  LDGSTS.E [R16+0x4000], desc[UR60][R56.64], !P0 ;  /* 0x0400000038107fae */ /* 0x0009e2000c12187c */
[----:B---3--:R-:W-:-:S03]  /*177e0*/  IMAD.WIDE R58, R4, 0x4, R122 ;  /* 0x00000004043a7825 */ /* 0x008fc600078e027a */
[----:B------:R3:W-:Y:S04]  /*177f0*/  STL.64 [R1+0x540], R54 ;  /* 0x0005403601007387 */ /* 0x0007e80000100a00 */
[----:B------:R3:W-:Y:S01]  /*17800*/  LDGSTS.E [R16+0x8000], desc[UR60][R54.64], !P0 ;  /* 0x0800000036107fae */ /* 0x0007e2000c12187c */
[----:B----4-:R-:W-:-:S03]  /*17810*/  IMAD.WIDE R56, R4, 0x4, R120 ;  /* 0x0000000404387825 */ /* 0x010fc600078e0278 */
[----:B------:R4:W-:Y:S04]  /*17820*/  STL.64 [R1+0x538], R52 ;  /* 0x0005383401007387 */ /* 0x0009e80000100a00 */
[----:B------:R4:W-:Y:S01]  /*17830*/  LDGSTS.E [R16+0xc000], desc[UR60][R52.64], !P0 ;  /* 0x0c00000034107fae */ /* 0x0009e2000c12187c */
[----:B------:R-:W-:Y:S01]  /*17840*/  ISETP.GE.U32.AND P0, PT, R3, 0x7fffff4e, PT ;  /* 0x7fffff4e0300780c */ /* 0x000fe20003f06070 */
[----:B------:R-:W-:Y:S02]  /*17850*/  IMAD R3, R2, 0x12, RZ ;  /* 0x0000001202037824 */ /* 0x000fe400078e02ff */
[C---:B---3--:R-:W-:Y:S01]  /*17860*/  IMAD.WIDE R54, R4.reuse, 0x4, R118 ;  /* 0x0000000404367825 */ /* 0x048fe200078e0276 */
[----:B------:R3:W-:Y:S04]  /*17870*/  STL.64 [R1+0x530], R58 ;  /* 0x0005303a01007387 */ /* 0x0007e80000100a00 */
[----:B------:R3:W-:Y:S01]  /*17880*/  LDGSTS.E [R16+0x4], desc[UR60][R58.64], !P4 ;  /* 0x000040003a107fae */ /* 0x0007e2000e12187c */
[----:B----4-:R-:W-:Y:S01]  /*17890*/  IMAD.WIDE R52, R4, 0x4, R116 ;  /* 0x0000000404347825 */ /* 0x010fe200078e0274 */
[----:B------:R-:W-:-:S02]  /*178a0*/  IADD3 R4, R5, -0x34, RZ ;  /* 0xffffffcc05047810 */ /* 0x000fc40007ffe0ff */
[----:B------:R4:W-:Y:S01]  /*178b0*/  STL.64 [R1+0x528], R56 ;  /* 0x0005283801007387 */ /* 0x0009e20000100a00 */
[----:B------:R-:W2:Y:S03]  /*178c0*/  LDC R5, c[0x0][0x230] ;  /* 0x00008c00ff057b82 */ /* 0x000ea60000000800 */
[----:B------:R4:W-:Y:S01]  /*178d0*/  LDGSTS.E [R16+0x4004], desc[UR60][R56.64], !P4 ;  /* 0x0400400038107fae */ /* 0x0009e2000e12187c */
[----:B---3--:R-:W-:-:S03]  /*178e0*/  IMAD.WIDE R58, R3, 0x4, R122 ;  /* 0x00000004033a7825 */ /* 0x008fc600078e027a */
[----:B------:R3:W-:Y:S04]  /*178f0*/  STL.64 [R1+0x520], R54 ;  /* 0x0005203601007387 */ /* 0x0007e80000100a00 */
[----:B------:R3:W-:Y:S04]  /*17900*/  LDGSTS.E [R16+0x8004], desc[UR60][R54.64], !P4 ;  /* 0x0800400036107fae */ /* 0x0007e8000e12187c */
[----:B------:R1:W-:Y:S01]  /*17910*/  STL.64 [R1+0x518], R52 ;  /* 0x0005183401007387 */ /* 0x0003e20000100a00 */
[----:B----4-:R-:W-:-:S03]  /*17920*/  IMAD.WIDE R56, R3, 0x4, R120 ;  /* 0x0000000403387825 */ /* 0x010fc600078e0278 */
[----:B------:R1:W-:Y:S01]  /*17930*/  LDGSTS.E [R16+0xc004], desc[UR60][R52.64], !P4 ;  /* 0x0c00400034107fae */ /* 0x0003e2000e12187c */
[----:B------:R-:W-:Y:S01]  /*17940*/  ISETP.GE.U32.AND P4, PT, R4, 0x7fffff4d, PT ;  /* 0x7fffff4d0400780c */ /* 0x000fe20003f86070 */
[C---:B---3--:R-:W-:Y:S02]  /*17950*/  IMAD.WIDE R54, R3.reuse, 0x4, R118 ;  /* 0x0000000403367825 */ /* 0x048fe400078e0276 */
[----:B------:R3:W-:Y:S02]  /*17960*/  STL.64 [R1+0x510], R58 ;  /* 0x0005103a01007387 */ /* 0x0007e40000100a00 */
[----:B------:R-:W-:Y:S02]  /*17970*/  IMAD R4, R2, 0x13, RZ ;  /* 0x0000001302047824 */ /* 0x000fe400078e02ff */
[----:B------:R3:W-:Y:S01]  /*17980*/  LDGSTS.E [R16+0x8], desc[UR60][R58.64], !P3 ;  /* 0x000080003a107fae */ /* 0x0007e2000d92187c */
[----:B-1----:R-:W-:-:S03]  /*17990*/  IMAD.WIDE R52, R3, 0x4, R116 ;  /* 0x0000000403347825 */ /* 0x002fc600078e0274 */
[----:B------:R1:W-:Y:S01]  /*179a0*/  STL.64 [R1+0x508], R56 ;  /* 0x0005083801007387 */ /* 0x0003e20000100a00 */
[----:B------:R-:W-:-:S03]  /*179b0*/  VIADD R3, R6, 0xffffffaf ;  /* 0xffffffaf06037836 */ /* 0x000fc60000000000 */
[----:B------:R1:W-:Y:S01]  /*179c0*/  LDGSTS.E [R16+0x4008], desc[UR60][R56.64], !P3 ;  /* 0x0400800038107fae */ /* 0x0003e2000d92187c */
[----:B------:R-:W4:Y:S03]  /*179d0*/  LDC R6, c[0x0][0x230] ;  /* 0x00008c00ff067b82 */ /* 0x000f260000000800 */
[----:B------:R2:W-:Y:S01]  /*179e0*/  STL.64 [R1+0x500], R54 ;  /* 0x0005003601007387 */ /* 0x0005e20000100a00 */
[----:B---3--:R-:W-:-:S03]  /*179f0*/  IMAD.WIDE R58, R4, 0x4, R122 ;  /* 0x00000004043a7825 */ /* 0x008fc600078e027a */
[----:B------:R2:W-:Y:S04]  /*17a00*/  LDGSTS.E [R16+0x8008], desc[UR60][R54.64], !P3 ;  /* 0x0800800036107fae */ /* 0x0005e8000d92187c */
[----:B------:R3:W-:Y:S01]  /*17a10*/  STL.64 [R1+0x4f8], R52 ;  /* 0x0004f83401007387 */ /* 0x0007e20000100a00 */
[----:B-1----:R-:W-:-:S03]  /*17a20*/  IMAD.WIDE R56, R4, 0x4, R120 ;  /* 0x0000000404387825 */ /* 0x002fc600078e0278 */
[----:B------:R3:W-:Y:S01]  /*17a30*/  LDGSTS.E [R16+0xc008], desc[UR60][R52.64], !P3 ;  /* 0x0c00800034107fae */ /* 0x0007e2000d92187c */
[----:B------:R-:W-:Y:S01]  /*17a40*/  ISETP.GE.U32.AND P3, PT, R3, 0x7fffff30, PT ;  /* 0x7fffff300300780c */ /* 0x000fe20003f66070 */
[----:B--2---:R-:W-:Y:S02]  /*17a50*/  IMAD.WIDE R54, R4, 0x4, R118 ;  /* 0x0000000404367825 */ /* 0x004fe400078e0276 */
[----:B------:R1:W-:Y:S02]  /*17a60*/  STL.64 [R1+0x4f0], R58 ;  /* 0x0004f03a01007387 */ /* 0x0003e40000100a00 */
[----:B------:R-:W-:Y:S02]  /*17a70*/  IMAD R3, R2, 0x30, RZ ;  /* 0x0000003002037824 */ /* 0x000fe400078e02ff */
[----:B------:R1:W-:Y:S01]  /*17a80*/  LDGSTS.E [R16+0xc], desc[UR60][R58.64], !P2 ;  /* 0x0000c0003a107fae */ /* 0x0003e2000d12187c */
[----:B---3--:R-:W-:-:S03]  /*17a90*/  IMAD.WIDE R52, R4, 0x4, R116 ;  /* 0x0000000404347825 */ /* 0x008fc600078e0274 */
        /* <DEDUP_REMOVED lines=11> */
[----:B------:R-:W-:Y:S02]  /*17b50*/  IMAD R4, R2, 0x31, RZ ;  /* 0x0000003102047824 */ /* 0x000fe400078e02ff */
[C---:B-1----:R-:W-:Y:S01]  /*17b60*/  IMAD.WIDE R54, R3.reuse, 0x4, R118 ;  /* 0x0000000403367825 */ /* 0x042fe200078e0276 */
[----:B------:R1:W-:Y:S04]  /*17b70*/  STL.64 [R1+0x250], R58 ;  /* 0x0002503a01007387 */ /* 0x0003e80000100a00 */
[----:B------:R1:W-:Y:S01]  /*17b80*/  LDGSTS.E [R16+0x10000], desc[UR60][R58.64], !P5 ;  /* 0x100000003a107fae */ /* 0x0003e2000e92187c */
[----:B--2---:R-:W-:Y:S01]  /*17b90*/  IMAD.WIDE R52, R3, 0x4, R116 ;  /* 0x0000000403347825 */ /* 0x004fe200078e0274 */
[----:B------:R-:W-:-:S02]  /*17ba0*/  IADD3 R3, R5, -0x53, RZ ;  /* 0xffffffad05037810 */ /* 0x000fc40007ffe0ff */
[----:B------:R2:W-:Y:S01]  /*17bb0*/  STL.64 [R1+0x248], R56 ;  /* 0x0002483801007387 */ /* 0x0005e20000100a00 */
[----:B------:R-:W3:Y:S03]  /*17bc0*/  LDC R5, c[0x0][0x230] ;  /* 0x00008c00ff057b82 */ /* 0x000ee60000000800 */
[----:B------:R2:W-:Y:S01]  /*17bd0*/  LDGSTS.E [R16+0x14000], desc[UR60][R56.64], !P5 ;  /* 0x1400000038107fae */ /* 0x0005e2000e92187c */
[----:B-1----:R-:W-:-:S03]  /*17be0*/  IMAD.WIDE R58, R4, 0x4, R122 ;  /* 0x00000004043a7825 */ /* 0x002fc600078e027a */
[----:B------:R1:W-:Y:S04]  /*17bf0*/  STL.64 [R1+0x240], R54 ;  /* 0x0002403601007387 */ /* 0x0003e80000100a00 */
[----:B------:R1:W-:Y:S04]  /*17c00*/  LDGSTS.E [R16+0x18000], desc[UR60][R54.64], !P5 ;  /* 0x1800000036107fae */ /* 0x0003e8000e92187c */
[----:B------:R4:W-:Y:S01]  /*17c10*/  STL.64 [R1+0x238], R52 ;  /* 0x0002383401007387 */ /* 0x0009e20000100a00 */
[----:B--2---:R-:W-:-:S03]  /*17c20*/  IMAD.WIDE R56, R4, 0x4, R120 ;  /* 0x0000000404387825 */ /* 0x004fc600078e0278 */
[----:B------:R4:W-:Y:S01]  /*17c30*/  LDGSTS.E [R16+0x1c000], desc[UR60][R52.64], !P5 ;  /* 0x1c00000034107fae */ /* 0x0009e2000e92187c */
[----:B------:R-:W-:Y:S01]  /*17c40*/  ISETP.GE.U32.AND P5, PT, R3, 0x7fffff2e, PT ;  /* 0x7fffff2e0300780c */ /* 0x000fe20003fa6070 */
[----:B------:R-:W-:Y:S02]  /*17c50*/  IMAD R3, R2, 0x32, RZ ;  /* 0x0000003202037824 */ /* 0x000fe400078e02ff */
[C---:B-1----:R-:W-:Y:S01]  /*17c60*/  IMAD.WIDE R54, R4.reuse, 0x4, R118 ;  /* 0x0000000404367825 */ /* 0x042fe200078e0276 */
[----:B------:R1:W-:Y:S04]  /*17c70*/  STL.64 [R1+0x230], R58 ;  /* 0x0002303a01007387 */ /* 0x0003e80000100a00 */
[----:B------:R1:W-:Y:S01]  /*17c80*/  LDGSTS.E [R16+0x10004], desc[UR60][R58.64], !P6 ;  /* 0x100040003a107fae */ /* 0x0003e2000f12187c */
[----:B----4-:R-:W-:-:S03]  /*17c90*/  IMAD.WIDE R52, R4, 0x4, R116 ;  /* 0x0000000404347825 */ /* 0x010fc600078e0274 */
        /* <DEDUP_REMOVED lines=15> */
[----:B--2---:R-:W-:-:S03]  /*17d90*/  IMAD.WIDE R52, R3, 0x4, R116 ;  /* 0x0000000403347825 */ /* 0x004fc600078e0274 */
[----:B------:R2:W-:Y:S01]  /*17da0*/  STL.64 [R1+0x208], R56 ;  /* 0x0002083801007387 */ /* 0x0005e20000100a00 */
[----:B---3--:R-:W-:-:S03]  /*17db0*/  VIADD R3, R8, 0xffffff8f ;  /* 0xffffff8f08037836 */ /* 0x008fc60000000000 */
[----:B------:R2:W-:Y:S01]  /*17dc0*/  LDGSTS.E [R16+0x14008], desc[UR60][R56.64], !P0 ;  /* 0x1400800038107fae */ /* 0x0005e2000c12187c */
[----:B------:R-:W3:Y:S01]  /*17dd0*/  LDC R8, c[0x0][0x230] ;  /* 0x00008c00ff087b82 */ /* 0x000ee20000000800 */
[----:B------:R-:W-:Y:S02]  /*17de0*/  IMAD.MOV.U32 R190, RZ, RZ, R188 ;  /* 0x000000ffffbe7224 */ /* 0x000fe400078e00bc */
[----:B------:R4:W-:Y:S01]  /*17df0*/  STL.64 [R1+0x200], R54 ;  /* 0x0002003601007387 */ /* 0x0009e20000100a00 */
[----:B-1----:R-:W-:-:S03]  /*17e00*/  IMAD.WIDE R58, R4, 0x4, R122 ;  /* 0x00000004043a7825 */ /* 0x002fc600078e027a */
[----:B------:R4:W-:Y:S01]  /*17e10*/  LDGSTS.E [R16+0x18008], desc[UR60][R54.64], !P0 ;  /* 0x1800800036107fae */ /* 0x0009e2000c12187c */
[----:B------:R-:W-:-:S03]  /*17e20*/  IMAD.MOV.U32 R188, RZ, RZ, R186 ;  /* 0x000000ffffbc7224 */ /* 0x000fc600078e00ba */
[----:B------:R1:W-:Y:S01]  /*17e30*/  STL.64 [R1+0x1f8], R52 ;  /* 0x0001f83401007387 */ /* 0x0003e20000100a00 */
[----:B--2---:R-:W-:-:S03]  /*17e40*/  IMAD.WIDE R56, R4, 0x4, R120 ;  /* 0x0000000404387825 */ /* 0x004fc600078e0278 */
[----:B------:R1:W-:Y:S01]  /*17e50*/  LDGSTS.E [R16+0x1c008], desc[UR60][R52.64], !P0 ;  /* 0x1c00800034107fae */ /* 0x0003e2000c12187c */
[----:B------:R-:W-:Y:S01]  /*17e60*/  MOV R186, R184 ;  /* 0x000000b800ba7202 */ /* 0x000fe20000000f00 */
[C---:B----4-:R-:W-:Y:S01]  /*17e70*/  IMAD.WIDE R54, R4.reuse, 0x4, R118 ;  /* 0x0000000404367825 */ /* 0x050fe200078e0276 */
[----:B------:R-:W-:Y:S01]  /*17e80*/  ISETP.GE.U32.AND P0, PT, R3, 0x7fffff10, PT ;  /* 0x7fffff100300780c */ /* 0x000fe20003f06070 */
[----:B------:R2:W-:Y:S02]  /*17e90*/  LDGSTS.E [R16+0x1000c], desc[UR60][R58.64], !P4 ;  /* 0x1000c0003a107fae */ /* 0x0005e4000e12187c */
[----:B------:R-:W-:Y:S02]  /*17ea0*/  IMAD.MOV.U32 R187, RZ, RZ, R17 ;  /* 0x000000ffffbb7224 */ /* 0x000fe400078e0011 */
[----:B-1----:R-:W-:Y:S01]  /*17eb0*/  IMAD.WIDE R52, R4, 0x4, R116 ;  /* 0x0000000404347825 */ /* 0x002fe200078e0274 */
[----:B------:R-:W-:Y:S01]  /*17ec0*/  MOV R191, R189 ;  /* 0x000000bd00bf7202 */ /* 0x000fe20000000f00 */
[----:B------:R-:W1:Y:S02]  /*17ed0*/  LDC R4, c[0x0][0x230] ;  /* 0x00008c00ff047b82 */ /* 0x000e640000000800 */
[----:B------:R-:W-:Y:S01]  /*17ee0*/  IMAD.MOV.U32 R184, RZ, RZ, R182 ;  /* 0x000000ffffb87224 */ /* 0x000fe200078e00b6 */
[----:B------:R-:W-:Y:S01]  /*17ef0*/  IADD3 R3, R5, -0x72, RZ ;  /* 0xffffff8e05037810 */ /* 0x000fe20007ffe0ff */
[----:B------:R-:W-:Y:S01]  /*17f00*/  IMAD.MOV.U32 R182, RZ, RZ, R180 ;  /* 0x000000ffffb67224 */ /* 0x000fe200078e00b4 */
[----:B------:R-:W-:Y:S01]  /*17f10*/  MOV R180, R174 ;  /* 0x000000ae00b47202 */ /* 0x000fe20000000f00 */
[----:B------:R-:W-:Y:S01]  /*17f20*/  IMAD R174, R2, 0x50, RZ ;  /* 0x0000005002ae7824 */ /* 0x000fe200078e02ff */
[----:B------:R4:W-:Y:S01]  /*17f30*/  LDGSTS.E [R16+0x1400c], desc[UR60][R56.64], !P4 ;  /* 0x1400c00038107fae */ /* 0x0009e2000e12187c */
[----:B------:R-:W-:Y:S01]  /*17f40*/  IMAD.MOV.U32 R189, RZ, RZ, R187 ;  /* 0x000000ffffbd7224 */ /* 0x000fe200078e00bb */
[----:B------:R-:W2:Y:S01]  /*17f50*/  LDC R5, c[0x0][0x230] ;  /* 0x00008c00ff057b82 */ /* 0x000ea20000000800 */
[----:B------:R-:W-:Y:S01]  /*17f60*/  IMAD.MOV.U32 R187, RZ, RZ, R185 ;  /* 0x000000ffffbb7224 */ /* 0x000fe200078e00b9 */
[----:B------:R-:W-:Y:S01]  /*17f70*/  MOV R185, R183 ;  /* 0x000000b700b97202 */ /* 0x000fe20000000f00 */
[----:B------:R4:W-:Y:S01]  /*17f80*/  LDGSTS.E [R16+0x1800c], desc[UR60][R54.64], !P4 ;  /* 0x1800c00036107fae */ /* 0x0009e2000e12187c */
[----:B------:R-:W-:Y:S01]  /*17f90*/  MOV R152, R168 ;  /* 0x000000a800987202 */ /* 0x000fe20000000f00 */
[----:B------:R-:W-:Y:S01]  /*17fa0*/  IMAD.MOV.U32 R153, RZ, RZ, R169 ;  /* 0x000000ffff997224 */ /* 0x000fe200078e00a9 */
[----:B------:R-:W-:Y:S01]  /*17fb0*/  MOV R98, R182 ;  /* 0x000000b600627202 */ /* 0x000fe20000000f00 */
[----:B------:R-:W-:Y:S01]  /*17fc0*/  IMAD.MOV.U32 R183, RZ, RZ, R181 ;  /* 0x000000ffffb77224 */ /* 0x000fe200078e00b5 */
[----:B------:R4:W-:Y:S01]  /*17fd0*/  LDGSTS.E [R16+0x1c00c], desc[UR60][R52.64], !P4 ;  /* 0x1c00c00034107fae */ /* 0x0009e2000e12187c */
[----:B------:R-:W-:Y:S01]  /*17fe0*/  IMAD.MOV.U32 R110, RZ, RZ, R170 ;  /* 0x000000ffff6e7224 */ /* 0x000fe200078e00aa */
[----:B------:R-:W-:Y:S01]  /*17ff0*/  MOV R107, R173 ;  /* 0x000000ad006b7202 */ /* 0x000fe20000000f00 */
[----:B------:R-:W-:Y:S01]  /*18000*/  IMAD.MOV.U32 R111, RZ, RZ, R171 ;  /* 0x000000ffff6f7224 */ /* 0x000fe200078e00ab */
[----:B------:R-:W-:Y:S01]  /*18010*/  ISETP.GE.U32.AND P4, PT, R3, 0x7fffff0f, PT ;  /* 0x7fffff0f0300780c */ /* 0x000fe20003f86070 */
[----:B------:R-:W-:Y:S01]  /*18020*/  IMAD.WIDE R168, R174, 0x4, R122 ;  /* 0x00000004aea87825 */ /* 0x000fe200078e027a */
[----:B------:R-:W-:-:S03]  /*18030*/  MOV R114, R176 ;  /* 0x000000b000727202 */ /* 0x000fc60000000f00 */
[----:B------:R-:W-:Y:S01]  /*18040*/  IMAD.MOV.U32 R181, RZ, RZ, R175 ;  /* 0x000000ffffb57224 */ /* 0x000fe200078e00af */
[----:B------:R-:W-:Y:S01]  /*18050*/  LDGSTS.E [R16+0x20000], desc[UR60][R168.64], !P3 ;  /* 0x20000000a8107fae */ /* 0x000fe2000d92187c */
[----:B------:R-:W-:Y:S02]  /*18060*/  IMAD.MOV.U32 R106, RZ, RZ, R172 ;  /* 0x000000ffff6a7224 */ /* 0x000fe400078e00ac */
[----:B------:R-:W-:Y:S02]  /*18070*/  IMAD R182, R2, 0x51, RZ ;  /* 0x0000005102b67824 */ /* 0x000fe400078e02ff */
[----:B------:R-:W-:-:S04]  /*18080*/  IMAD.WIDE R170, R174, 0x4, R120 ;  /* 0x00000004aeaa7825 */ /* 0x000fc800078e0278 */
[----:B------:R-:W-:-:S04]  /*18090*/  IMAD.WIDE R172, R174, 0x4, R118 ;  /* 0x00000004aeac7825 */ /* 0x000fc800078e0276 */
[----:B------:R-:W-:Y:S02]  /*180a0*/  VIADD R3, R6, 0xffffff8d ;  /* 0xffffff8d06037836 */ /* 0x000fe40000000000 */
[----:B------:R-:W-:Y:S01]  /*180b0*/  IMAD.MOV.U32 R115, RZ, RZ, R177 ;  /* 0x000000ffff737224 */ /* 0x000fe200078e00b1 */
[----:B------:R-:W4:Y:S01]  /*180c0*/  LDC R6, c[0x0][0x230] ;  /* 0x00008c00ff067b82 */ /* 0x000f220000000800 */
[----:B------:R-:W-:Y:S01]  /*180d0*/  IMAD.WIDE R174, R174, 0x4, R116 ;  /* 0x00000004aeae7825 */ /* 0x000fe200078e0274 */
[----:B------:R-:W-:Y:S01]  /*180e0*/  MOV R97, R181 ;  /* 0x000000b500617202 */ /* 0x000fe20000000f00 */
[----:B------:R-:W-:Y:S02]  /*180f0*/  LDGSTS.E [R16+0x24000], desc[UR60][R170.64], !P3 ;  /* 0x24000000aa107fae */ /* 0x000fe4000d92187c */
[----:B------:R-:W-:Y:S02]  /*18100*/  IMAD.MOV.U32 R108, RZ, RZ, R178 ;  /* 0x000000ffff6c7224 */ /* 0x000fe400078e00b2 */
[----:B------:R-:W-:Y:S01]  /*18110*/  IMAD.MOV.U32 R109, RZ, RZ, R179 ;  /* 0x000000ffff6d7224 */ /* 0x000fe200078e00b3 */
[----:B------:R-:W-:Y:S01]  /*18120*/  LDGSTS.E [R16+0x28000], desc[UR60][R172.64], !P3 ;  /* 0x28000000ac107fae */ /* 0x000fe2000d92187c */
[----:B------:R-:W-:-:S03]  /*18130*/  IMAD.WIDE R176, R182, 0x4, R122 ;  /* 0x00000004b6b07825 */ /* 0x000fc600078e027a */
[----:B------:R-:W-:Y:S01]  /*18140*/  LDGSTS.E [R16+0x2c000], desc[UR60][R174.64], !P3 ;  /* 0x2c000000ae107fae */ /* 0x000fe2000d92187c */
[----:B------:R-:W-:Y:S02]  /*18150*/  IMAD.MOV.U32 R112, RZ, RZ, R190 ;  /* 0x000000ffff707224 */ /* 0x000fe400078e00be */
[----:B------:R-:W-:Y:S02]  /*18160*/  IMAD.MOV.U32 R96, RZ, RZ, R180 ;  /* 0x000000ffff607224 */ /* 0x000fe400078e00b4 */
[----:B------:R-:W-:Y:S01]  /*18170*/  IMAD.WIDE R178, R182, 0x4, R120 ;  /* 0x00000004b6b27825 */ /* 0x000fe200078e0278 */
[----:B------:R-:W-:Y:S01]  /*18180*/  ISETP.GE.U32.AND P3, PT, R3, 0x7fffff0e, PT ;  /* 0x7fffff0e0300780c */ /* 0x000fe20003f66070 */
[----:B------:R-:W-:Y:S02]  /*18190*/  LDGSTS.E [R16+0x20004], desc[UR60][R176.64], !P2 ;  /* 0x20004000b0107fae */ /* 0x000fe4000d12187c */
[----:B------:R-:W-:Y:S02]  /*181a0*/  IMAD.MOV.U32 R99, RZ, RZ, R183 ;  /* 0x000000ffff637224 */ /* 0x000fe400078e00b7 */
[----:B------:R-:W-:-:S02]  /*181b0*/  IMAD R190, R2, 0x52, RZ ;  /* 0x0000005202be7824 */ /* 0x000fc400078e02ff */
[----:B------:R-:W-:Y:S01]  /*181c0*/  IMAD.WIDE R180, R182, 0x4, R118 ;  /* 0x00000004b6b47825 */ /* 0x000fe200078e0276 */
[----:B---3--:R-:W-:Y:S01]  /*181d0*/  IADD3 R3, R8, -0x74, RZ ;  /* 0xffffff8c08037810 */ /* 0x008fe20007ffe0ff */
[----:B------:R-:W-:Y:S01]  /*181e0*/  LDGSTS.E [R16+0x24004], desc[UR60][R178.64], !P2 ;  /* 0x24004000b2107fae */ /* 0x000fe2000d12187c */
[----:B------:R-:W-:Y:S01]  /*181f0*/  MOV R101, R187 ;  /* 0x000000bb00657202 */ /* 0x000fe20000000f00 */
[----:B------:R-:W-:Y:S01]  /*18200*/  IMAD.WIDE R182, R182, 0x4, R116 ;  /* 0x00000004b6b67825 */ /* 0x000fe200078e0274 */
[----:B------:R-:W-:Y:S01]  /*18210*/  MOV R104, R188 ;  /* 0x000000bc00687202 */ /* 0x000fe20000000f00 */
[----:B------:R-:W-:Y:S01]  /*18220*/  LDGSTS.E [R16+0x28004], desc[UR60][R180.64], !P2 ;  /* 0x28004000b4107fae */ /* 0x000fe2000d12187c */
[----:B------:R-:W3:Y:S01]  /*18230*/  LDC R8, c[0x0][0x230] ;  /* 0x00008c00ff087b82 */ /* 0x000ee20000000800 */
[----:B------:R-:W-:Y:S02]  /*18240*/  IMAD.MOV.U32 R102, RZ, RZ, R184 ;  /* 0x000000ffff667224 */ /* 0x000fe400078e00b8 */
[----:B------:R-:W-:Y:S01]  /*18250*/  IMAD.MOV.U32 R103, RZ, RZ, R185 ;  /* 0x000000ffff677224 */ /* 0x000fe200078e00b9 */
[----:B------:R-:W-:Y:S01]  /*18260*/  LDGSTS.E [R16+0x2c004], desc[UR60][R182.64], !P2 ;  /* 0x2c004000b6107fae */ /* 0x000fe2000d12187c */
[----:B------:R-:W-:-:S02]  /*18270*/  IMAD.MOV.U32 R100, RZ, RZ, R186 ;  /* 0x000000ffff647224 */ /* 0x000fc400078e00ba */
[----:B------:R-:W-:Y:S01]  /*18280*/  IMAD.WIDE R184, R190, 0x4, R122 ;  /* 0x00000004beb87825 */ /* 0x000fe200078e027a */
[----:B------:R-:W-:-:S03]  /*18290*/  ISETP.GE.U32.AND P2, PT, R3, 0x7fffff0d, PT ;  /* 0x7fffff0d0300780c */ /* 0x000fc60003f46070 */
[----:B------:R-:W-:Y:S01]  /*182a0*/  IMAD.MOV.U32 R105, RZ, RZ, R189 ;  /* 0x000000ffff697224 */ /* 0x000fe200078e00bd */
[----:B------:R-:W-:Y:S01]  /*182b0*/  LDGSTS.E [R16+0x20008], desc[UR60][R184.64], !P5 ;  /* 0x20008000b8107fae */ /* 0x000fe2000e92187c */
[----:B------:R-:W-:-:S04]  /*182c0*/  IMAD.WIDE R186, R190, 0x4, R120 ;  /* 0x00000004beba7825 */ /* 0x000fc800078e0278 */
[----:B------:R-:W-:Y:S01]  /*182d0*/  IMAD.MOV.U32 R113, RZ, RZ, R191 ;  /* 0x000000ffff717224 */ /* 0x000fe200078e00bf */
[----:B------:R-:W-:Y:S01]  /*182e0*/  LDGSTS.E [R16+0x24008], desc[UR60][R186.64], !P5 ;  /* 0x24008000ba107fae */ /* 0x000fe2000e92187c */
[----:B------:R-:W-:Y:S02]  /*182f0*/  IMAD R198, R2, 0x53, RZ ;  /* 0x0000005302c67824 */ /* 0x000fe400078e02ff */
[----:B------:R-:W-:-:S04]  /*18300*/  IMAD.WIDE R188, R190, 0x4, R118 ;  /* 0x00000004bebc7825 */ /* 0x000fc800078e0276 */
[----:B------:R-:W-:Y:S01]  /*18310*/  IMAD.WIDE R190, R190, 0x4, R116 ;  /* 0x00000004bebe7825 */ /* 0x000fe200078e0274 */
[----:B------:R-:W-:Y:S03]  /*18320*/  LDGSTS.E [R16+0x28008], desc[UR60][R188.64], !P5 ;  /* 0x28008000bc107fae */ /* 0x000fe6000e92187c */
[----:B-1----:R-:W-:Y:S01]  /*18330*/  VIADD R3, R4, 0xffffffeb ;  /* 0xffffffeb04037836 */ /* 0x002fe20000000000 */
[----:B------:R-:W-:Y:S01]  /*18340*/  LDGSTS.E [R16+0x2c008], desc[UR60][R190.64], !P5 ;  /* 0x2c008000be107fae */ /* 0x000fe2000e92187c */
[----:B------:R-:W1:Y:S01]  /*18350*/  LDC R4, c[0x0][0x230] ;  /* 0x00008c00ff047b82 */ /* 0x000e620000000800 */
[C---:B------:R-:W-:Y:S02]  /*18360*/  IMAD.WIDE R192, R198.reuse, 0x4, R122 ;  /* 0x00000004c6c07825 */ /* 0x040fe400078e027a */
[----:B------:R-:W-:Y:S02]  /*18370*/  ISETP.GE.U32.AND P5, PT, R3, 0x7fffff6c, PT ;  /* 0x7fffff6c0300780c */ /* 0x000fe40003fa6070 */
[C---:B------:R-:W-:Y:S01]  /*18380*/  IMAD.WIDE R194, R198.reuse, 0x4, R120 ;  /* 0x00000004c6c27825 */ /* 0x040fe200078e0278 */
[----:B------:R-:W-:Y:S03]  /*18390*/  LDGSTS.E [R16+0x2000c], desc[UR60][R192.64], !P6 ;  /* 0x2000c000c0107fae */ /* 0x000fe6000f12187c */
[C---:B------:R-:W-:Y:S01]  /*183a0*/  IMAD.WIDE R196, R198.reuse, 0x4, R118 ;  /* 0x00000004c6c47825 */ /* 0x040fe200078e0276 */
[----:B------:R-:W-:Y:S03]  /*183b0*/  LDGSTS.E [R16+0x2400c], desc[UR60][R194.64], !P6 ;  /* 0x2400c000c2107fae */ /* 0x000fe6000f12187c */
[----:B------:R-:W-:Y:S01]  /*183c0*/  IMAD.WIDE R198, R198, 0x4, R116 ;  /* 0x00000004c6c67825 */ /* 0x000fe200078e0274 */
[----:B------:R-:W-:Y:S03]  /*183d0*/  LDGSTS.E [R16+0x2800c], desc[UR60][R196.64], !P6 ;  /* 0x2800c000c4107fae */ /* 0x000fe6000f12187c */
[----:B--2---:R-:W-:Y:S01]  /*183e0*/  VIADD R3, R5, 0xffffffea ;  /* 0xffffffea05037836 */ /* 0x004fe20000000000 */
[----:B------:R-:W-:Y:S01]  /*183f0*/  LDGSTS.E [R16+0x2c00c], desc[UR60][R198.64], !P6 ;  /* 0x2c00c000c6107fae */ /* 0x000fe2000f12187c */
[----:B------:R-:W2:Y:S01]  /*18400*/  LDC R5, c[0x0][0x230] ;  /* 0x00008c00ff057b82 */ /* 0x000ea20000000800 */
[----:B------:R-:W-:-:S02]  /*18410*/  IMAD R206, R2, 0x70, RZ ;  /* 0x0000007002ce7824 */ /* 0x000fc400078e02ff */
[----:B------:R-:W-:Y:S02]  /*18420*/  ISETP.GE.U32.AND P6, PT, R3, 0x7fffff6b, PT ;  /* 0x7fffff6b0300780c */ /* 0x000fe40003fc6070 */
[----:B----4-:R-:W-:Y:S01]  /*18430*/  IADD3 R3, R6, -0x17, RZ ;  /* 0xffffffe906037810 */ /* 0x010fe20007ffe0ff */
[C---:B------:R-:W-:Y:S02]  /*18440*/  IMAD.WIDE R200, R206.reuse, 0x4, R122 ;  /* 0x00000004cec87825 */ /* 0x040fe400078e027a */
[----:B------:R-:W4:Y:S02]  /*18450*/  LDC R6, c[0x0][0x230] ;  /* 0x00008c00ff067b82 */ /* 0x000f240000000800 */
        /* <DEDUP_REMOVED lines=17> */
[----:B-1----:R-:W-:Y:S01]  /*18570*/  VIADD R3, R4, 0xffffffe8 ;  /* 0xffffffe804037836 */ /* 0x002fe20000000000 */
[----:B------:R-:W-:Y:S01]  /*18580*/  LDGSTS.E [R16+0x3c004], desc[UR60][R214.64], !P4 ;  /* 0x3c004000d6107fae */ /* 0x000fe2000e12187c */
[----:B------:R-:W-:-:S04]  /*18590*/  IMAD.WIDE R216, R222, 0x4, R122 ;  /* 0x00000004ded87825 */ /* 0x000fc800078e027a */
        /* <DEDUP_REMOVED lines=8> */
[----:B--2---:R-:W-:Y:S02]  /*18620*/  VIADD R3, R5, 0xffffffcb ;  /* 0xffffffcb05037836 */ /* 0x004fe40000000000 */
[C---:B------:R-:W-:Y:S01]  /*18630*/  IMAD.WIDE R224, R230.reuse, 0x4, R122 ;  /* 0x00000004e6e07825 */ /* 0x040fe200078e027a */
[----:B------:R-:W1:Y:S01]  /*18640*/  LDC R5, c[0x0][0x230] ;  /* 0x00008c00ff057b82 */ /* 0x000e620000000800 */
[----:B------:R-:W-:Y:S02]  /*18650*/  LDGSTS.E [R16+0x3c008], desc[UR60][R222.64], !P3 ;  /* 0x3c008000de107fae */ /* 0x000fe4000d92187c */
[C---:B------:R-:W-:Y:S01]  /*18660*/  IMAD.WIDE R226, R230.reuse, 0x4, R120 ;  /* 0x00000004e6e27825 */ /* 0x040fe200078e0278 */
[----:B------:R-:W-:Y:S01]  /*18670*/  ISETP.GE.U32.AND P3, PT, R3, 0x7fffff4c, PT ;  /* 0x7fffff4c0300780c */ /* 0x000fe20003f66070 */
[----:B------:R-:W-:Y:S02]  /*18680*/  LDGSTS.E [R16+0x3000c], desc[UR60][R224.64], !P2 ;  /* 0x3000c000e0107fae */ /* 0x000fe4000d12187c */
[----:B------:R-:W-:Y:S01]  /*18690*/  IMAD.WIDE R228, R230, 0x4, R118 ;  /* 0x00000004e6e47825 */ /* 0x000fe200078e0276 */
[----:B----4-:R-:W-:Y:S01]  /*186a0*/  IADD3 R3, R6, -0x36, RZ ;  /* 0xffffffca06037810 */ /* 0x010fe20007ffe0ff */
[----:B------:R-:W-:Y:S01]  /*186b0*/  LDGSTS.E [R16+0x3400c], desc[UR60][R226.64], !P2 ;  /* 0x3400c000e2107fae */ /* 0x000fe2000d12187c */
[----:B------:R-:W2:Y:S01]  /*186c0*/  LDC R6, c[0x0][0x230] ;  /* 0x00008c00ff067b82 */ /* 0x000ea20000000800 */
[----:B------:R-:W-:-:S02]  /*186d0*/  IMAD.WIDE R230, R230, 0x4, R116 ;  /* 0x00000004e6e67825 */ /* 0x000fc400078e0274 */
[----:B------:R-:W-:Y:S01]  /*186e0*/  LDGSTS.E [R16+0x3800c], desc[UR60][R228.64], !P2 ;  /* 0x3800c000e4107fae */ /* 0x000fe2000d12187c */
[----:B------:R-:W-:-:S03]  /*186f0*/  LOP3.LUT R17, R0, 0x50, RZ, 0x3c, !PT ;  /* 0x0000005000117812 */ /* 0x000fc600078e3cff */
[----:B------:R-:W-:Y:S01]  /*18700*/  LDGSTS.E [R16+0x3c00c], desc[UR60][R230.64], !P2 ;  /* 0x3c00c000e6107fae */ /* 0x000fe2000d12187c */
[----:B------:R-:W-:Y:S01]  /*18710*/  ISETP.GE.U32.AND P2, PT, R3, 0x7fffff4b, PT ;  /* 0x7fffff4b0300780c */ /* 0x000fe20003f46070 */
[----:B------:R-:W-:Y:S02]  /*18720*/  IMAD R3, R2, 0x14, RZ ;  /* 0x0000001402037824 */ /* 0x000fe400078e02ff */
[----:B------:R4:W-:Y:S04]  /*18730*/  STL.64 [R1+0x1f0], R58 ;  /* 0x0001f03a01007387 */ /* 0x0009e80000100a00 */
[----:B------:R3:W-:Y:S04]  /*18740*/  STL.64 [R1+0x1e8], R56 ;  /* 0x0001e83801007387 */ /* 0x0007e80000100a00 */
[----:B------:R3:W-:Y:S01]  /*18750*/  STL.64 [R1+0x1e0], R54 ;  /* 0x0001e03601007387 */ /* 0x0007e20000100a00 */
[----:B------:R-:W-:-:S03]  /*18760*/  VIADD R17, R17, UR4 ;  /* 0x0000000411117c36 */ /* 0x000fc60008000000 */
[----:B------:R1:W-:Y:S01]  /*18770*/  STL.64 [R1+0x1d8], R52 ;  /* 0x0001d83401007387 */ /* 0x0003e20000100a00 */
[----:B----4-:R-:W-:-:S04]  /*18780*/  IMAD.WIDE R58, R3, 0x4, R122 ;  /* 0x00000004033a7825 */ /* 0x010fc800078e027a */
[----:B---3--:R-:W-:-:S04]  /*18790*/  IMAD.WIDE R56, R3, 0x4, R120 ;  /* 0x0000000403387825 */ /* 0x008fc800078e0278 */
[----:B------:R-:W-:-:S04]  /*187a0*/  IMAD.WIDE R54, R3, 0x4, R118 ;  /* 0x0000000403367825 */ /* 0x000fc800078e0276 */
[----:B-1----:R-:W-:Y:S01]  /*187b0*/  IMAD.WIDE R52, R3, 0x4, R116 ;  /* 0x0000000403347825 */ /* 0x002fe200078e0274 */
[----:B------:R1:W-:Y:S03]  /*187c0*/  LDGSTS.E [R17], desc[UR60][R58.64], !P5 ;  /* 0x000000003a117fae */ /* 0x0003e6000e92187c */
[----:B------:R-:W-:Y:S01]  /*187d0*/  VIADD R3, R8, 0xffffffc9 ;  /* 0xffffffc908037836 */ /* 0x000fe20000000000 */
[----:B------:R1:W-:Y:S01]  /*187e0*/  STL.64 [R1+0x4d0], R58 ;  /* 0x0004d03a01007387 */ /* 0x0003e20000100a00 */
[----:B------:R-:W3:Y:S01]  /*187f0*/  LDC R8, c[0x0][0x230] ;  /* 0x00008c00ff087b82 */ /* 0x000ee20000000800 */
[----:B------:R-:W-:Y:S02]  /*18800*/  IMAD R4, R2, 0x15, RZ ;  /* 0x0000001502047824 */ /* 0x000fe400078e02ff */
[----:B------:R4:W-:Y:S04]  /*18810*/  STL.64 [R1+0x4c8], R56 ;  /* 0x0004c83801007387 */ /* 0x0009e80000100a00 */
[----:B------:R4:W-:Y:S04]  /*18820*/  LDGSTS.E [R17+0x4000], desc[UR60][R56.64], !P5 ;  /* 0x0400000038117fae */ /* 0x0009e8000e92187c */
[----:B------:R2:W-:Y:S01]  /*18830*/  STL.64 [R1+0x4c0], R54 ;  /* 0x0004c03601007387 */ /* 0x0005e20000100a00 */
[----:B-1----:R-:W-:-:S03]  /*18840*/  IMAD.WIDE R58, R4, 0x4, R122 ;  /* 0x00000004043a7825 */ /* 0x002fc600078e027a */
[----:B------:R2:W-:Y:S04]  /*18850*/  LDGSTS.E [R17+0x8000], desc[UR60][R54.64], !P5 ;  /* 0x0800000036117fae */ /* 0x0005e8000e92187c */
[----:B------:R1:W-:Y:S01]  /*18860*/  STL.64 [R1+0x4b8], R52 ;  /* 0x0004b83401007387 */ /* 0x0003e20000100a00 */
[----:B----4-:R-:W-:-:S03]  /*18870*/  IMAD.WIDE R56, R4, 0x4, R120 ;  /* 0x0000000404387825 */ /* 0x010fc600078e0278 */
[----:B------:R1:W-:Y:S01]  /*18880*/  LDGSTS.E [R17+0xc000], desc[UR60][R52.64], !P5 ;  /* 0x0c00000034117fae */ /* 0x0003e2000e92187c */
[----:B------:R-:W-:Y:S01]  /*18890*/  ISETP.GE.U32.AND P5, PT, R3, 0x7fffff4a, PT ;  /* 0x7fffff4a0300780c */ /* 0x000fe20003fa6070 */
[----:B------:R-:W-:Y:S02]  /*188a0*/  IMAD R3, R2, 0x16, RZ ;  /* 0x0000001602037824 */ /* 0x000fe400078e02ff */
[C---:B--2---:R-:W-:Y:S01]  /*188b0*/  IMAD.WIDE R54, R4.reuse, 0x4, R118 ;  /* 0x0000000404367825 */ /* 0x044fe200078e0276 */
[----:B------:R2:W-:Y:S04]  /*188c0*/  STL.64 [R1+0x4b0], R58 ;  /* 0x0004b03a01007387 */ /* 0x0005e80000100a00 */
[----:B------:R2:W-:Y:S01]  /*188d0*/  LDGSTS.E [R17+0x4], desc[UR60][R58.64], !P6 ;  /* 0x000040003a117fae */ /* 0x0005e2000f12187c */
[----:B-1----:R-:W-:Y:S01]  /*188e0*/  IMAD.WIDE R52, R4, 0x4, R116 ;  /* 0x0000000404347825 */ /* 0x002fe200078e0274 */
[----:B------:R-:W-:-:S02]  /*188f0*/  IADD3 R4, R5, -0x38, RZ ;  /* 0xffffffc805047810 */ /* 0x000fc40007ffe0ff */
        /* <DEDUP_REMOVED lines=31> */
[----:B------:R-:W-:Y:S01]  /*18af0*/  IMAD R3, R2, 0x34, RZ ;  /* 0x0000003402037824 */ /* 0x000fe200078e02ff */
[----:B------:R-:W2:Y:S01]  /*18b00*/  LDC R8, c[0x0][0x230] ;  /* 0x00008c00ff087b82 */ /* 0x000ea20000000800 */
[----:B------:R3:W-:Y:S04]  /*18b10*/  STL.64 [R1+0x468], R56 ;  /* 0x0004683801007387 */ /* 0x0007e80000100a00 */
[----:B------:R3:W-:Y:S01]  /*18b20*/  LDGSTS.E [R17+0x400c], desc[UR60][R56.64], !P4 ;  /* 0x0400c00038117fae */ /* 0x0007e2000e12187c */
[----:B-1----:R-:W-:-:S03]  /*18b30*/  IMAD.WIDE R58, R3, 0x4, R122 ;  /* 0x00000004033a7825 */ /* 0x002fc600078e027a */
[----:B------:R1:W-:Y:S04]  /*18b40*/  STL.64 [R1+0x460], R54 ;  /* 0x0004603601007387 */ /* 0x0003e80000100a00 */
[----:B------:R1:W-:Y:S04]  /*18b50*/  LDGSTS.E [R17+0x800c], desc[UR60][R54.64], !P4 ;  /* 0x0800c00036117fae */ /* 0x0003e8000e12187c */
[----:B------:R4:W-:Y:S01]  /*18b60*/  STL.64 [R1+0x458], R52 ;  /* 0x0004583401007387 */ /* 0x0009e20000100a00 */
[----:B---3--:R-:W-:-:S03]  /*18b70*/  IMAD.WIDE R56, R3, 0x4, R120 ;  /* 0x0000000403387825 */ /* 0x008fc600078e0278 */
[----:B------:R4:W-:Y:S01]  /*18b80*/  LDGSTS.E [R17+0xc00c], desc[UR60][R52.64], !P4 ;  /* 0x0c00c00034117fae */ /* 0x0009e2000e12187c */
[----:B------:R-:W-:Y:S01]  /*18b90*/  ISETP.GE.U32.AND P4, PT, R4, 0x7fffff2b, PT ;  /* 0x7fffff2b0400780c */ /* 0x000fe20003f86070 */
[----:B------:R-:W-:Y:S02]  /*18ba0*/  IMAD R4, R2, 0x35, RZ ;  /* 0x0000003502047824 */ /* 0x000fe400078e02ff */
[C---:B-1----:R-:W-:Y:S01]  /*18bb0*/  IMAD.WIDE R54, R3.reuse, 0x4, R118 ;  /* 0x0000000403367825 */ /* 0x042fe200078e0276 */
[----:B------:R1:W-:Y:S04]  /*18bc0*/  STL.64 [R1+0x1d0], R58 ;  /* 0x0001d03a01007387 */ /* 0x0003e80000100a00 */
[----:B------:R1:W-:Y:S01]  /*18bd0*/  LDGSTS.E [R17+0x10000], desc[UR60][R58.64], !P3 ;  /* 0x100000003a117fae */ /* 0x0003e2000d92187c */
[----:B----4-:R-:W-:Y:S01]  /*18be0*/  IMAD.WIDE R52, R3, 0x4, R116 ;  /* 0x0000000403347825 */ /* 0x010fe200078e0274 */
[----:B------:R-:W-:-:S02]  /*18bf0*/  IADD3 R3, R5, -0x57, RZ ;  /* 0xffffffa905037810 */ /* 0x000fc40007ffe0ff */
[----:B------:R3:W-:Y:S01]  /*18c00*/  STL.64 [R1+0x1c8], R56 ;  /* 0x0001c83801007387 */ /* 0x0007e20000100a00 */
[----:B------:R-:W4:Y:S03]  /*18c10*/  LDC R5, c[0x0][0x230] ;  /* 0x00008c00ff057b82 */ /* 0x000f260000000800 */
        /* <DEDUP_REMOVED lines=8> */
[----:B-1----:R-:W-:Y:S02]  /*18ca0*/  IMAD.WIDE R54, R4, 0x4, R118 ;  /* 0x0000000404367825 */ /* 0x002fe400078e0276 */
[----:B------:R1:W-:Y:S02]  /*18cb0*/  STL.64 [R1+0x1b0], R58 ;  /* 0x0001b03a01007387 */ /* 0x0003e40000100a00 */
[----:B------:R-:W-:-:S02]  /*18cc0*/  IMAD R3, R2, 0x36, RZ ;  /* 0x0000003602037824 */ /* 0x000fc400078e02ff */
[----:B------:R1:W-:Y:S01]  /*18cd0*/  LDGSTS.E [R17+0x10004], desc[UR60][R58.64], !P2 ;  /* 0x100040003a117fae */ /* 0x0003e2000d12187c */
[----:B---3--:R-:W-:-:S03]  /*18ce0*/  IMAD.WIDE R52, R4, 0x4, R116 ;  /* 0x0000000404347825 */ /* 0x008fc600078e0274 */
[----:B------:R3:W-:Y:S01]  /*18cf0*/  STL.64 [R1+0x1a8], R56 ;  /* 0x0001a83801007387 */ /* 0x0007e20000100a00 */
[----:B------:R-:W-:-:S03]  /*18d00*/  VIADD R4, R6, 0xffffffa8 ;  /* 0xffffffa806047836 */ /* 0x000fc60000000000 */
[----:B------:R3:W-:Y:S01]  /*18d10*/  LDGSTS.E [R17+0x14004], desc[UR60][R56.64], !P2 ;  /* 0x1400400038117fae */ /* 0x0007e2000d12187c */
[----:B------:R-:W4:Y:S03]  /*18d20*/  LDC R6, c[0x0][0x230] ;  /* 0x00008c00ff067b82 */ /* 0x000f260000000800 */
        /* <DEDUP_REMOVED lines=11> */
[----:B------:R-:W-:Y:S02]  /*18de0*/  VIADD R3, R8, 0xffffff8b ;  /* 0xffffff8b08037836 */ /* 0x000fe40000000000 */
[----:B------:R-:W-:Y:S01]  /*18df0*/  IMAD R4, R2, 0x37, RZ ;  /* 0x0000003702047824 */ /* 0x000fe200078e02ff */
[----:B------:R-:W1:Y:S01]  /*18e00*/  LDC R8, c[0x0][0x230] ;  /* 0x00008c00ff087b82 */ /* 0x000e620000000800 */
[----:B------:R3:W-:Y:S04]  /*18e10*/  STL.64 [R1+0x748], R56 ;  /* 0x0007483801007387 */ /* 0x0007e80000100a00 */
[----:B------:R3:W-:Y:S01]  /*18e20*/  LDGSTS.E [R17+0x14008], desc[UR60][R56.64], !P5 ;  /* 0x1400800038117fae */ /* 0x0007e2000e92187c */
[----:B--2---:R-:W-:-:S03]  /*18e30*/  IMAD.WIDE R58, R4, 0x4, R122 ;  /* 0x00000004043a7825 */ /* 0x004fc600078e027a */
[----:B------:R2:W-:Y:S04]  /*18e40*/  STL.64 [R1+0x750], R54 ;  /* 0x0007503601007387 */ /* 0x0005e80000100a00 */
[----:B------:R2:W-:Y:S04]  /*18e50*/  LDGSTS.E [R17+0x18008], desc[UR60][R54.64], !P5 ;  /* 0x1800800036117fae */ /* 0x0005e8000e92187c */
[----:B------:R4:W-:Y:S01]  /*18e60*/  STL.64 [R1+0x758], R52 ;  /* 0x0007583401007387 */ /* 0x0009e20000100a00 */
[----:B---3--:R-:W-:-:S03]  /*18e70*/  IMAD.WIDE R56, R4, 0x4, R120 ;  /* 0x0000000404387825 */ /* 0x008fc600078e0278 */
[----:B------:R4:W-:Y:S01]  /*18e80*/  LDGSTS.E [R17+0x1c008], desc[UR60][R52.64], !P5 ;  /* 0x1c00800034117fae */ /* 0x0009e2000e92187c */
[----:B------:R-:W-:Y:S01]  /*18e90*/  ISETP.GE.U32.AND P5, PT, R3, 0x7fffff0c, PT ;  /* 0x7fffff0c0300780c */ /* 0x000fe20003fa6070 */
[----:B------:R-:W-:Y:S02]  /*18ea0*/  IMAD R3, R2, 0x54, RZ ;  /* 0x0000005402037824 */ /* 0x000fe400078e02ff */
[C---:B--2---:R-:W-:Y:S01]  /*18eb0*/  IMAD.WIDE R54, R4.reuse, 0x4, R118 ;  /* 0x0000000404367825 */ /* 0x044fe200078e0276 */
[----:B------:R2:W-:Y:S04]  /*18ec0*/  STL.64 [R1+0x760], R58 ;  /* 0x0007603a01007387 */ /* 0x0005e80000100a00 */
[----:B------:R2:W-:Y:S01]  /*18ed0*/  LDGSTS.E [R17+0x1000c], desc[UR60][R58.64], !P6 ;  /* 0x1000c0003a117fae */ /* 0x0005e2000f12187c */
[----:B----4-:R-:W-:Y:S01]  /*18ee0*/  IMAD.WIDE R52, R4, 0x4, R116 ;  /* 0x0000000404347825 */ /* 0x010fe200078e0274 */
[----:B------:R-:W-:-:S02]  /*18ef0*/  IADD3 R4, R5, -0x76, RZ ;  /* 0xffffff8a05047810 */ /* 0x000fc40007ffe0ff */
[----:B------:R3:W-:Y:S01]  /*18f00*/  STL.64 [R1+0x768], R56 ;  /* 0x0007683801007387 */ /* 0x0007e20000100a00 */
[----:B------:R-:W4:Y:S03]  /*18f10*/  LDC R5, c[0x0][0x230] ;  /* 0x00008c00ff057b82 */ /* 0x000f260000000800 */
[----:B------:R3:W-:Y:S01]  /*18f20*/  LDGSTS.E [R17+0x1400c], desc[UR60][R56.64], !P6 ;  /* 0x1400c00038117fae */ /* 0x0007e2000f12187c */
[----:B--2---:R-:W-:-:S03]  /*18f30*/  IMAD.WIDE R58, R3, 0x4, R122 ;  /* 0x00000004033a7825 */ /* 0x004fc600078e027a */
[----:B------:R2:W-:Y:S04]  /*18f40*/  STL.64 [R1+0x770], R54 ;  /* 0x0007703601007387 */ /* 0x0005e80000100a00 */
[----:B------:R2:W-:Y:S01]  /*18f50*/  LDGSTS.E [R17+0x1800c], desc[UR60][R54.64], !P6 ;  /* 0x1800c00036117fae */ /* 0x0005e2000f12187c */
[----:B---3--:R-:W-:-:S03]  /*18f60*/  IMAD.WIDE R56, R3, 0x4, R120 ;  /* 0x0000000403387825 */ /* 0x008fc600078e0278 */
[----:B------:R3:W-:Y:S04]  /*18f70*/  STL.64 [R1+0x778], R52 ;  /* 0x0007783401007387 */ /* 0x0007e80000100a00 */
[----:B------:R3:W-:Y:S01]  /*18f80*/  LDGSTS.E [R17+0x1c00c], desc[UR60][R52.64], !P6 ;  /* 0x1c00c00034117fae */ /* 0x0007e2000f12187c */
[----:B------:R-:W-:Y:S01]  /*18f90*/  ISETP.GE.U32.AND P6, PT, R4, 0x7fffff0b, PT ;  /* 0x7fffff0b0400780c */ /* 0x000fe20003fc6070 */
[----:B--2---:R-:W-:Y:S02]  /*18fa0*/  IMAD.WIDE R54, R3, 0x4, R118 ;  /* 0x0000000403367825 */ /* 0x004fe400078e0276 */
        /* <DEDUP_REMOVED lines=12> */
[----:B---3--:R-:W-:-:S03]  /*19070*/  IMAD.WIDE R56, R4, 0x4, R120 ;  /* 0x0000000404387825 */ /* 0x008fc600078e0278 */
[----:B------:R2:W-:Y:S01]  /*19080*/  LDGSTS.E [R17+0x2c000], desc[UR60][R52.64], !P0 ;  /* 0x2c00000034117fae */ /* 0x0005e2000c12187c */
[C---:B-1----:R-:W-:Y:S01]  /*19090*/  IMAD.WIDE R54, R4.reuse, 0x4, R118 ;  /* 0x0000000404367825 */ /* 0x042fe200078e0276 */
        /* <DEDUP_REMOVED lines=47> */
[----:B------:R-:W-:Y:S01]  /*19390*/  ISETP.GE.U32.AND P2, PT, R4, 0x7fffff67, PT ;  /* 0x7fffff670400780c */ /* 0x000fe20003f46070 */
[C---:B--2---:R-:W-:Y:S02]  /*193a0*/  IMAD.WIDE R54, R3.reuse, 0x4, R118 ;  /* 0x0000000403367825 */ /* 0x044fe400078e0276 */
[----:B------:R2:W-:Y:S02]  /*193b0*/  STL.64 [R1+0x800], R58 ;  /* 0x0008003a01007387 */ /* 0x0005e40000100a00 */
[----:B------:R-:W-:Y:S02]  /*193c0*/  IMAD R4, R2, 0x75, RZ ;  /* 0x0000007502047824 */ /* 0x000fe400078e02ff */
        /* <DEDUP_REMOVED lines=18> */
[----:B----4-:R-:W-:-:S02]  /*194f0*/  IADD3 R4, R5, -0x1c, RZ ;  /* 0xffffffe405047810 */ /* 0x010fc40007ffe0ff */
        /* <DEDUP_REMOVED lines=18> */
[----:B------:R-:W4:Y:S01]  /*19620*/  LDC R6, c[0x0][0x230] ;  /* 0x00008c00ff067b82 */ /* 0x000f220000000800 */
[C---:B---3--:R-:W-:Y:S02]  /*19630*/  IMAD.WIDE R58, R4.reuse, 0x4, R122 ;  /* 0x00000004043a7825 */ /* 0x048fe400078e027a */
[----:B------:R3:W-:Y:S04]  /*19640*/  STL.64 [R1+0x908], R54 ;  /* 0x0009083601007387 */ /* 0x0007e80000100a00 */
[----:B------:R3:W-:Y:S01]  /*19650*/  LDGSTS.E [R17+0x38008], desc[UR60][R54.64], !P0 ;  /* 0x3800800036117fae */ /* 0x0007e2000c12187c */
[----:B--2---:R-:W-:-:S03]  /*19660*/  IMAD.WIDE R56, R4, 0x4, R120 ;  /* 0x0000000404387825 */ /* 0x004fc600078e0278 */
[----:B------:R2:W-:Y:S04]  /*19670*/  STL.64 [R1+0x920], R52 ;  /* 0x0009203401007387 */ /* 0x0005e80000100a00 */
[----:B------:R2:W-:Y:S01]  /*19680*/  LDGSTS.E [R17+0x3c008], desc[UR60][R52.64], !P0 ;  /* 0x3c00800034117fae */ /* 0x0005e2000c12187c */
[----:B------:R-:W-:Y:S01]  /*19690*/  ISETP.GE.U32.AND P0, PT, R3, 0x7fffff48, PT ;  /* 0x7fffff480300780c */ /* 0x000fe20003f06070 */
[----:B---3--:R-:W-:Y:S02]  /*196a0*/  IMAD.WIDE R54, R4, 0x4, R118 ;  /* 0x0000000404367825 */ /* 0x008fe400078e0276 */
[----:B------:R3:W-:Y:S01]  /*196b0*/  LDGSTS.E [R17+0x3000c], desc[UR60][R58.64], !P4 ;  /* 0x3000c0003a117fae */ /* 0x0007e2000e12187c */
[----:B------:R-:W-:Y:S01]  /*196c0*/  MOV R94, R104 ;  /* 0x00000068005e7202 */ /* 0x000fe20000000f00 */
[----:B------:R-:W-:-:S02]  /*196d0*/  VIADD R3, R8, 0xffffffc6 ;  /* 0xffffffc608037836 */ /* 0x000fc40000000000 */
[----:B------:R1:W-:Y:S01]  /*196e0*/  LDGSTS.E [R17+0x3400c], desc[UR60][R56.64], !P4 ;  /* 0x3400c00038117fae */ /* 0x0003e2000e12187c */
[----:B--2---:R-:W-:-:S03]  /*196f0*/  IMAD.WIDE R52, R4, 0x4, R116 ;  /* 0x0000000404347825 */ /* 0x004fc600078e0274 */
[----:B------:R2:W-:Y:S01]  /*19700*/  LDGSTS.E [R17+0x3800c], desc[UR60][R54.64], !P4 ;  /* 0x3800c00036117fae */ /* 0x0005e2000e12187c */
[----:B------:R-:W4:Y:S01]  /*19710*/  LDC R8, c[0x0][0x230] ;  /* 0x00008c00ff087b82 */ /* 0x000f220000000800 */
[----:B------:R-:W-:Y:S02]  /*19720*/  IMAD.MOV.U32 R104, RZ, RZ, R108 ;  /* 0x000000ffff687224 */ /* 0x000fe400078e006c */
[----:B------:R2:W-:Y:S01]  /*19730*/  LDGSTS.E [R17+0x3c00c], desc[UR60][R52.64], !P4 ;  /* 0x3c00c00034117fae */ /* 0x0005e2000e12187c */
[----:B------:R-:W-:Y:S01]  /*19740*/  IMAD.MOV.U32 R108, RZ, RZ, R110 ;  /* 0x000000ffff6c7224 */ /* 0x000fe200078e006e */
[----:B------:R-:W-:Y:S01]  /*19750*/  MOV R110, R152 ;  /* 0x00000098006e7202 */ /* 0x000fe20000000f00 */
[----:B------:R-:W-:Y:S01]  /*19760*/  IMAD.MOV.U32 R152, RZ, RZ, R18 ;  /* 0x000000ffff987224 */ /* 0x000fe200078e0012 */
[----:B------:R-:W-:Y:S01]  /*19770*/  ISETP.GE.U32.AND P4, PT, R3, 0x7fffff47, PT ;  /* 0x7fffff470300780c */ /* 0x000fe20003f86070 */
[----:B------:R3:W-:Y:S01]  /*19780*/  STL.64 [R1+0x938], R58 ;  /* 0x0009383a01007387 */ /* 0x0007e20000100a00 */
[----:B------:R-:W-:Y:S01]  /*19790*/  IMAD R3, R2, 0x18, RZ ;  /* 0x0000001802037824 */ /* 0x000fe200078e02ff */
[----:B------:R-:W-:-:S02]  /*197a0*/  LOP3.LUT R18, R0, 0x60, RZ, 0x3c, !PT ;  /* 0x0000006000127812 */ /* 0x000fc400078e3cff */
[----:B------:R1:W-:Y:S04]  /*197b0*/  STL.64 [R1+0x960], R56 ;  /* 0x0009603801007387 */ /* 0x0003e80000100a00 */
[----:B------:R2:W-:Y:S01]  /*197c0*/  STL.64 [R1+0x978], R54 ;  /* 0x0009783601007387 */ /* 0x0005e20000100a00 */
[----:B------:R-:W-:-:S03]  /*197d0*/  VIADD R18, R18, UR4 ;  /* 0x0000000412127c36 */ /* 0x000fc60008000000 */
[----:B------:R2:W-:Y:S01]  /*197e0*/  STL.64 [R1+0x990], R52 ;  /* 0x0009903401007387 */ /* 0x0005e20000100a00 */
[----:B---3--:R-:W-:-:S04]  /*197f0*/  IMAD.WIDE R58, R3, 0x4, R122 ;  /* 0x00000004033a7825 */ /* 0x008fc800078e027a */
[C---:B-1----:R-:W-:Y:S01]  /*19800*/  IMAD.WIDE R56, R3.reuse, 0x4, R120 ;  /* 0x0000000403387825 */ /* 0x042fe200078e0278 */
[----:B------:R1:W-:Y:S03]  /*19810*/  LDGSTS.E [R18], desc[UR60][R58.64], !P3 ;  /* 0x000000003a127fae */ /* 0x0003e6000d92187c */
[----:B--2---:R-:W-:-:S04]  /*19820*/  IMAD.WIDE R54, R3, 0x4, R118 ;  /* 0x0000000403367825 */ /* 0x004fc800078e0276 */
[----:B------:R-:W-:Y:S01]  /*19830*/  IMAD.WIDE R52, R3, 0x4, R116 ;  /* 0x0000000403347825 */ /* 0x000fe200078e0274 */
[----:B------:R1:W-:Y:S03]  /*19840*/  STL.64 [R1+0x9a8], R58 ;  /* 0x0009a83a01007387 */ /* 0x0003e60000100a00 */
[----:B------:R-:W-:Y:S01]  /*19850*/  VIADD R3, R5, 0xffffffc5 ;  /* 0xffffffc505037836 */ /* 0x000fe20000000000 */
[----:B------:R2:W-:Y:S01]  /*19860*/  LDGSTS.E [R18+0x4000], desc[UR60][R56.64], !P3 ;  /* 0x0400000038127fae */ /* 0x0005e2000d92187c */
[----:B------:R-:W3:Y:S01]  /*19870*/  LDC R5, c[0x0][0x230] ;  /* 0x00008c00ff057b82 */ /* 0x000ee20000000800 */
[----:B------:R-:W-:Y:S02]  /*19880*/  IMAD R4, R2, 0x19, RZ ;  /* 0x0000001902047824 */ /* 0x000fe400078e02ff */
        /* <DEDUP_REMOVED lines=9> */
[C---:B----4-:R-:W-:Y:S01]  /*19920*/  IMAD.WIDE R54, R4.reuse, 0x4, R118 ;  /* 0x0000000404367825 */ /* 0x050fe200078e0276 */
[----:B------:R2:W-:Y:S04]  /*19930*/  STL.64 [R1+0xa18], R58 ;  /* 0x000a183a01007387 */ /* 0x0005e80000100a00 */
        /* <DEDUP_REMOVED lines=30> */
[----:B------:R1:W-:Y:S01]  /*19b20*/  LDGSTS.E [R18+0xc], desc[UR60][R58.64], !P6 ;  /* 0x0000c0003a127fae */ /* 0x0003e2000f12187c */
[----:B--2---:R-:W-:-:S03]  /*19b30*/  IMAD.WIDE R52, R4, 0x4, R116 ;  /* 0x0000000404347825 */ /* 0x004fc600078e0274 */
[----:B------:R1:W-:Y:S01]  /*19b40*/  STL.64 [R1+0xaf8], R58 ;  /* 0x000af83a01007387 */ /* 0x0003e20000100a00 */
[----:B------:R-:W-:-:S03]  /*19b50*/  VIADD R4, R5, 0xffffffa6 ;  /* 0xffffffa605047836 */ /* 0x000fc60000000000 */
        /* <DEDUP_REMOVED lines=138> */
[----:B------:R-:W-:Y:S01]  /*1a400*/  ISETP.GE.U32.AND P4, PT, R4, 0x7fffff63, PT ;  /* 0x7fffff630400780c */ /* 0x000fe20003f86070 */
[C---:B---3--:R-:W-:Y:S02]  /*1a410*/  IMAD.WIDE R54, R3.reuse, 0x4, R118 ;  /* 0x0000000403367825 */ /* 0x048fe400078e0276 */
[----:B------:R1:W-:Y:S02]  /*1a420*/  STL.64 [R1+0xeb8], R58 ;  /* 0x000eb83a01007387 */ /* 0x0003e40000100a00 */
[----:B------:R-:W-:Y:S02]  /*1a430*/  IMAD R4, R2, 0x79, RZ ;  /* 0x0000007902047824 */ /* 0x000fe400078e02ff */
        /* <DEDUP_REMOVED lines=15> */
[----:B------:R1:W-:Y:S04]  /*1a530*/  LDGSTS.E [R18+0x30004], desc[UR60][R58.64], !P2 ;  /* 0x300040003a127fae */ /* 0x0003e8000d12187c */
[----:B------:R1:W-:Y:S01]  /*1a540*/  LDGSTS.E [R18+0x34004], desc[UR60][R56.64], !P2 ;  /* 0x3400400038127fae */ /* 0x0003e2000d12187c */
[----:B--2---:R-:W-:Y:S01]  /*1a550*/  IMAD.WIDE R52, R4, 0x4, R116 ;  /* 0x0000000404347825 */ /* 0x004fe200078e0274 */
[----:B----4-:R-:W-:-:S02]  /*1a560*/  IADD3 R4, R6, -0x20, RZ ;  /* 0xffffffe006047810 */ /* 0x010fc40007ffe0ff */
[----:B------:R1:W-:Y:S01]  /*1a570*/  STL.64 [R1+0xf28], R58 ;  /* 0x000f283a01007387 */ /* 0x0003e20000100a00 */
[----:B------:R-:W2:Y:S03]  /*1a580*/  LDC R6, c[0x0][0x230] ;  /* 0x00008c00ff067b82 */ /* 0x000ea60000000800 */
        /* <DEDUP_REMOVED lines=17> */
[C---:B---3--:R-:W-:Y:S02]  /*1a6a0*/  IMAD.WIDE R58, R4.reuse, 0x4, R122 ;  /* 0x00000004043a7825 */ /* 0x048fe400078e027a */
[----:B------:R3:W-:Y:S04]  /*1a6b0*/  STL.64 [R1+0xfd8], R54 ;  /* 0x000fd83601007387 */ /* 0x0007e80000100a00 */
[----:B------:R3:W-:Y:S01]  /*1a6c0*/  LDGSTS.E [R18+0x38008], desc[UR60][R54.64], !P5 ;  /* 0x3800800036127fae */ /* 0x0007e2000e92187c */
[----:B-1----:R-:W-:-:S03]  /*1a6d0*/  IMAD.WIDE R56, R4, 0x4, R120 ;  /* 0x0000000404387825 */ /* 0x002fc600078e0278 */
[----:B------:R1:W-:Y:S04]  /*1a6e0*/  STL.64 [R1+0xff0], R52 ;  /* 0x000ff03401007387 */ /* 0x0003e80000100a00 */
[----:B------:R1:W-:Y:S01]  /*1a6f0*/  LDGSTS.E [R18+0x3c008], desc[UR60][R52.64], !P5 ;  /* 0x3c00800034127fae */ /* 0x0003e2000e92187c */
[----:B------:R-:W-:Y:S01]  /*1a700*/  ISETP.GE.U32.AND P5, PT, R3, 0x7fffff44, PT ;  /* 0x7fffff440300780c */ /* 0x000fe20003fa6070 */
[----:B---3--:R-:W-:Y:S02]  /*1a710*/  IMAD.WIDE R54, R4, 0x4, R118 ;  /* 0x0000000404367825 */ /* 0x008fe400078e0276 */
[----:B------:R3:W-:Y:S02]  /*1a720*/  LDGSTS.E [R18+0x3000c], desc[UR60][R58.64], !P6 ;  /* 0x3000c0003a127fae */ /* 0x0007e4000f12187c */
[----:B------:R-:W-:-:S02]  /*1a730*/  VIADD R3, R5, 0xffffffc2 ;  /* 0xffffffc205037836 */ /* 0x000fc40000000000 */
[----:B------:R2:W-:Y:S01]  /*1a740*/  LDGSTS.E [R18+0x3400c], desc[UR60][R56.64], !P6 ;  /* 0x3400c00038127fae */ /* 0x0005e2000f12187c */
[----:B------:R-:W-:Y:S02]  /*1a750*/  IMAD.MOV.U32 R95, RZ, RZ, R105 ;  /* 0x000000ffff5f7224 */ /* 0x000fe400078e0069 */
[----:B-1----:R-:W-:Y:S01]  /*1a760*/  IMAD.WIDE R52, R4, 0x4, R116 ;  /* 0x0000000404347825 */ /* 0x002fe200078e0274 */
[----:B------:R-:W-:Y:S01]  /*1a770*/  MOV R105, R109 ;  /* 0x0000006d00697202 */ /* 0x000fe20000000f00 */
[----:B------:R1:W-:Y:S01]  /*1a780*/  LDGSTS.E [R18+0x3800c], desc[UR60][R54.64], !P6 ;  /* 0x3800c00036127fae */ /* 0x0003e2000f12187c */
[----:B------:R-:W4:Y:S01]  /*1a790*/  LDC R4, c[0x0][0x230] ;  /* 0x00008c00ff047b82 */ /* 0x000f220000000800 */
[----:B------:R-:W-:Y:S02]  /*1a7a0*/  IMAD.MOV.U32 R109, RZ, RZ, R111 ;  /* 0x000000ffff6d7224 */ /* 0x000fe400078e006f */
[----:B------:R-:W-:Y:S01]  /*1a7b0*/  IMAD.MOV.U32 R111, RZ, RZ, R153 ;  /* 0x000000ffff6f7224 */ /* 0x000fe200078e0099 */
[----:B------:R1:W-:Y:S01]  /*1a7c0*/  LDGSTS.E [R18+0x3c00c], desc[UR60][R52.64], !P6 ;  /* 0x3c00c00034127fae */ /* 0x0003e2000f12187c */
[----:B------:R-:W-:-:S02]  /*1a7d0*/  MOV R153, R19 ;  /* 0x0000001300997202 */ /* 0x000fc40000000f00 */
[----:B------:R-:W-:Y:S01]  /*1a7e0*/  ISETP.GE.U32.AND P6, PT, R3, 0x7fffff43, PT ;  /* 0x7fffff430300780c */ /* 0x000fe20003fc6070 */
[----:B------:R-:W-:Y:S01]  /*1a7f0*/  IMAD R3, R2, 0x1c, RZ ;  /* 0x0000001c02037824 */ /* 0x000fe200078e02ff */
[----:B------:R-:W-:Y:S01]  /*1a800*/  LOP3.LUT R19, R0, 0x70, RZ, 0x3c, !PT ;  /* 0x0000007000137812 */ /* 0x000fe200078e3cff */
[----:B------:R3:W-:Y:S01]  /*1a810*/  STL.64 [R1+0x1008], R58 ;  /* 0x0010083a01007387 */ /* 0x0007e20000100a00 */
[----:B------:R-:W4:Y:S02]  /*1a820*/  LDC R5, c[0x0][0x230] ;  /* 0x00008c00ff057b82 */ /* 0x000f240000000800 */
[----:B------:R-:W-:Y:S01]  /*1a830*/  IADD3 R19, R19, UR4, RZ ;  /* 0x0000000413137c10 */ /* 0x000fe2000fffe0ff */
[----:B------:R2:W-:Y:S01]  /*1a840*/  STL.64 [R1+0x1030], R56 ;  /* 0x0010303801007387 */ /* 0x0005e20000100a00 */
[----:B------:R-:W-:-:S03]  /*1a850*/  IMAD R0, R2, 0x1d, RZ ;  /* 0x0000001d02007824 */ /* 0x000fc600078e02ff */
[----:B------:R1:W-:Y:S01]  /*1a860*/  STL.64 [R1+0x1048], R54 ;  /* 0x0010483601007387 */ /* 0x0003e20000100a00 */
[----:B---3--:R-:W-:-:S03]  /*1a870*/  IMAD.WIDE R58, R3, 0x4, R122 ;  /* 0x00000004033a7825 */ /* 0x008fc600078e027a */
[----:B------:R3:W-:Y:S01]  /*1a880*/  STL.64 [R1+0x1060], R52 ;  /* 0x0010603401007387 */ /* 0x0007e20000100a00 */
[----:B--2---:R-:W-:-:S03]  /*1a890*/  IMAD.WIDE R56, R3, 0x4, R120 ;  /* 0x0000000403387825 */ /* 0x004fc600078e0278 */
[----:B------:R2:W-:Y:S01]  /*1a8a0*/  LDGSTS.E [R19], desc[UR60][R58.64], !P0 ;  /* 0x000000003a137fae */ /* 0x0005e2000c12187c */
[----:B-1----:R-:W-:-:S03]  /*1a8b0*/  IMAD.WIDE R54, R3, 0x4, R118 ;  /* 0x0000000403367825 */ /* 0x002fc600078e0276 */
[----:B------:R2:W-:Y:S01]  /*1a8c0*/  STL.64 [R1+0x1070], R58 ;  /* 0x0010703a01007387 */ /* 0x0005e20000100a00 */
[----:B---3--:R-:W-:-:S03]  /*1a8d0*/  IMAD.WIDE R52, R3, 0x4, R116 ;  /* 0x0000000403347825 */ /* 0x008fc600078e0274 */
[----:B------:R1:W-:Y:S01]  /*1a8e0*/  LDGSTS.E [R19+0x4000], desc[UR60][R56.64], !P0 ;  /* 0x0400000038137fae */ /* 0x0003e2000c12187c */
[----:B------:R-:W-:-:S03]  /*1a8f0*/  VIADD R3, R6, 0xffffffc1 ;  /* 0xffffffc106037836 */ /* 0x000fc60000000000 */
[----:B------:R1:W-:Y:S01]  /*1a900*/  STL.64 [R1+0x1088], R56 ;  /* 0x0010883801007387 */ /* 0x0003e20000100a00 */
[----:B------:R-:W3:Y:S01]  /*1a910*/  LDC R6, c[0x0][0x230] ;  /* 0x00008c00ff067b82 */ /* 0x000ee20000000800 */
[C---:B--2---:R-:W-:Y:S02]  /*1a920*/  IMAD.WIDE R58, R0.reuse, 0x4, R122 ;  /* 0x00000004003a7825 */ /* 0x044fe400078e027a */
        /* <DEDUP_REMOVED lines=8> */
[----:B------:R-:W-:Y:S04]  /*1a9b0*/  STL.64 [R1+0x10e0], R58 ;  /* 0x0010e03a01007387 */ /* 0x000fe80000100a00 */
[----:B------:R-:W-:Y:S01]  /*1a9c0*/  LDGSTS.E [R19+0x4], desc[UR60][R58.64], !P4 ;  /* 0x000040003a137fae */ /* 0x000fe2000e12187c */
[----:B----4-:R-:W-:-:S03]  /*1a9d0*/  IMAD.WIDE R52, R0, 0x4, R116 ;  /* 0x0000000400347825 */ /* 0x010fc600078e0274 */
[----:B------:R1:W-:Y:S01]  /*1a9e0*/  STL.64 [R1+0x10f8], R56 ;  /* 0x0010f83801007387 */ /* 0x0003e20000100a00 */
[----:B------:R-:W-:-:S03]  /*1a9f0*/  VIADD R0, R8, 0xffffffc0 ;  /* 0xffffffc008007836 */ /* 0x000fc60000000000 */
[----:B------:R1:W-:Y:S01]  /*1aa00*/  LDGSTS.E [R19+0x4004], desc[UR60][R56.64], !P4 ;  /* 0x0400400038137fae */ /* 0x0003e2000e12187c */
[----:B------:R-:W-:-:S03]  /*1aa10*/  IMAD.WIDE R8, R3, 0x4, R116 ;  /* 0x0000000403087825 */ /* 0x000fc600078e0274 */
        /* <DEDUP_REMOVED lines=39> */
[C---:B----4-:R-:W-:Y:S01]  /*1ac90*/  IMAD.WIDE R52, R3.reuse, 0x4, R118 ;  /* 0x0000000403347825 */ /* 0x050fe200078e0276 */
[----:B------:R2:W-:Y:S04]  /*1aca0*/  STL.64 [R1+0x1230], R56 ;  /* 0x0012303801007387 */ /* 0x0005e80000100a00 */
        /* <DEDUP_REMOVED lines=19> */
[----:B------:R-:W-:-:S03]  /*1ade0*/  IADD3 R0, R4, -0x60, RZ ;  /* 0xffffffa004007810 */ /* 0x000fc60007ffe0ff */
[----:B------:R1:W-:Y:S01]  /*1adf0*/  LDGSTS.E [R19+0x14004], desc[UR60][R54.64], !P6 ;  /* 0x1400400036137fae */ /* 0x0003e2000f12187c */
[----:B------:R-:W-:-:S03]  /*1ae00*/  IMAD.WIDE R58, R3, 0x4, R122 ;  /* 0x00000004033a7825 */ /* 0x000fc600078e027a */
        /* <DEDUP_REMOVED lines=8> */
[----:B------:R1:W-:Y:S03]  /*1ae90*/  STL.64 [R1+0x1318], R58 ;  /* 0x0013183a01007387 */ /* 0x0003e60000100a00 */
[----:B---3--:R-:W-:Y:S01]  /*1aea0*/  IMAD.WIDE R52, R3, 0x4, R116 ;  /* 0x0000000403347825 */ /* 0x008fe200078e0274 */
[----:B------:R1:W-:Y:S01]  /*1aeb0*/  LDGSTS.E [R19+0x10008], desc[UR60][R58.64], !P0 ;  /* 0x100080003a137fae */ /* 0x0003e2000c12187c */
[----:B--2---:R-:W2:Y:S02]  /*1aec0*/  LDC R8, c[0x0][0x230] ;  /* 0x00008c00ff087b82 */ /* 0x004ea40000000800 */
[----:B------:R-:W-:Y:S01]  /*1aed0*/  VIADD R3, R5, 0xffffff83 ;  /* 0xffffff8305037836 */ /* 0x000fe20000000000 */
[----:B------:R3:W-:Y:S04]  /*1aee0*/  STL.64 [R1+0x1340], R56 ;  /* 0x0013403801007387 */ /* 0x0007e80000100a00 */
[----:B------:R3:W-:Y:S01]  /*1aef0*/  LDGSTS.E [R19+0x14008], desc[UR60][R56.64], !P0 ;  /* 0x1400800038137fae */ /* 0x0007e2000c12187c */
[----:B------:R-:W2:Y:S01]  /*1af00*/  LDC R5, c[0x0][0x230] ;  /* 0x00008c00ff057b82 */ /* 0x000ea20000000800 */
[----:B-1----:R-:W-:-:S02]  /*1af10*/  IMAD.WIDE R58, R0, 0x4, R122 ;  /* 0x00000004003a7825 */ /* 0x002fc400078e027a */
[----:B------:R1:W-:Y:S04]  /*1af20*/  STL.64 [R1+0x1348], R54 ;  /* 0x0013483601007387 */ /* 0x0003e80000100a00 */
[----:B------:R1:W-:Y:S01]  /*1af30*/  LDGSTS.E [R19+0x18008], desc[UR60][R54.64], !P0 ;  /* 0x1800800036137fae */ /* 0x0003e2000c12187c */
[----:B---3--:R-:W-:-:S03]  /*1af40*/  IMAD.WIDE R56, R0, 0x4, R120 ;  /* 0x0000000400387825 */ /* 0x008fc600078e0278 */
[----:B------:R3:W-:Y:S04]  /*1af50*/  STL.64 [R1+0x1350], R52 ;  /* 0x0013503401007387 */ /* 0x0007e80000100a00 */
[----:B------:R3:W-:Y:S01]  /*1af60*/  LDGSTS.E [R19+0x1c008], desc[UR60][R52.64], !P0 ;  /* 0x1c00800034137fae */ /* 0x0007e2000c12187c */
[----:B-1----:R-:W-:Y:S01]  /*1af70*/  IMAD.WIDE R54, R0, 0x4, R118 ;  /* 0x0000000400367825 */ /* 0x002fe200078e0276 */
[----:B------:R-:W-:Y:S02]  /*1af80*/  ISETP.GE.U32.AND P0, PT, R3, 0x7fffff04, PT ;  /* 0x7fffff040300780c */ /* 0x000fe40003f06070 */
[----:B------:R1:W-:Y:S01]  /*1af90*/  LDGSTS.E [R19+0x1000c], desc[UR60][R58.64], !P4 ;  /* 0x1000c0003a137fae */ /* 0x0003e2000e12187c */
[----:B------:R-:W-:-:S03]  /*1afa0*/  IMAD R3, R2, 0x5c, RZ ;  /* 0x0000005c02037824 */ /* 0x000fc600078e02ff */
[----:B------:R1:W-:Y:S01]  /*1afb0*/  LDGSTS.E [R19+0x1400c], desc[UR60][R56.64], !P4 ;  /* 0x1400c00038137fae */ /* 0x0003e2000e12187c */
[----:B---3--:R-:W-:-:S03]  /*1afc0*/  IMAD.WIDE R52, R0, 0x4, R116 ;  /* 0x0000000400347825 */ /* 0x008fc600078e0274 */
[----:B------:R3:W-:Y:S01]  /*1afd0*/  LDGSTS.E [R19+0x1800c], desc[UR60][R54.64], !P4 ;  /* 0x1800c00036137fae */ /* 0x0007e2000e12187c */
[----:B----4-:R-:W-:-:S03]  /*1afe0*/  VIADD R0, R6, 0xffffff82 ;  /* 0xffffff8206007836 */ /* 0x010fc60000000000 */
[----:B------:R4:W-:Y:S04]  /*1aff0*/  LDGSTS.E [R19+0x1c00c], desc[UR60][R52.64], !P4 ;  /* 0x1c00c00034137fae */ /* 0x0009e8000e12187c */
[----:B------:R1:W-:Y:S01]  /*1b000*/  STL.64 [R1+0x1358], R58 ;  /* 0x0013583a01007387 */ /* 0x0003e20000100a00 */
[----:B------:R-:W-:Y:S01]  /*1b010*/  ISETP.GE.U32.AND P4, PT, R0, 0x7fffff03, PT ;  /* 0x7fffff030000780c */ /* 0x000fe20003f86070 */
[C---:B------:R-:W-:Y:S02]  /*1b020*/  IMAD R0, R2.reuse, 0x5d, RZ ;  /* 0x0000005d02007824 */ /* 0x040fe400078e02ff */
[----:B------:R3:W-:Y:S01]  /*1b030*/  STL.64 [R1+0x1360], R56 ;  /* 0x0013603801007387 */ /* 0x0007e20000100a00 */
[----:B------:R-:W-:-:S03]  /*1b040*/  IMAD R4, R2, 0x5e, RZ ;  /* 0x0000005e02047824 */ /* 0x000fc600078e02ff */
[----:B------:R2:W-:Y:S01]  /*1b050*/  STL.64 [R1+0x1368], R54 ;  /* 0x0013683601007387 */ /* 0x0005e20000100a00 */
[----:B-1----:R-:W-:-:S03]  /*1b060*/  IMAD.WIDE R58, R3, 0x4, R122 ;  /* 0x00000004033a7825 */ /* 0x002fc600078e027a */
[----:B------:R4:W-:Y:S01]  /*1b070*/  STL.64 [R1+0x1370], R52 ;  /* 0x0013703401007387 */ /* 0x0009e20000100a00 */
[----:B---3--:R-:W-:-:S03]  /*1b080*/  IMAD.WIDE R56, R3, 0x4, R120 ;  /* 0x0000000403387825 */ /* 0x008fc600078e0278 */
[----:B------:R1:W-:Y:S01]  /*1b090*/  LDGSTS.E [R19+0x20000], desc[UR60][R58.64], !P3 ;  /* 0x200000003a137fae */ /* 0x0003e2000d92187c */
[----:B--2---:R-:W-:-:S03]  /*1b0a0*/  IMAD.WIDE R54, R3, 0x4, R118 ;  /* 0x0000000403367825 */ /* 0x004fc600078e0276 */
[----:B------:R1:W-:Y:S01]  /*1b0b0*/  STL.64 [R1+0x1378], R58 ;  /* 0x0013783a01007387 */ /* 0x0003e20000100a00 */
[----:B------:R-:W-:-:S03]  /*1b0c0*/  IMAD.WIDE R64, R0, 0x4, R122 ;  /* 0x0000000400407825 */ /* 0x000fc600078e027a */
[----:B------:R2:W-:Y:S01]  /*1b0d0*/  LDGSTS.E [R19+0x24000], desc[UR60][R56.64], !P3 ;  /* 0x2400000038137fae */ /* 0x0005e2000d92187c */
[----:B----4-:R-:W-:Y:S01]  /*1b0e0*/  IMAD.WIDE R52, R3, 0x4, R116 ;  /* 0x0000000403347825 */ /* 0x010fe200078e0274 */
[----:B------:R-:W-:Y:S02]  /*1b0f0*/  IADD3 R3, R8, -0x7f, RZ ;  /* 0xffffff8108037810 */ /* 0x000fe40007ffe0ff */
[----:B------:R2:W-:Y:S01]  /*1b100*/  STL.64 [R1+0x1380], R56 ;  /* 0x0013803801007387 */ /* 0x0005e20000100a00 */
[----:B------:R-:W-:-:S03]  /*1b110*/  IMAD.WIDE R62, R0, 0x4, R120 ;  /* 0x00000004003e7825 */ /* 0x000fc600078e0278 */
[----:B------:R3:W-:Y:S01]  /*1b120*/  LDGSTS.E [R19+0x28000], desc[UR60][R54.64], !P3 ;  /* 0x2800000036137fae */ /* 0x0007e2000d92187c */
[----:B------:R-:W-:-:S03]  /*1b130*/  IMAD.WIDE R60, R0, 0x4, R118 ;  /* 0x00000004003c7825 */ /* 0x000fc600078e0276 */
[----:B------:R3:W-:Y:S01]  /*1b140*/  STL.64 [R1+0x1388], R54 ;  /* 0x0013883601007387 */ /* 0x0007e20000100a00 */
[----:B-1----:R-:W-:-:S03]  /*1b150*/  IMAD.WIDE R58, R0, 0x4, R116 ;  /* 0x00000004003a7825 */ /* 0x002fc600078e0274 */
[----:B------:R1:W-:Y:S01]  /*1b160*/  LDGSTS.E [R19+0x2c000], desc[UR60][R52.64], !P3 ;  /* 0x2c00000034137fae */ /* 0x0003e2000d92187c */
[----:B--2---:R-:W-:-:S03]  /*1b170*/  IMAD.WIDE R56, R4, 0x4, R122 ;  /* 0x0000000404387825 */ /* 0x004fc600078e027a */
[----:B------:R1:W-:Y:S01]  /*1b180*/  STL.64 [R1+0x1390], R52 ;  /* 0x0013903401007387 */ /* 0x0003e20000100a00 */
[----:B------:R-:W-:Y:S01]  /*1b190*/  ISETP.GE.U32.AND P3, PT, R3, 0x7fffff02, PT ;  /* 0x7fffff020300780c */ /* 0x000fe20003f66070 */
[C---:B------:R-:W-:Y:S02]  /*1b1a0*/  IMAD.WIDE R8, R4.reuse, 0x4, R116 ;  /* 0x0000000404087825 */ /* 0x040fe400078e0274 */
[----:B------:R-:W-:Y:S02]  /*1b1b0*/  LDGSTS.E [R19+0x20004], desc[UR60][R64.64], !P2 ;  /* 0x2000400040137fae */ /* 0x000fe4000d12187c */
[----:B---3--:R-:W-:Y:S02]  /*1b1c0*/  IMAD.WIDE R54, R4, 0x4, R120 ;  /* 0x0000000404367825 */ /* 0x008fe400078e0278 */
[----:B------:R-:W-:Y:S02]  /*1b1d0*/  LDGSTS.E [R19+0x24004], desc[UR60][R62.64], !P2 ;  /* 0x240040003e137fae */ /* 0x000fe4000d12187c */
[----:B------:R-:W-:-:S02]  /*1b1e0*/  VIADD R3, R5, 0xffffff80 ;  /* 0xffffff8005037836 */ /* 0x000fc40000000000 */
[----:B-1----:R-:W-:Y:S01]  /*1b1f0*/  IMAD.WIDE R52, R4, 0x4, R118 ;  /* 0x0000000404347825 */ /* 0x002fe200078e0276 */
[----:B------:R-:W-:Y:S04]  /*1b200*/  LDGSTS.E [R19+0x28004], desc[UR60][R60.64], !P2 ;  /* 0x280040003c137fae */ /* 0x000fe8000d12187c */
[----:B------:R-:W-:Y:S01]  /*1b210*/  LDGSTS.E [R19+0x2c004], desc[UR60][R58.64], !P2 ;  /* 0x2c0040003a137fae */ /* 0x000fe2000d12187c */
[----:B------:R-:W-:-:S03]  /*1b220*/  MOV R93, R11 ;  /* 0x0000000b005d7202 */ /* 0x000fc60000000f00 */
[----:B------:R-:W-:Y:S01]  /*1b230*/  STL.64 [R1+0x1398], R64 ;  /* 0x0013984001007387 */ /* 0x000fe20000100a00 */
[----:B------:R-:W-:-:S03]  /*1b240*/  IMAD R5, R2, 0x5f, RZ ;  /* 0x0000005f02057824 */ /* 0x000fc600078e02ff */
[----:B------:R-:W-:Y:S01]  /*1b250*/  LDGSTS.E [R19+0x20008], desc[UR60][R56.64], !P5 ;  /* 0x2000800038137fae */ /* 0x000fe2000e92187c */
[----:B------:R-:W-:-:S03]  /*1b260*/  IMAD R11, R2, 0x7c, RZ ;  /* 0x0000007c020b7824 */ /* 0x000fc600078e02ff */
[----:B------:R-:W-:Y:S04]  /*1b270*/  STL.64 [R1+0x13b8], R56 ;  /* 0x0013b83801007387 */ /* 0x000fe80000100a00 */
[----:B------:R-:W-:Y:S04]  /*1b280*/  LDGSTS.E [R19+0x24008], desc[UR60][R54.64], !P5 ;  /* 0x2400800036137fae */ /* 0x000fe8000e92187c */
[----:B------:R-:W-:Y:S04]  /*1b290*/  STL.64 [R1+0x13a0], R62 ;  /* 0x0013a03e01007387 */ /* 0x000fe80000100a00 */
[----:B------:R1:W-:Y:S01]  /*1b2a0*/  LDGSTS.E [R19+0x28008], desc[UR60][R52.64], !P5 ;  /* 0x2800800034137fae */ /* 0x0003e2000e92187c */
[----:B------:R-:W-:-:S03]  /*1b2b0*/  IMAD R156, R2, 0x7e, RZ ;  /* 0x0000007e029c7824 */ /* 0x000fc600078e02ff */
[----:B------:R-:W-:Y:S04]  /*1b2c0*/  STL.64 [R1+0x13a8], R60 ;  /* 0x0013a83c01007387 */ /* 0x000fe80000100a00 */
[----:B------:R2:W-:Y:S01]  /*1b2d0*/  LDGSTS.E [R19+0x2c008], desc[UR60][R8.64], !P5 ;  /* 0x2c00800008137fae */ /* 0x0005e2000e92187c */
[----:B------:R-:W-:Y:S01]  /*1b2e0*/  ISETP.GE.AND P5, PT, R154, R3, PT ;  /* 0x000000039a00720c */ /* 0x000fe20003fa6270 */
[C---:B------:R-:W-:Y:S02]  /*1b2f0*/  IMAD R154, R2.reuse, 0x7d, RZ ;  /* 0x0000007d029a7824 */ /* 0x040fe400078e02ff */
[----:B------:R-:W-:Y:S01]  /*1b300*/  STL.64 [R1+0x13b0], R58 ;  /* 0x0013b03a01007387 */ /* 0x000fe20000100a00 */
[----:B------:R-:W-:-:S03]  /*1b310*/  IMAD R159, R2, 0x7f, RZ ;  /* 0x0000007f029f7824 */ /* 0x000fc600078e02ff */
[----:B------:R-:W-:Y:S01]  /*1b320*/  STL.64 [R1+0x13c0], R54 ;  /* 0x0013c03601007387 */ /* 0x000fe20000100a00 */
[----:B------:R-:W-:-:S03]  /*1b330*/  IMAD.WIDE R86, R11, 0x4, R122 ;  /* 0x000000040b567825 */ /* 0x000fc600078e027a */
[----:B------:R1:W-:Y:S01]  /*1b340*/  STL.64 [R1+0x13d0], R52 ;  /* 0x0013d03401007387 */ /* 0x0003e20000100a00 */
[----:B------:R-:W-:-:S03]  /*1b350*/  IMAD.WIDE R78, R154, 0x4, R122 ;  /* 0x000000049a4e7825 */ /* 0x000fc600078e027a */
[----:B------:R2:W-:Y:S01]  /*1b360*/  STL.64 [R1+0x13e0], R8 ;  /* 0x0013e00801007387 */ /* 0x0005e20000100a00 */
[----:B------:R-:W-:-:S04]  /*1b370*/  IMAD.WIDE R70, R156, 0x4, R122 ;  /* 0x000000049c467825 */ /* 0x000fc800078e027a */
[----:B-1----:R-:W-:-:S04]  /*1b380*/  IMAD.WIDE R52, R5, 0x4, R122 ;  /* 0x0000000405347825 */ /* 0x002fc800078e027a */
[----:B------:R-:W-:Y:S01]  /*1b390*/  IMAD.WIDE R54, R5, 0x4, R120 ;  /* 0x0000000405367825 */ /* 0x000fe200078e0278 */
[----:B------:R1:W-:Y:S03]  /*1b3a0*/  STL.64 [R1+0x13f0], R52 ;  /* 0x0013f03401007387 */ /* 0x0003e60000100a00 */
[----:B------:R-:W-:Y:S01]  /*1b3b0*/  IMAD.WIDE R62, R159, 0x4, R122 ;  /* 0x000000049f3e7825 */ /* 0x000fe200078e027a */
[----:B------:R-:W-:Y:S03]  /*1b3c0*/  STL.64 [R1+0x1438], R86 ;  /* 0x0014385601007387 */ /* 0x000fe60000100a00 */
[C---:B------:R-:W-:Y:S01]  /*1b3d0*/  IMAD.WIDE R90, R5.reuse, 0x4, R118 ;  /* 0x00000004055a7825 */ /* 0x040fe200078e0276 */
[----:B------:R-:W-:Y:S03]  /*1b3e0*/  STL.64 [R1+0x1458], R78 ;  /* 0x0014584e01007387 */ /* 0x000fe60000100a00 */
[----:B------:R-:W-:Y:S01]  /*1b3f0*/  IMAD.WIDE R88, R5, 0x4, R116 ;  /* 0x0000000405587825 */ /* 0x000fe200078e0274 */
[----:B------:R-:W-:Y:S03]  /*1b400*/  STL.64 [R1+0x1450], R70 ;  /* 0x0014504601007387 */ /* 0x000fe60000100a00 */
[C---:B------:R-:W-:Y:S01]  /*1b410*/  IMAD.WIDE R84, R11.reuse, 0x4, R120 ;  /* 0x000000040b547825 */ /* 0x040fe200078e0278 */
[----:B------:R3:W-:Y:S03]  /*1b420*/  STL.64 [R1+0x1400], R54 ;  /* 0x0014003601007387 */ /* 0x0007e60000100a00 */
[C---:B------:R-:W-:Y:S01]  /*1b430*/  IMAD.WIDE R82, R11.reuse, 0x4, R118 ;  /* 0x000000040b527825 */ /* 0x040fe200078e0276 */
[----:B------:R-:W-:Y:S03]  /*1b440*/  STL.64 [R1+0x1448], R62 ;  /* 0x0014483e01007387 */ /* 0x000fe60000100a00 */
[----:B------:R-:W-:Y:S01]  /*1b450*/  IMAD.WIDE R80, R11, 0x4, R116 ;  /* 0x000000040b507825 */ /* 0x000fe200078e0274 */
[----:B------:R-:W-:Y:S03]  /*1b460*/  STL.64 [R1+0x1410], R90 ;  /* 0x0014105a01007387 */ /* 0x000fe60000100a00 */
[C---:B------:R-:W-:Y:S01]  /*1b470*/  IMAD.WIDE R76, R154.reuse, 0x4, R120 ;  /* 0x000000049a4c7825 */ /* 0x040fe200078e0278 */
[----:B------:R-:W-:Y:S03]  /*1b480*/  STL.64 [R1+0x1420], R88 ;  /* 0x0014205801007387 */ /* 0x000fe60000100a00 */
[C---:B------:R-:W-:Y:S01]  /*1b490*/  IMAD.WIDE R74, R154.reuse, 0x4, R118 ;  /* 0x000000049a4a7825 */ /* 0x040fe200078e0276 */
[----:B------:R-:W-:Y:S03]  /*1b4a0*/  STL.64 [R1+0x1460], R84 ;  /* 0x0014605401007387 */ /* 0x000fe60000100a00 */
[----:B------:R-:W-:Y:S01]  /*1b4b0*/  IMAD.WIDE R72, R154, 0x4, R116 ;  /* 0x000000049a487825 */ /* 0x000fe200078e0274 */
[----:B------:R-:W-:Y:S03]  /*1b4c0*/  STL.64 [R1+0x1470], R82 ;  /* 0x0014705201007387 */ /* 0x000fe60000100a00 */
[C---:B------:R-:W-:Y:S01]  /*1b4d0*/  IMAD.WIDE R68, R156.reuse, 0x4, R120 ;  /* 0x000000049c447825 */ /* 0x040fe200078e0278 */
[----:B------:R-:W-:Y:S03]  /*1b4e0*/  STL.64 [R1+0x1480], R80 ;  /* 0x0014805001007387 */ /* 0x000fe60000100a00 */
[----:B------:R-:W-:Y:S01]  /*1b4f0*/  IMAD.WIDE R66, R156, 0x4, R118 ;  /* 0x000000049c427825 */ /* 0x000fe200078e0276 */
[----:B------:R-:W-:Y:S01]  /*1b500*/  LDGSTS.E [R19+0x2000c], desc[UR60][R52.64], !P6 ;  /* 0x2000c00034137fae */ /* 0x000fe2000f12187c */
[----:B------:R-:W-:-:S02]  /*1b510*/  ISETP.GE.U32.AND P2, PT, R3, 0x7fffff01, PT ;  /* 0x7fffff010300780c */ /* 0x000fc40003f46070 */
[----:B------:R-:W-:Y:S01]  /*1b520*/  IMAD.WIDE R64, R156, 0x4, R116 ;  /* 0x000000049c407825 */ /* 0x000fe200078e0274 */
[----:B------:R-:W-:Y:S03]  /*1b530*/  STL.64 [R1+0x1490], R76 ;  /* 0x0014904c01007387 */ /* 0x000fe60000100a00 */
[C---:B------:R-:W-:Y:S01]  /*1b540*/  IMAD.WIDE R60, R159.reuse, 0x4, R120 ;  /* 0x000000049f3c7825 */ /* 0x040fe200078e0278 */
[----:B------:R-:W-:Y:S03]  /*1b550*/  LDGSTS.E [R19+0x2400c], desc[UR60][R54.64], !P6 ;  /* 0x2400c00036137fae */ /* 0x000fe6000f12187c */
[C---:B------:R-:W-:Y:S01]  /*1b560*/  IMAD.WIDE R58, R159.reuse, 0x4, R118 ;  /* 0x000000049f3a7825 */ /* 0x040fe200078e0276 */
[----:B------:R-:W-:Y:S04]  /*1b570*/  STL.64 [R1+0x14a0], R74 ;  /* 0x0014a04a01007387 */ /* 0x000fe80000100a00 */
[----:B------:R-:W-:Y:S01]  /*1b580*/  LDGSTS.E [R19+0x2800c], desc[UR60][R90.64], !P6 ;  /* 0x2800c0005a137fae */ /* 0x000fe2000f12187c */
[----:B------:R-:W-:-:S03]  /*1b590*/  IMAD.WIDE R56, R159, 0x4, R116 ;  /* 0x000000049f387825 */ /* 0x000fc600078e0274 */
[----:B------:R4:W-:Y:S04]  /*1b5a0*/  STL.64 [R1+0x14b0], R72 ;  /* 0x0014b04801007387 */ /* 0x0009e80000100a00 */
[----:B------:R-:W-:Y:S04]  /*1b5b0*/  LDGSTS.E [R19+0x2c00c], desc[UR60][R88.64], !P6 ;  /* 0x2c00c00058137fae */ /* 0x000fe8000f12187c */
[----:B------:R-:W-:Y:S04]  /*1b5c0*/  STL.64 [R1+0x14c0], R68 ;  /* 0x0014c04401007387 */ /* 0x000fe80000100a00 */
[----:B------:R-:W-:Y:S04]  /*1b5d0*/  LDGSTS.E [R19+0x30000], desc[UR60][R86.64], !P0 ;  /* 0x3000000056137fae */ /* 0x000fe8000c12187c */
[----:B------:R-:W-:Y:S04]  /*1b5e0*/  STL.64 [R1+0x14d0], R66 ;  /* 0x0014d04201007387 */ /* 0x000fe80000100a00 */
[----:B------:R-:W-:Y:S04]  /*1b5f0*/  LDGSTS.E [R19+0x34000], desc[UR60][R84.64], !P0 ;  /* 0x3400000054137fae */ /* 0x000fe8000c12187c */
[----:B------:R-:W-:Y:S04]  /*1b600*/  STL.64 [R1+0x14e0], R64 ;  /* 0x0014e04001007387 */ /* 0x000fe80000100a00 */
[----:B------:R-:W-:Y:S01]  /*1b610*/  LDGSTS.E [R19+0x38000], desc[UR60][R82.64], !P0 ;  /* 0x3800000052137fae */ /* 0x000fe2000c12187c */
[----:B------:R-:W-:-:S03]  /*1b620*/  IMAD.MOV.U32 R92, RZ, RZ, R10 ;  /* 0x000000ffff5c7224 */ /* 0x000fc600078e000a */
[----:B------:R-:W-:Y:S01]  /*1b630*/  STL.64 [R1+0x14f0], R60 ;  /* 0x0014f03c01007387 */ /* 0x000fe20000100a00 */
[----:B------:R-:W-:-:S03]  /*1b640*/  IMAD.U32 R11, RZ, RZ, UR4 ;  /* 0x00000004ff0b7e24 */ /* 0x000fc6000f8e00ff */
[----:B------:R-:W-:Y:S01]  /*1b650*/  LDGSTS.E [R19+0x3c000], desc[UR60][R80.64], !P0 ;  /* 0x3c00000050137fae */ /* 0x000fe2000c12187c */
[----:B------:R-:W-:-:S03]  /*1b660*/  LOP3.LUT R0, R7, 0x10, RZ, 0x3c, !PT ;  /* 0x0000001007007812 */ /* 0x000fc600078e3cff */
[----:B------:R-:W-:Y:S01]  /*1b670*/  STL.64 [R1+0x1500], R58 ;  /* 0x0015003a01007387 */ /* 0x000fe20000100a00 */
[----:B------:R-:W-:-:S03]  /*1b680*/  LOP3.LUT R2, R7, 0x20, RZ, 0x3c, !PT ;  /* 0x0000002007027812 */ /* 0x000fc600078e3cff */
[----:B------:R-:W-:Y:S01]  /*1b690*/  LDGSTS.E [R19+0x30004], desc[UR60][R78.64], !P4 ;  /* 0x300040004e137fae */ /* 0x000fe2000e12187c */
[----:B------:R-:W-:-:S03]  /*1b6a0*/  LOP3.LUT R3, R7, 0x30, RZ, 0x3c, !PT ;  /* 0x0000003007037812 */ /* 0x000fc600078e3cff */
[----:B------:R4:W-:Y:S01]  /*1b6b0*/  STL.64 [R1+0x1510], R56 ;  /* 0x0015103801007387 */ /* 0x0009e20000100a00 */
[----:B------:R-:W-:-:S03]  /*1b6c0*/  LOP3.LUT R6, R7, 0x40, RZ, 0x3c, !PT ;  /* 0x0000004007067812 */ /* 0x000fc600078e3cff */
[----:B------:R-:W-:Y:S01]  /*1b6d0*/  LDGSTS.E [R19+0x34004], desc[UR60][R76.64], !P4 ;  /* 0x340040004c137fae */ /* 0x000fe2000e12187c */
[C---:B--2---:R-:W-:Y:S02]  /*1b6e0*/  LOP3.LUT R8, R7.reuse, 0x50, RZ, 0x3c, !PT ;  /* 0x0000005007087812 */ /* 0x044fe400078e3cff */
[C---:B------:R-:W-:Y:S01]  /*1b6f0*/  LOP3.LUT R9, R7.reuse, 0x60, RZ, 0x3c, !PT ;  /* 0x0000006007097812 */ /* 0x040fe200078e3cff */
[----:B-1----:R-:W2:Y:S01]  /*1b700*/  LDL.LU.64 R52, [R1+0x2df8] ;  /* 0x002df80001347983 */ /* 0x002ea20000300a00 */
[----:B------:R-:W-:-:S03]  /*1b710*/  LOP3.LUT R10, R7, 0x70, RZ, 0x3c, !PT ;  /* 0x00000070070a7812 */ /* 0x000fc600078e3cff */
[----:B------:R-:W-:Y:S04]  /*1b720*/  LDGSTS.E [R19+0x38004], desc[UR60][R74.64], !P4 ;  /* 0x380040004a137fae */ /* 0x000fe8000e12187c */
[----:B---3--:R-:W3:Y:S04]  /*1b730*/  LDL.LU.64 R54, [R1+0x2df0] ;  /* 0x002df00001367983 */ /* 0x008ee80000300a00 */
[----:B------:R-:W-:Y:S01]  /*1b740*/  LDGSTS.E [R19+0x3c004], desc[UR60][R72.64], !P4 ;  /* 0x3c00400048137fae */ /* 0x000fe2000e12187c */
[----:B------:R-:W-:-:S03]  /*1b750*/  IADD3 R0, R11, 0x200000, R0 ;  /* 0x002000000b007810 */ /* 0x000fc60007ffe000 */
[----:B------:R-:W-:Y:S01]  /*1b760*/  LDGSTS.E [R19+0x30008], desc[UR60][R70.64], !P3 ;  /* 0x3000800046137fae */ /* 0x000fe2000d92187c */
[----:B------:R-:W-:-:S03]  /*1b770*/  IADD3 R2, R11, 0x200000, R2 ;  /* 0x002000000b027810 */ /* 0x000fc60007ffe002 */
[----:B------:R-:W-:Y:S01]  /*1b780*/  LDGSTS.E [R19+0x34008], desc[UR60][R68.64], !P3 ;  /* 0x3400800044137fae */ /* 0x000fe2000d92187c */
[----:B------:R-:W-:-:S03]  /*1b790*/  IADD3 R3, R11, 0x200000, R3 ;  /* 0x002000000b037810 */ /* 0x000fc60007ffe003 */
[----:B----4-:R-:W4:Y:S01]  /*1b7a0*/  LDL.64 R72, [R1+0xc98] ;  /* 0x000c980001487983 */ /* 0x010f220000100a00 */
[----:B------:R-:W-:-:S03]  /*1b7b0*/  IADD3 R6, R11, 0x200000, R6 ;  /* 0x002000000b067810 */ /* 0x000fc60007ffe006 */
[----:B------:R-:W2:Y:S01]  /*1b7c0*/  LDL.64 R74, [R1+0xcf8] ;  /* 0x000cf800014a7983 */ /* 0x000ea20000100a00 */
[C---:B------:R-:W-:Y:S02]  /*1b7d0*/  IADD3 R8, R11.reuse, 0x200000, R8 ;  /* 0x002000000b087810 */ /* 0x040fe40007ffe008 */
[C---:B------:R-:W-:Y:S01]  /*1b7e0*/  IADD3 R9, R11.reuse, 0x200000, R9 ;  /* 0x002000000b097810 */ /* 0x040fe20007ffe009 */
[----:B------:R-:W-:Y:S01]  /*1b7f0*/  LDGSTS.E [R19+0x38008], desc[UR60][R66.64], !P3 ;  /* 0x3800800042137fae */ /* 0x000fe2000d92187c */
[----:B------:R-:W-:-:S03]  /*1b800*/  IADD3 R10, R11, 0x200000, R10 ;  /* 0x002000000b0a7810 */ /* 0x000fc60007ffe00a */
[----:B------:R-:W3:Y:S01]  /*1b810*/  LDL.64 R76, [R1+0xd60] ;  /* 0x000d6000014c7983 */ /* 0x000ee20000100a00 */
[----:B------:R-:W-:-:S03]  /*1b820*/  IADD3 R11, R11, 0x200000, R7 ;  /* 0x002000000b0b7810 */ /* 0x000fc60007ffe007 */
[----:B------:R-:W-:Y:S04]  /*1b830*/  LDGSTS.E [R19+0x3c008], desc[UR60][R64.64], !P3 ;  /* 0x3c00800040137fae */ /* 0x000fe8000d92187c */
[----:B------:R-:W3:Y:S04]  /*1b840*/  LDL.64 R78, [R1+0xdb8] ;  /* 0x000db800014e7983 */ /* 0x000ee80000100a00 */
[----:B------:R-:W-:Y:S04]  /*1b850*/  LDGSTS.E [R19+0x3000c], desc[UR60][R62.64], !P2 ;  /* 0x3000c0003e137fae */ /* 0x000fe8000d12187c */
[----:B------:R-:W3:Y:S04]  /*1b860*/  LDL.64 R80, [R1+0xe10] ;  /* 0x000e100001507983 */ /* 0x000ee80000100a00 */
[----:B------:R-:W-:Y:S04]  /*1b870*/  LDGSTS.E [R19+0x3400c], desc[UR60][R60.64], !P2 ;  /* 0x3400c0003c137fae */ /* 0x000fe8000d12187c */
[----:B------:R-:W3:Y:S04]  /*1b880*/  LDL.64 R82, [R1+0xe68] ;  /* 0x000e680001527983 */ /* 0x000ee80000100a00 */
[----:B------:R-:W-:Y:S04]  /*1b890*/  LDGSTS.E [R19+0x3800c], desc[UR60][R58.64], !P2 ;  /* 0x3800c0003a137fae */ /* 0x000fe8000d12187c */
[----:B------:R-:W3:Y:S04]  /*1b8a0*/  LDL.64 R84, [R1+0xec8] ;  /* 0x000ec80001547983 */ /* 0x000ee80000100a00 */
[----:B------:R1:W-:Y:S04]  /*1b8b0*/  LDGSTS.E [R19+0x3c00c], desc[UR60][R56.64], !P2 ;  /* 0x3c00c00038137fae */ /* 0x0003e8000d12187c */
[----:B------:R-:W3:Y:S04]  /*1b8c0*/  LDL.64 R86, [R1+0xf20] ;  /* 0x000f200001567983 */ /* 0x000ee80000100a00 */
[----:B------:R-:W0:Y:S04]  /*1b8d0*/  LDGDEPBAR ;  /* 0x00000000000079af */ /* 0x000e280000000000 */
[----:B------:R-:W3:Y:S04]  /*1b8e0*/  LDL.64 R88, [R1+0xf78] ;  /* 0x000f780001587983 */ /* 0x000ee80000100a00 */
[----:B------:R-:W-:Y:S04]  /*1b8f0*/  LDGSTS.E [R11+-0x40000], desc[UR60][R92.64], P1 ;  /* 0xc00000005c0b7fae */ /* 0x000fe8000892187c */
[----:B------:R-:W3:Y:S04]  /*1b900*/  LDL.64 R90, [R1+0xfd0] ;  /* 0x000fd000015a7983 */ /* 0x000ee80000100a00 */
[----:B------:R-:W-:Y:S04]  /*1b910*/  LDGSTS.E [R11+-0x3fc00], desc[UR60][R94.64], P1 ;  /* 0xc04000005e0b7fae */ /* 0x000fe8000892187c */
[----:B------:R-:W3:Y:S01]  /*1b920*/  LDL.64 R92, [R1+0x1028] ;  /* 0x00102800015c7983 */ /* 0x000ee20000100a00 */
[----:B-1----:R-:W-:-:S03]  /*1b930*/  IMAD.MOV.U32 R56, RZ, RZ, R102 ;  /* 0x000000ffff387224 */ /* 0x002fc600078e0066 */
[----:B------:R-:W-:Y:S01]  /*1b940*/  LDGSTS.E [R11+-0x3f800], desc[UR60][R96.64], P1 ;  /* 0xc0800000600b7fae */ /* 0x000fe2000892187c */
[----:B------:R-:W-:-:S03]  /*1b950*/  MOV R57, R103 ;  /* 0x0000006700397202 */ /* 0x000fc60000000f00 */
[----:B------:R-:W3:Y:S01]  /*1b960*/  LDL.64 R94, [R1+0x1090] ;  /* 0x00109000015e7983 */ /* 0x000ee20000100a00 */
[----:B------:R-:W-:-:S03]  /*1b970*/  IMAD.MOV.U32 R58, RZ, RZ, R104 ;  /* 0x000000ffff3a7224 */ /* 0x000fc600078e0068 */
[----:B------:R-:W-:Y:S01]  /*1b980*/  LDGSTS.E [R11+-0x3f400], desc[UR60][R98.64], P1 ;  /* 0xc0c00000620b7fae */ /* 0x000fe2000892187c */
[----:B------:R-:W-:-:S03]  /*1b990*/  IMAD.MOV.U32 R59, RZ, RZ, R105 ;  /* 0x000000ffff3b7224 */ /* 0x000fc600078e0069 */
[----:B------:R-:W3:Y:S01]  /*1b9a0*/  LDL.64 R96, [R1+0x10e8] ;  /* 0x0010e80001607983 */ /* 0x000ee20000100a00 */
[----:B------:R-:W-:-:S03]  /*1b9b0*/  MOV R60, R106 ;  /* 0x0000006a003c7202 */ /* 0x000fc60000000f00 */
[----:B------:R-:W-:Y:S01]  /*1b9c0*/  LDGSTS.E [R11+-0x3f000], desc[UR60][R100.64], P1 ;  /* 0xc1000000640b7fae */ /* 0x000fe2000892187c */
[----:B------:R-:W-:-:S03]  /*1b9d0*/  IMAD.MOV.U32 R61, RZ, RZ, R107 ;  /* 0x000000ffff3d7224 */ /* 0x000fc600078e006b */
[----:B------:R-:W3:Y:S01]  /*1b9e0*/  LDL.64 R98, [R1+0x1140] ;  /* 0x0011400001627983 */ /* 0x000ee20000100a00 */
[----:B------:R-:W-:Y:S01]  /*1b9f0*/  IMAD.MOV.U32 R62, RZ, RZ, R108 ;  /* 0x000000ffff3e7224 */ /* 0x000fe200078e006c */
[----:B------:R-:W-:Y:S02]  /*1ba00*/  MOV R63, R109 ;  /* 0x0000006d003f7202 */ /* 0x000fe40000000f00 */
[----:B------:R-:W3:Y:S04]  /*1ba10*/  LDL.64 R102, [R1+0x11f8] ;  /* 0x0011f80001667983 */ /* 0x000ee80000100a00 */
[----:B------:R-:W3:Y:S01]  /*1ba20*/  LDL.64 R100, [R1+0x1198] ;  /* 0x0011980001647983 */ /* 0x000ee20000100a00 */
[----:B------:R-:W-:-:S03]  /*1ba30*/  IMAD.MOV.U32 R64, RZ, RZ, R110 ;  /* 0x000000ffff407224 */ /* 0x000fc600078e006e */
[----:B------:R-:W3:Y:S01]  /*1ba40*/  LDL.64 R104, [R1+0x1250] ;  /* 0x0012500001687983 */ /* 0x000ee20000100a00 */
[----:B------:R-:W-:Y:S01]  /*1ba50*/  IMAD.MOV.U32 R65, RZ, RZ, R111 ;  /* 0x000000ffff417224 */ /* 0x000fe200078e006f */
[----:B------:R-:W-:Y:S02]  /*1ba60*/  MOV R66, R112 ;  /* 0x0000007000427202 */ /* 0x000fe40000000f00 */
[----:B------:R-:W3:Y:S01]  /*1ba70*/  LDL.64 R106, [R1+0x12a8] ;  /* 0x0012a800016a7983 */ /* 0x000ee20000100a00 */
[----:B------:R-:W-:Y:S01]  /*1ba80*/  IMAD.MOV.U32 R67, RZ, RZ, R113 ;  /* 0x000000ffff437224 */ /* 0x000fe200078e0071 */
[----:B------:R-:W-:Y:S02]  /*1ba90*/  MOV R69, R115 ;  /* 0x0000007300457202 */ /* 0x000fe40000000f00 */
[----:B------:R-:W3:Y:S01]  /*1baa0*/  LDL.64 R108, [R1+0x1300] ;  /* 0x00130000016c7983 */ /* 0x000ee20000100a00 */
[----:B------:R-:W-:-:S03]  /*1bab0*/  IMAD.MOV.U32 R68, RZ, RZ, R114 ;  /* 0x000000ffff447224 */ /* 0x000fc600078e0072 */
[----:B------:R-:W3:Y:S01]  /*1bac0*/  LDL.64 R110, [R1+0x818] ;  /* 0x00081800016e7983 */ /* 0x000ee20000100a00 */
[----:B------:R-:W-:Y:S02]  /*1bad0*/  IMAD.MOV.U32 R70, RZ, RZ, R152 ;  /* 0x000000ffff467224 */ /* 0x000fe400078e0098 */
[----:B------:R-:W-:Y:S01]  /*1bae0*/  IMAD.MOV.U32 R71, RZ, RZ, R153 ;  /* 0x000000ffff477224 */ /* 0x000fe200078e0099 */
[----:B------:R-:W3:Y:S04]  /*1baf0*/  LDL.64 R112, [R1+0x870] ;  /* 0x0008700001707983 */ /* 0x000ee80000100a00 */
[----:B------:R-:W3:Y:S04]  /*1bb00*/  LDL.64 R114, [R1+0x8d0] ;  /* 0x0008d00001727983 */ /* 0x000ee80000100a00 */
[----:B------:R-:W3:Y:S04]  /*1bb10*/  LDL.64 R152, [R1+0x928] ;  /* 0x0009280001987983 */ /* 0x000ee80000100a00 */
[----:B------:R-:W-:Y:S04]  /*1bb20*/  LDGSTS.E [R11+-0x3ec00], desc[UR60][R56.64], P1 ;  /* 0xc1400000380b7fae */ /* 0x000fe8000892187c */
[----:B------:R-:W-:Y:S04]  /*1bb30*/  LDGSTS.E [R11+-0x3e800], desc[UR60][R58.64], P1 ;  /* 0xc18000003a0b7fae */ /* 0x000fe8000892187c */
[----:B------:R-:W-:Y:S04]  /*1bb40*/  LDGSTS.E [R11+-0x3e400], desc[UR60][R60.64], P1 ;  /* 0xc1c000003c0b7fae */ /* 0x000fe8000892187c */
[----:B------:R-:W3:Y:S04]  /*1bb50*/  LDL.64 R56, [R1+0x980] ;  /* 0x0009800001387983 */ /* 0x000ee80000100a00 */
[----:B------:R-:W3:Y:S04]  /*1bb60*/  LDL.64 R58, [R1+0x9d8] ;  /* 0x0009d800013a7983 */ /* 0x000ee80000100a00 */
[----:B------:R-:W-:Y:S04]  /*1bb70*/  LDGSTS.E [R11+-0x3e000], desc[UR60][R62.64], P1 ;  /* 0xc20000003e0b7fae */ /* 0x000fe8000892187c */
        /* <DEDUP_REMOVED lines=9> */
[----:B------:R-:W3:Y:S04]  /*1bc10*/  LDL.64 R70, [R1+0xbf0] ;  /* 0x000bf00001467983 */ /* 0x000ee80000100a00 */
[----:B----4-:R-:W-:Y:S04]  /*1bc20*/  LDGSTS.E [R11+-0x3cc00], desc[UR60][R72.64], P1 ;  /* 0xc3400000480b7fae */ /* 0x010fe8000892187c */
[----:B--2---:R-:W-:Y:S04]  /*1bc30*/  LDGSTS.E [R11+-0x3c800], desc[UR60][R74.64], P1 ;  /* 0xc38000004a0b7fae */ /* 0x004fe8000892187c */
[----:B------:R-:W2:Y:S04]  /*1bc40*/  LDL.64 R72, [R1+0xc50] ;  /* 0x000c500001487983 */ /* 0x000ea80000100a00 */
[----:B---3--:R-:W-:Y:S04]  /*1bc50*/  LDGSTS.E [R11+-0x3c400], desc[UR60][R76.64], P1 ;  /* 0xc3c000004c0b7fae */ /* 0x008fe8000892187c */
[----:B------:R-:W3:Y:S04]  /*1bc60*/  LDL.64 R74, [R1+0xca8] ;  /* 0x000ca800014a7983 */ /* 0x000ee80000100a00 */
[----:B------:R-:W-:Y:S04]  /*1bc70*/  LDGSTS.E [R11+-0x3c000], desc[UR60][R78.64], P1 ;  /* 0xc40000004e0b7fae */ /* 0x000fe8000892187c */
[----:B------:R-:W4:Y:S04]  /*1bc80*/  LDL.64 R76, [R1+0xd08] ;  /* 0x000d0800014c7983 */ /* 0x000f280000100a00 */
        /* <DEDUP_REMOVED lines=54> */
[----:B------:R-:W4:Y:S04]  /*1bff0*/  LDL.64 R70, [R1+0xba0] ;  /* 0x000ba00001467983 */ /* 0x000f280000100a00 */
[----:B--2---:R-:W-:Y:S04]  /*1c000*/  LDGSTS.E [R0+-0x3cf80], desc[UR60][R72.64], P1 ;  /* 0xc308000048007fae */ /* 0x004fe8000892187c */
[----:B---3--:R-:W-:Y:S04]  /*1c010*/  LDGSTS.E [R0+-0x3cb80], desc[UR60][R74.64], P1 ;  /* 0xc34800004a007fae */ /* 0x008fe8000892187c */
[----:B------:R-:W2:Y:S04]  /*1c020*/  LDL.64 R72, [R1+0xbf8] ;  /* 0x000bf80001487983 */ /* 0x000ea80000100a00 */
[----:B----4-:R-:W-:Y:S04]  /*1c030*/  LDGSTS.E [R0+-0x3c780], desc[UR60][R76.64], P1 ;  /* 0xc38800004c007fae */ /* 0x010fe8000892187c */
        /* <DEDUP_REMOVED lines=227> */
[----:B------:R-:W2:Y:S04]  /*1ce70*/  LDL.64 R152, [R1+0x848] ;  /* 0x0008480001987983 */ /* 0x000ea80000100a00 */
[----:B--2---:R-:W-:Y:S04]  /*1ce80*/  LDGSTS.E [R8+-0x3fd80], desc[UR60][R152.64], P1 ;  /* 0xc028000098087fae */ /* 0x004fe8000892187c */
[----:B------:R-:W-:Y:S04]  /*1ce90*/  LDGSTS.E [R8+-0x3f980], desc[UR60][R56.64], P1 ;  /* 0xc068000038087fae */ /* 0x000fe8000892187c */
[----:B------:R-:W-:Y:S04]  /*1cea0*/  LDGSTS.E [R8+-0x3f580], desc[UR60][R58.64], P1 ;  /* 0xc0a800003a087fae */ /* 0x000fe8000892187c */
[----:B------:R-:W2:Y:S04]  /*1ceb0*/  LDL.LU.64 R152, [R1+0x2de8] ;  /* 0x002de80001987983 */ /* 0x000ea80000300a00 */
[----:B------:R-:W2:Y:S04]  /*1cec0*/  LDL.64 R56, [R1+0x850] ;  /* 0x0008500001387983 */ /* 0x000ea80000100a00 */
[----:B------:R-:W-:Y:S04]  /*1ced0*/  LDGSTS.E [R8+-0x3f180], desc[UR60][R60.64], P1 ;  /* 0xc0e800003c087fae */ /* 0x000fe8000892187c */
        /* <DEDUP_REMOVED lines=13> */
[----:B---3--:R-:W-:Y:S04]  /*1cfb0*/  LDGSTS.E [R8+-0x3d580], desc[UR60][R74.64], P1 ;  /* 0xc2a800004a087fae */ /* 0x008fe8000892187c */
[----:B------:R-:W3:Y:S04]  /*1cfc0*/  LDL.64 R72, [R1+0xb18] ;  /* 0x000b180001487983 */ /* 0x000ee80000100a00 */
[----:B----4-:R-:W-:Y:S04]  /*1cfd0*/  LDGSTS.E [R8+-0x3d180], desc[UR60][R76.64], P1 ;  /* 0xc2e800004c087fae */ /* 0x010fe8000892187c */
        /* <DEDUP_REMOVED lines=106> */
[----:B------:R-:W2:Y:S04]  /*1d680*/  LDL.LU.64 R56, [R1+0x2de0] ;  /* 0x002de00001387983 */ /* 0x000ea80000300a00 */
        /* <DEDUP_REMOVED lines=10> */
[----:B---3--:R-:W-:Y:S04]  /*1d730*/  LDGSTS.E [R10+-0x3e480], desc[UR60][R70.64], P1 ;  /* 0xc1b80000460a7fae */ /* 0x008fe8000892187c */
[----:B------:R-:W3:Y:S04]  /*1d740*/  LDL.LU.64 R68, [R1+0x2db0] ;  /* 0x002db00001447983 */ /* 0x000ee80000300a00 */
[----:B----4-:R-:W-:Y:S04]  /*1d750*/  LDGSTS.E [R10+-0x3e080], desc[UR60][R72.64], P1 ;  /* 0xc1f80000480a7fae */ /* 0x010fe8000892187c */
[----:B------:R-:W4:Y:S04]  /*1d760*/  LDL.LU.64 R70, [R1+0x2da8] ;  /* 0x002da80001467983 */ /* 0x000f280000300a00 */
[----:B------:R-:W-:Y:S04]  /*1d770*/  LDGSTS.E [R10+-0x3dc80], desc[UR60][R74.64], P1 ;  /* 0xc23800004a0a7fae */ /* 0x000fe8000892187c */
[----:B------:R-:W3:Y:S04]  /*1d780*/  LDL.LU.64 R72, [R1+0x2da0] ;  /* 0x002da00001487983 */ /* 0x000ee80000300a00 */
[----:B------:R-:W-:Y:S04]  /*1d790*/  LDGSTS.E [R10+-0x3d880], desc[UR60][R76.64], P1 ;  /* 0xc27800004c0a7fae */ /* 0x000fe8000892187c */
        /* <DEDUP_REMOVED lines=39> */
[----:B------:R-:W4:Y:S04]  /*1da10*/  LDL.LU.64 R114, [R1+0x2cf8] ;  /* 0x002cf80001727983 */ /* 0x000f280000300a00 */
[----:B--2---:R-:W-:Y:S04]  /*1da20*/  LDGSTS.E [R10+-0x38880], desc[UR60][R152.64], P1 ;  /* 0xc7780000980a7fae */ /* 0x004fe8000892187c */
[----:B------:R-:W2:Y:S04]  /*1da30*/  LDL.LU.64 R152, [R1+0x2cf0] ;  /* 0x002cf00001987983 */ /* 0x000ea80000300a00 */
[----:B--2---:R-:W-:Y:S04]  /*1da40*/  LDGSTS.E [R10+-0x38480], desc[UR60][R152.64], P1 ;  /* 0xc7b80000980a7fae */ /* 0x004fe8000892187c */
[----:B------:R-:W2:Y:S01]  /*1da50*/  LDL.LU.64 R152, [R1+0x2ce8] ;  /* 0x002ce80001987983 */ /* 0x000ea20000300a00 */
[----:B------:R-:W-:-:S03]  /*1da60*/  SEL R4, RZ, 0x4, P5 ;  /* 0x00000004ff047807 */ /* 0x000fc60002800000 */
[----:B--2---:R1:W-:Y:S04]  /*1da70*/  LDGSTS.E [R10+-0x38080], desc[UR60][R152.64], P1 ;  /* 0xc7f80000980a7fae */ /* 0x0043e8000892187c */
[----:B------:R-:W0:Y:S04]  /*1da80*/  LDGDEPBAR ;  /* 0x00000000000079af */ /* 0x000e280000000000 */
[----:B------:R-:W2:Y:S01]  /*1da90*/  LDL.LU.64 R152, [R1+0x2ce0] ;  /* 0x002ce00001987983 */ /* 0x000ea20000300a00 */
[----:B------:R-:W-:Y:S02]  /*1daa0*/  UISETP.GE.AND UP0, UPT, UR6, 0x80, UPT ;  /* 0x000000800600788c */ /* 0x000fe4000bf06270 */
[----:B------:R-:W-:Y:S01]  /*1dab0*/  UISETP.GT.AND UP1, UPT, UR6, 0xff, UPT ;  /* 0x000000ff0600788c */ /* 0x000fe2000bf24270 */
[----:B------:R-:W-:Y:S06]  /*1dac0*/  BAR.SYNC.DEFER_BLOCKING 0x0 ;  /* 0x0000000000007b1d */ /* 0x000fec0000010000 */
[----:B------:R-:W-:Y:S02]  /*1dad0*/  STL.64 [R1+0x3500], R214 ;  /* 0x003500d601007387 */ /* 0x000fe40000100a00 */
[----:B------:R-:W3:Y:S01]  /*1dae0*/  LDC R154, c[0x0][0x230] ;  /* 0x00008c00ff9a7b82 */ /* 0x000ee20000000800 */
[----:B------:R-:W-:Y:S01]  /*1daf0*/  PLOP3.LUT P0, PT, PT, PT, UP1, 0x80, 0x0 ;  /* 0x000000000000781c */ /* 0x000fe20003f0f018 */
[----:B------:R-:W-:Y:S01]  /*1db00*/  STL.64 [R1+0x34f8], R216 ;  /* 0x0034f8d801007387 */ /* 0x000fe20000100a00 */
[----:B------:R-:W-:-:S02]  /*1db10*/  IADD3 R5, R252, -0x81, RZ ;  /* 0xffffff7ffc057810 */ /* 0x000fc40007ffe0ff */
[----:B------:R-:W-:Y:S01]  /*1db20*/  SEL R4, R4, RZ, P0 ;  /* 0x000000ff04047207 */ /* 0x000fe20000000000 */
[----:B------:R-:W-:Y:S02]  /*1db30*/  STL.64 [R1+0x34f0], R218 ;  /* 0x0034f0da01007387 */ /* 0x000fe40000100a00 */
[----:B------:R-:W4:Y:S02]  /*1db40*/  LDC R156, c[0x0][0x230] ;  /* 0x00008c00ff9c7b82 */ /* 0x000f240000000800 */
[----:B------:R1:W-:Y:S04]  /*1db50*/  STL.64 [R1+0x34e8], R220 ;  /* 0x0034e8dc01007387 */ /* 0x0003e80000100a00 */
[----:B------:R-:W-:Y:S02]  /*1db60*/  STL.64 [R1+0x34e0], R222 ;  /* 0x0034e0de01007387 */ /* 0x000fe40000100a00 */
[----:B------:R-:W2:Y:S02]  /*1db70*/  LDC R159, c[0x0][0x230] ;  /* 0x00008c00ff9f7b82 */ /* 0x000ea40000000800 */
[----:B------:R-:W-:Y:S04]  /*1db80*/  STL.64 [R1+0x34d8], R224 ;  /* 0x0034d8e001007387 */ /* 0x000fe80000100a00 */
[----:B------:R2:W-:Y:S02]  /*1db90*/  STL.64 [R1+0x34d0], R226 ;  /* 0x0034d0e201007387 */ /* 0x0005e40000100a00 */
[----:B-1----:R-:W1:Y:S01]  /*1dba0*/  LDC R220, c[0x0][0x230] ;  /* 0x00008c00ffdc7b82 */ /* 0x002e620000000800 */
[----:B---3--:R-:W-:Y:S01]  /*1dbb0*/  VIADD R154, R154, 0xffffff7e ;  /* 0xffffff7e9a9a7836 */ /* 0x008fe20000000000 */
[----:B------:R-:W-:Y:S04]  /*1dbc0*/  STL.64 [R1+0x34c8], R228 ;  /* 0x0034c8e401007387 */ /* 0x000fe80000100a00 */
[----:B------:R-:W-:Y:S02]  /*1dbd0*/  STL.64 [R1+0x34c0], R230 ;  /* 0x0034c0e601007387 */ /* 0x000fe40000100a00 */
[----:B------:R-:W3:Y:S01]  /*1dbe0*/  LDC R221, c[0x0][0x230] ;  /* 0x00008c00ffdd7b82 */ /* 0x000ee20000000800 */
[----:B------:R-:W-:Y:S01]  /*1dbf0*/  ISETP.NE.U32.AND P1, PT, R4, RZ, PT ;  /* 0x000000ff0400720c */ /* 0x000fe20003f25070 */
[----:B----4-:R-:W-:Y:S01]  /*1dc00*/  VIADD R156, R156, 0xffffff7d ;  /* 0xffffff7d9c9c7836 */ /* 0x010fe20000000000 */
[----:B------:R4:W-:Y:S04]  /*1dc10*/  STL.64 [R1+0x34b8], R18 ;  /* 0x0034b81201007387 */ /* 0x0009e80000100a00 */
[----:B------:R4:W-:Y:S01]  /*1dc20*/  STL.64 [R1+0x3438], R10 ;  /* 0x0034380a01007387 */ /* 0x0009e20000100a00 */
[----:B------:R-:W4:Y:S03]  /*1dc30*/  LDC R219, c[0x0][0x238] ;  /* 0x00008e00ffdb7b82 */ /* 0x000f260000000800 */
[----:B------:R-:W-:Y:S04]  /*1dc40*/  STL.64 [R1+0x3368], R2 ;  /* 0x0033680201007387 */ /* 0x000fe80000100a00 */
[----:B------:R-:W-:Y:S01]  /*1dc50*/  STL.64 [R1+0x3270], R6 ;  /* 0x0032700601007387 */ /* 0x000fe20000100a00 */
[----:B------:R-:W4:Y:S03]  /*1dc60*/  LDC R218, c[0x0][0x230] ;  /* 0x00008c00ffda7b82 */ /* 0x000f260000000800 */
[----:B------:R4:W-:Y:S04]  /*1dc70*/  STL.64 [R1+0x3208], R8 ;  /* 0x0032080801007387 */ /* 0x0009e80000100a00 */
[----:B--2---:R-:W-:Y:S01]  /*1dc80*/  STL.64 [R1+0x2ce0], R152 ;  /* 0x002ce09801007387 */ /* 0x004fe20000100a00 */
[----:B------:R-:W2:Y:S03]  /*1dc90*/  LDC R252, c[0x0][0x230] ;  /* 0x00008c00fffc7b82 */ /* 0x000ea60000000800 */
[----:B------:R-:W2:Y:S04]  /*1dca0*/  LDL.LU.64 R226, [R1+0x730] ;  /* 0x0007300001e27983 */ /* 0x000ea80000300a00 */
[----:B------:R-:W2:Y:S04]  /*1dcb0*/  LDL.LU.64 R224, [R1+0x728] ;  /* 0x0007280001e07983 */ /* 0x000ea80000300a00 */
[----:B------:R-:W2:Y:S04]  /*1dcc0*/  LDL.LU.64 R216, [R1+0x720] ;  /* 0x0007200001d87983 */ /* 0x000ea80000300a00 */
[----:B------:R-:W2:Y:S01]  /*1dcd0*/  LDL.LU.64 R214, [R1+0x718] ;  /* 0x0007180001d67983 */ /* 0x000ea20000300a00 */
[----:B------:R-:W-:-:S02]  /*1dce0*/  ISETP.GE.U32.AND P3, PT, R5, 0x7fffff00, PT ;  /* 0x7fffff000500780c */ /* 0x000fc40003f66070 */
[----:B------:R-:W-:Y:S01]  /*1dcf0*/  ISETP.GE.U32.AND P2, PT, R154, 0x7ffffeff, PT ;  /* 0x7ffffeff9a00780c */ /* 0x000fe20003f46070 */
[----:B------:R-:W2:Y:S01]  /*1dd00*/  LDL.LU.64 R222, [R1+0x710] ;  /* 0x0007100001de7983 */ /* 0x000ea20000300a00 */
[----:B-1----:R-:W-:Y:S01]  /*1dd10*/  IADD3 R5, R220, -0x84, RZ ;  /* 0xffffff7cdc057810 */ /* 0x002fe20007ffe0ff */
[----:B---3--:R-:W-:Y:S01]  /*1dd20*/  VIADD R154, R221, 0xffffff5f ;  /* 0xffffff5fdd9a7836 */ /* 0x008fe20000000000 */
[----:B----4-:R-:W-:Y:S01]  /*1dd30*/  SHF.L.U32 R4, R219, 0x7, RZ ;  /* 0x00000007db047819 */ /* 0x010fe200000006ff */
[----:B------:R-:W3:Y:S01]  /*1dd40*/  LDL.LU.64 R220, [R1+0x708] ;  /* 0x0007080001dc7983 */ /* 0x000ee20000300a00 */
[----:B------:R-:W-:Y:S01]  /*1dd50*/  ISETP.GE.U32.AND P4, PT, R156, 0x7ffffefe, PT ;  /* 0x7ffffefe9c00780c */ /* 0x000fe20003f86070 */
[----:B------:R-:W-:Y:S02]  /*1dd60*/  VIADD R156, R218, 0xffffff5e ;  /* 0xffffff5eda9c7836 */ /* 0x000fe40000000000 */
[----:B------:R-:W4:Y:S04]  /*1dd70*/  LDL.LU.64 R18, [R1+0x700] ;  /* 0x0007000001127983 */ /* 0x000f280000300a00 */
[----:B------:R-:W4:Y:S04]  /*1dd80*/  LDL.LU.64 R230, [R1+0x6f8] ;  /* 0x0006f80001e67983 */ /* 0x000f280000300a00 */
[----:B------:R-:W4:Y:S04]  /*1dd90*/  LDL.LU.64 R228, [R1+0x6f0] ;  /* 0x0006f00001e47983 */ /* 0x000f280000300a00 */
[----:B------:R-:W4:Y:S01]  /*1dda0*/  LDL.LU.64 R218, [R1+0x6e8] ;  /* 0x0006e80001da7983 */ /* 0x000f220000300a00 */
[----:B--2---:R-:W-:-:S04]  /*1ddb0*/  IMAD.WIDE R10, R4, 0x4, R226 ;  /* 0x00000004040a7825 */ /* 0x004fc800078e02e2 */
[C---:B------:R-:W-:Y:S01]  /*1ddc0*/  IMAD.WIDE R8, R4.reuse, 0x4, R224 ;  /* 0x0000000404087825 */ /* 0x040fe200078e02e0 */
[----:B------:R1:W-:Y:S03]  /*1ddd0*/  STL.64 [R1+0x1e68], R10 ;  /* 0x001e680a01007387 */ /* 0x0003e60000100a00 */
[C---:B------:R-:W-:Y:S02]  /*1dde0*/  IMAD.WIDE R6, R4.reuse, 0x4, R216 ;  /* 0x0000000404067825 */ /* 0x040fe400078e02d8 */
[----:B------:R-:W2:Y:S02]  /*1ddf0*/  LDL.LU.64 R216, [R1+0x6e0] ;  /* 0x0006e00001d87983 */ /* 0x000ea40000300a00 */
[C---:B------:R-:W-:Y:S02]  /*1de00*/  IMAD.WIDE R2, R4.reuse, 0x4, R214 ;  /* 0x0000000404027825 */ /* 0x040fe400078e02d6 */
[----:B------:R3:W-:Y:S04]  /*1de10*/  STL.64 [R1+0x1e60], R8 ;  /* 0x001e600801007387 */ /* 0x0007e80000100a00 */
[----:B------:R-:W2:Y:S01]  /*1de20*/  LDL.LU.64 R214, [R1+0x6d8] ;  /* 0x0006d80001d67983 */ /* 0x000ea20000300a00 */
[----:B------:R-:W-:-:S04]  /*1de30*/  IMAD.WIDE R122, R4, 0x4, R122 ;  /* 0x00000004047a7825 */ /* 0x000fc800078e027a */
[C---:B------:R-:W-:Y:S01]  /*1de40*/  IMAD.WIDE R120, R4.reuse, 0x4, R120 ;  /* 0x0000000404787825 */ /* 0x040fe200078e0278 */
[----:B------:R-:W-:Y:S01]  /*1de50*/  @!PT LDS RZ, [RZ] ;  /* 0x00000000fffff984 */ /* 0x000fe20000000800 */
[----:B------:R-:W-:Y:S01]  /*1de60*/  @!PT LDS RZ, [RZ] ;  /* 0x00000000fffff984 */ /* 0x000fe20000000800 */
[----:B------:R-:W-:Y:S01]  /*1de70*/  @!PT LDS RZ, [RZ] ;  /* 0x00000000fffff984 */ /* 0x000fe20000000800 */
[----:B------:R-:W-:Y:S03]  /*1de80*/  LDGSTS.E [R12+0x40000], desc[UR60][R122.64], !P3 ;  /* 0x400000007a0c7fae */ /* 0x000fe6000d92187c */
[C---:B------:R-:W-:Y:S01]  /*1de90*/  IMAD.WIDE R118, R4.reuse, 0x4, R118 ;  /* 0x0000000404767825 */ /* 0x040fe200078e0276 */
[----:B------:R-:W-:Y:S03]  /*1dea0*/  LDGSTS.E [R12+0x44000], desc[UR60][R120.64], !P3 ;  /* 0x44000000780c7fae */ /* 0x000fe6000d92187c */
[C---:B------:R-:W-:Y:S01]  /*1deb0*/  IMAD.WIDE R116, R4.reuse, 0x4, R116 ;  /* 0x0000000404747825 */ /* 0x040fe200078e0274 */
[----:B------:R-:W-:Y:S04]  /*1dec0*/  LDGSTS.E [R12+0x48000], desc[UR60][R118.64], !P3 ;  /* 0x48000000760c7fae */ /* 0x000fe8000d92187c */
[----:B------:R-:W-:Y:S04]  /*1ded0*/  LDGSTS.E [R12+0x4c000], desc[UR60][R116.64], !P3 ;  /* 0x4c000000740c7fae */ /* 0x000fe8000d92187c */
[----:B------:R1:W-:Y:S04]  /*1dee0*/  LDGSTS.E [R12+0x40004], desc[UR60][R10.64], !P2 ;  /* 0x400040000a0c7fae */ /* 0x0003e8000d12187c */
[----:B------:R4:W-:Y:S04]  /*1def0*/  STL.64 [R1+0x1e58], R6 ;  /* 0x001e580601007387 */ /* 0x0009e80000100a00 */
[----:B------:R3:W-:Y:S01]  /*1df00*/  LDGSTS.E [R12+0x44004], desc[UR60][R8.64], !P2 ;  /* 0x44004000080c7fae */ /* 0x0007e2000d12187c */
[----:B-1----:R-:W-:-:S03]  /*1df10*/  IMAD.WIDE R10, R4, 0x4, R222 ;  /* 0x00000004040a7825 */ /* 0x002fc600078e02de */
[----:B------:R1:W-:Y:S04]  /*1df20*/  STL.64 [R1+0x1e50], R2 ;  /* 0x001e500201007387 */ /* 0x0003e80000100a00 */
[----:B------:R4:W-:Y:S01]  /*1df30*/  LDGSTS.E [R12+0x48004], desc[UR60][R6.64], !P2 ;  /* 0x48004000060c7fae */ /* 0x0009e2000d12187c */
[----:B---3--:R-:W-:-:S03]  /*1df40*/  IMAD.WIDE R8, R4, 0x4, R220 ;  /* 0x0000000404087825 */ /* 0x008fc600078e02dc */
[----:B------:R-:W3:Y:S04]  /*1df50*/  LDL.LU.64 R226, [R1+0x450] ;  /* 0x0004500001e27983 */ /* 0x000ee80000300a00 */
[----:B------:R1:W-:Y:S04]  /*1df60*/  LDGSTS.E [R12+0x4c004], desc[UR60][R2.64], !P2 ;  /* 0x4c004000020c7fae */ /* 0x0003e8000d12187c */
[----:B------:R-:W3:Y:S01]  /*1df70*/  LDL.LU.64 R224, [R1+0x448] ;  /* 0x0004480001e07983 */ /* 0x000ee20000300a00 */
[----:B----4-:R-:W-:-:S03]  /*1df80*/  IMAD.WIDE R6, R4, 0x4, R18 ;  /* 0x0000000404067825 */ /* 0x010fc600078e0212 */
[----:B------:R4:W-:Y:S01]  /*1df90*/  STL.64 [R1+0x1e48], R10 ;  /* 0x001e480a01007387 */ /* 0x0009e20000100a00 */
[----:B------:R-:W-:-:S03]  /*1dfa0*/  IMAD.WIDE R152, R4, 0x4, R228 ;  /* 0x0000000404987825 */ /* 0x000fc600078e02e4 */
[----:B------:R-:W3:Y:S01]  /*1dfb0*/  LDL.LU.64 R222, [R1+0x440] ;  /* 0x0004400001de7983 */ /* 0x000ee20000300a00 */
[----:B-1----:R-:W-:-:S03]  /*1dfc0*/  IMAD.WIDE R2, R4, 0x4, R230 ;  /* 0x0000000404027825 */ /* 0x002fc600078e02e6 */
[----:B------:R1:W-:Y:S04]  /*1dfd0*/  STL.64 [R1+0x1e40], R8 ;  /* 0x001e400801007387 */ /* 0x0003e80000100a00 */
[----:B------:R-:W3:Y:S04]  /*1dfe0*/  LDL.LU.64 R220, [R1+0x438] ;  /* 0x0004380001dc7983 */ /* 0x000ee80000300a00 */
[----:B------:R-:W-:Y:S04]  /*1dff0*/  LDGSTS.E [R12+0x40008], desc[UR60][R10.64], !P4 ;  /* 0x400080000a0c7fae */ /* 0x000fe8000e12187c */
[----:B------:R2:W-:Y:S04]  /*1e000*/  STL.64 [R1+0x1e38], R6 ;  /* 0x001e380601007387 */ /* 0x0005e80000100a00 */
[----:B------:R1:W-:Y:S04]  /*1e010*/  LDGSTS.E [R12+0x44008], desc[UR60][R8.64], !P4 ;  /* 0x44008000080c7fae */ /* 0x0003e8000e12187c */
[----:B------:R2:W-:Y:S04]  /*1e020*/  STL.64 [R1+0x1e30], R2 ;  /* 0x001e300201007387 */ /* 0x0005e80000100a00 */
[----:B----4-:R-:W4:Y:S01]  /*1e030*/  LDL.LU.64 R10, [R1+0x430] ;  /* 0x00043000010a7983 */ /* 0x010f220000300a00 */
[----:B-1----:R-:W-:-:S03]  /*1e040*/  IMAD.WIDE R8, R4, 0x4, R218 ;  /* 0x0000000404087825 */ /* 0x002fc600078e02da */
[----:B------:R2:W-:Y:S04]  /*1e050*/  LDGSTS.E [R12+0x48008], desc[UR60][R6.64], !P4 ;  /* 0x48008000060c7fae */ /* 0x0005e8000e12187c */
[----:B------:R-:W3:Y:S04]  /*1e060*/  LDL.LU.64 R18, [R1+0x428] ;  /* 0x0004280001127983 */ /* 0x000ee80000300a00 */
[----:B------:R1:W-:Y:S04]  /*1e070*/  LDGSTS.E [R12+0x4c008], desc[UR60][R2.64], !P4 ;  /* 0x4c008000020c7fae */ /* 0x0003e8000e12187c */
[----:B------:R3:W-:Y:S04]  /*1e080*/  STL.64 [R1+0x1e28], R152 ;  /* 0x001e289801007387 */ /* 0x0007e80000100a00 */
[----:B------:R-:W3:Y:S04]  /*1e090*/  LDL.LU.64 R230, [R1+0x420] ;  /* 0x0004200001e67983 */ /* 0x000ee80000300a00 */
[----:B------:R3:W-:Y:S04]  /*1e0a0*/  STL.64 [R1+0x1e20], R8 ;  /* 0x001e200801007387 */ /* 0x0007e80000100a00 */
[----:B------:R-:W3:Y:S01]  /*1e0b0*/  LDL.LU.64 R228, [R1+0x418] ;  /* 0x0004180001e47983 */ /* 0x000ee20000300a00 */
[----:B--2---:R-:W-:-:S04]  /*1e0c0*/  IMAD.WIDE R6, R4, 0x4, R216 ;  /* 0x0000000404067825 */ /* 0x004fc800078e02d8 */
[----:B-1----:R-:W-:Y:S01]  /*1e0d0*/  IMAD.WIDE R2, R4, 0x4, R214 ;  /* 0x0000000404027825 */ /* 0x002fe200078e02d6 */
[----:B------:R1:W-:Y:S04]  /*1e0e0*/  STL.64 [R1+0x1e18], R6 ;  /* 0x001e180601007387 */ /* 0x0003e80000100a00 */
[----:B------:R2:W-:Y:S04]  /*1e0f0*/  STL.64 [R1+0x1e10], R2 ;  /* 0x001e100201007387 */ /* 0x0005e80000100a00 */
[----:B------:R-:W2:Y:S04]  /*1e100*/  LDL.LU.64 R218, [R1+0x410] ;  /* 0x0004100001da7983 */ /* 0x000ea80000300a00 */
[----:B------:R-:W2:Y:S04]  /*1e110*/  LDL.LU.64 R216, [R1+0x408] ;  /* 0x0004080001d87983 */ /* 0x000ea80000300a00 */
[----:B------:R-:W2:Y:S01]  /*1e120*/  LDL.LU.64 R214, [R1+0x400] ;  /* 0x0004000001d67983 */ /* 0x000ea20000300a00 */
[----:B------:R-:W-:-:S02]  /*1e130*/  ISETP.GE.U32.AND P0, PT, R5, 0x7ffffefd, PT ;  /* 0x7ffffefd0500780c */ /* 0x000fc40003f06070 */
[----:B------:R-:W-:Y:S02]  /*1e140*/  ISETP.GE.U32.AND P6, PT, R154, 0x7ffffee0, PT ;  /* 0x7ffffee09a00780c */ /* 0x000fe40003fc6070 */
[----:B------:R-:W-:Y:S01]  /*1e150*/  ISETP.GE.U32.AND P5, PT, R156, 0x7ffffedf, PT ;  /* 0x7ffffedf9c00780c */ /* 0x000fe20003fa6070 */
[----:B----4-:R-:W-:-:S08]  /*1e160*/  IMAD.WIDE R10, R4, 0x4, R10 ;  /* 0x00000004040a7825 */ /* 0x010fd000078e020a */
[----:B------:R3:W-:Y:S01]  /*1e170*/  LDGSTS.E [R12+0x4000c], desc[UR60][R152.64], !P0 ;  /* 0x4000c000980c7fae */ /* 0x0007e2000c12187c */
[----:B------:R-:W4:Y:S03]  /*1e180*/  LDC R156, c[0x0][0x230] ;  /* 0x00008c00ff9c7b82 */ /* 0x000f260000000800 */
[----:B------:R1:W-:Y:S04]  /*1e190*/  LDGSTS.E [R12+0x4400c], desc[UR60][R8.64], !P0 ;  /* 0x4400c000080c7fae */ /* 0x0003e8000c12187c */
[----:B------:R1:W-:Y:S01]  /*1e1a0*/  LDGSTS.E [R12+0x4800c], desc[UR60][R6.64], !P0 ;  /* 0x4800c000060c7fae */ /* 0x0003e2000c12187c */
[----:B------:R-:W-:Y:S01]  /*1e1b0*/  VIADD R5, R159, 0xffffff5d ;  /* 0xffffff5d9f057836 */ /* 0x000fe20000000000 */
[----:B------:R-:W4:Y:S01]  /*1e1c0*/  LDC R154, c[0x0][0x230] ;  /* 0x00008c00ff9a7b82 */ /* 0x000f220000000800 */
[C---:B---3--:R-:W-:Y:S01]  /*1e1d0*/  IMAD.WIDE R152, R4.reuse, 0x4, R226 ;  /* 0x0000000404987825 */ /* 0x048fe200078e02e2 */
[----:B------:R2:W-:Y:S03]  /*1e1e0*/  LDGSTS.E [R12+0x4c00c], desc[UR60][R2.64], !P0 ;  /* 0x4c00c000020c7fae */ /* 0x0005e6000c12187c */
[C---:B-1----:R-:W-:Y:S01]  /*1e1f0*/  IMAD.WIDE R8, R4.reuse, 0x4, R224 ;  /* 0x0000000404087825 */ /* 0x042fe200078e02e0 */
[----:B------:R-:W-:Y:S02]  /*1e200*/  STL.64 [R1+0x1e08], R152 ;  /* 0x001e089801007387 */ /* 0x000fe40000100a00 */
[----:B------:R-:W1:Y:S01]  /*1e210*/  LDC R159, c[0x0][0x230] ;  /* 0x00008c00ff9f7b82 */ /* 0x000e620000000800 */
[C---:B------:R-:W-:Y:S01]  /*1e220*/  IMAD.WIDE R6, R4.reuse, 0x4, R222 ;  /* 0x0000000404067825 */ /* 0x040fe200078e02de */
[----:B------:R3:W-:Y:S03]  /*1e230*/  STL.64 [R1+0x1e00], R8 ;  /* 0x001e000801007387 */ /* 0x0007e60000100a00 */
[C---:B--2---:R-:W-:Y:S01]  /*1e240*/  IMAD.WIDE R2, R4.reuse, 0x4, R220 ;  /* 0x0000000404027825 */ /* 0x044fe200078e02dc */
[----:B------:R-:W-:Y:S04]  /*1e250*/  LDGSTS.E [R12+0x50000], desc[UR60][R152.64], !P6 ;  /* 0x50000000980c7fae */ /* 0x000fe8000f12187c */
[----:B------:R2:W-:Y:S04]  /*1e260*/  STL.64 [R1+0x1df8], R6 ;  /* 0x001df80601007387 */ /* 0x0005e80000100a00 */
[----:B------:R-:W4:Y:S04]  /*1e270*/  LDL.LU.64 R226, [R1+0x3f8] ;  /* 0x0003f80001e27983 */ /* 0x000f280000300a00 */
[----:B------:R3:W-:Y:S04]  /*1e280*/  LDGSTS.E [R12+0x54000], desc[UR60][R8.64], !P6 ;  /* 0x54000000080c7fae */ /* 0x0007e8000f12187c */
[----:B------:R1:W-:Y:S04]  /*1e290*/  STL.64 [R1+0x1df0], R2 ;  /* 0x001df00201007387 */ /* 0x0003e80000100a00 */
[----:B------:R2:W-:Y:S01]  /*1e2a0*/  LDGSTS.E [R12+0x58000], desc[UR60][R6.64], !P6 ;  /* 0x58000000060c7fae */ /* 0x0005e2000f12187c */
[----:B---3--:R-:W-:-:S03]  /*1e2b0*/  IMAD.WIDE R8, R4, 0x4, R18 ;  /* 0x0000000404087825 */ /* 0x008fc600078e0212 */
[----:B------:R-:W3:Y:S04]  /*1e2c0*/  LDL.LU.64 R224, [R1+0x3f0] ;  /* 0x0003f00001e07983 */ /* 0x000ee80000300a00 */
[----:B------:R-:W3:Y:S01]  /*1e2d0*/  LDL.LU.64 R222, [R1+0x3e8] ;  /* 0x0003e80001de7983 */ /* 0x000ee20000300a00 */
[----:B--2---:R-:W-:-:S03]  /*1e2e0*/  IMAD.WIDE R6, R4, 0x4, R230 ;  /* 0x0000000404067825 */ /* 0x004fc600078e02e6 */
[----:B------:R-:W2:Y:S04]  /*1e2f0*/  LDL.LU.64 R220, [R1+0x3e0] ;  /* 0x0003e00001dc7983 */ /* 0x000ea80000300a00 */
[----:B------:R1:W-:Y:S04]  /*1e300*/  LDGSTS.E [R12+0x5c000], desc[UR60][R2.64], !P6 ;  /* 0x5c000000020c7fae */ /* 0x0003e8000f12187c */
[----:B------:R1:W-:Y:S04]  /*1e310*/  STL.64 [R1+0x1de8], R10 ;  /* 0x001de80a01007387 */ /* 0x0003e80000100a00 */
[----:B------:R1:W-:Y:S02]  /*1e320*/  STL.64 [R1+0x1de0], R8 ;  /* 0x001de00801007387 */ /* 0x0003e40000100a00 */
[----:B-1----:R-:W-:-:S02]  /*1e330*/  IMAD.WIDE R2, R4, 0x4, R228 ;  /* 0x0000000404027825 */ /* 0x002fc400078e02e4 */
[----:B------:R1:W-:Y:S04]  /*1e340*/  STL.64 [R1+0x1dd8], R6 ;  /* 0x001dd80601007387 */ /* 0x0003e80000100a00 */
[----:B------:R-:W-:Y:S04]  /*1e350*/  LDGSTS.E [R12+0x50004], desc[UR60][R10.64], !P5 ;  /* 0x500040000a0c7fae */ /* 0x000fe8000e92187c */
[----:B------:R-:W2:Y:S04]  /*1e360*/  LDL.LU.64 R228, [R1+0x3d8] ;  /* 0x0003d80001e47983 */ /* 0x000ea80000300a00 */
[----:B------:R1:W-:Y:S04]  /*1e370*/  LDGSTS.E [R12+0x54004], desc[UR60][R8.64], !P5 ;  /* 0x54004000080c7fae */ /* 0x0003e8000e92187c */
[----:B------:R4:W-:Y:S04]  /*1e380*/  STL.64 [R1+0x1dd0], R2 ;  /* 0x001dd00201007387 */ /* 0x0009e80000100a00 */
[----:B------:R1:W-:Y:S04]  /*1e390*/  LDGSTS.E [R12+0x58004], desc[UR60][R6.64], !P5 ;  /* 0x58004000060c7fae */ /* 0x0003e8000e92187c */
[----:B------:R-:W2:Y:S01]  /*1e3a0*/  LDL.LU.64 R10, [R1+0x198] ;  /* 0x00019800010a7983 */ /* 0x000ea20000300a00 */
[----:B------:R-:W-:Y:S01]  /*1e3b0*/  ISETP.GE.U32.AND P3, PT, R5, 0x7ffffede, PT ;  /* 0x7ffffede0500780c */ /* 0x000fe20003f66070 */
[----:B------:R-:W-:-:S02]  /*1e3c0*/  IMAD.WIDE R18, R4, 0x4, R218 ;  /* 0x0000000404127825 */ /* 0x000fc400078e02da */
[----:B------:R4:W-:Y:S02]  /*1e3d0*/  LDGSTS.E [R12+0x5c004], desc[UR60][R2.64], !P5 ;  /* 0x5c004000020c7fae */ /* 0x0009e4000e92187c */
[C---:B-1----:R-:W-:Y:S02]  /*1e3e0*/  IMAD.WIDE R8, R4.reuse, 0x4, R216 ;  /* 0x0000000404087825 */ /* 0x042fe400078e02d8 */
[----:B------:R3:W-:Y:S02]  /*1e3f0*/  STL.64 [R1+0x1dc8], R18 ;  /* 0x001dc81201007387 */ /* 0x0007e40000100a00 */
[----:B------:R-:W-:-:S04]  /*1e400*/  IMAD.WIDE R6, R4, 0x4, R214 ;  /* 0x0000000404067825 */ /* 0x000fc800078e02d6 */
[----:B------:R3:W-:Y:S04]  /*1e410*/  LDGSTS.E [R12+0x50008], desc[UR60][R18.64], !P3 ;  /* 0x50008000120c7fae */ /* 0x0007e8000d92187c */
[----:B------:R-:W2:Y:S04]  /*1e420*/  LDL.LU.64 R214, [R1+0x190] ;  /* 0x0001900001d67983 */ /* 0x000ea80000300a00 */
[----:B------:R1:W-:Y:S04]  /*1e430*/  STL.64 [R1+0x1dc0], R8 ;  /* 0x001dc00801007387 */ /* 0x0003e80000100a00 */
[----:B------:R-:W2:Y:S04]  /*1e440*/  LDL.LU.64 R216, [R1+0x188] ;  /* 0x0001880001d87983 */ /* 0x000ea80000300a00 */
[----:B------:R2:W-:Y:S04]  /*1e450*/  STL.64 [R1+0x1db8], R6 ;  /* 0x001db80601007387 */ /* 0x0005e80000100a00 */
[----:B------:R-:W2:Y:S01]  /*1e460*/  LDL.LU.64 R218, [R1+0x180] ;  /* 0x0001800001da7983 */ /* 0x000ea20000300a00 */
[----:B------:R-:W-:-:S02]  /*1e470*/  VIADD R5, R252, 0xffffff5c ;  /* 0xffffff5cfc057836 */ /* 0x000fc40000000000 */
[----:B------:R-:W2:Y:S01]  /*1e480*/  LDC R252, c[0x0][0x230] ;  /* 0x00008c00fffc7b82 */ /* 0x000ea20000000800 */
[----:B------:R1:W-:Y:S02]  /*1e490*/  LDGSTS.E [R12+0x54008], desc[UR60][R8.64], !P3 ;  /* 0x54008000080c7fae */ /* 0x0003e4000d92187c */
[----:B------:R-:W-:Y:S02]  /*1e4a0*/  ISETP.GE.U32.AND P2, PT, R5, 0x7ffffedd, PT ;  /* 0x7ffffedd0500780c */ /* 0x000fe40003f46070 */
[----:B------:R2:W-:Y:S01]  /*1e4b0*/  LDGSTS.E [R12+0x58008], desc[UR60][R6.64], !P3 ;  /* 0x58008000060c7fae */ /* 0x0005e2000d92187c */
[----:B----4-:R-:W-:Y:S02]  /*1e4c0*/  IADD3 R5, R156, -0xc1, RZ ;  /* 0xffffff3f9c057810 */ /* 0x010fe40007ffe0ff */
[----:B------:R-:W4:Y:S02]  /*1e4d0*/  LDC R156, c[0x0][0x230] ;  /* 0x00008c00ff9c7b82 */ /* 0x000f240000000800 */
[----:B------:R-:W-:Y:S01]  /*1e4e0*/  ISETP.GE.U32.AND P4, PT, R5, 0x7ffffec0, PT ;  /* 0x7ffffec00500780c */ /* 0x000fe20003f86070 */
[----:B------:R-:W-:-:S05]  /*1e4f0*/  IMAD.WIDE R2, R4, 0x4, R226 ;  /* 0x0000000404027825 */ /* 0x000fca00078e02e2 */
[----:B------:R4:W-:Y:S04]  /*1e500*/  STL.64 [R1+0x1db0], R2 ;  /* 0x001db00201007387 */ /* 0x0009e80000100a00 */
[----:B------:R4:W-:Y:S01]  /*1e510*/  LDGSTS.E [R12+0x5c008], desc[UR60][R2.64], !P3 ;  /* 0x5c008000020c7fae */ /* 0x0009e2000d92187c */
[----:B---3--:R-:W-:-:S04]  /*1e520*/  IMAD.WIDE R18, R4, 0x4, R224 ;  /* 0x0000000404127825 */ /* 0x008fc800078e02e0 */
[C---:B-1----:R-:W-:Y:S01]  /*1e530*/  IMAD.WIDE R8, R4.reuse, 0x4, R222 ;  /* 0x0000000404087825 */ /* 0x042fe200078e02de */
[----:B------:R-:W-:Y:S03]  /*1e540*/  LDGSTS.E [R12+0x5000c], desc[UR60][R18.64], !P2 ;  /* 0x5000c000120c7fae */ /* 0x000fe6000d12187c */
[C---:B--2---:R-:W-:Y:S01]  /*1e550*/  IMAD.WIDE R6, R4.reuse, 0x4, R220 ;  /* 0x0000000404067825 */ /* 0x044fe200078e02dc */
[----:B------:R-:W-:Y:S04]  /*1e560*/  LDGSTS.E [R12+0x5400c], desc[UR60][R8.64], !P2 ;  /* 0x5400c000080c7fae */ /* 0x000fe8000d12187c */
[----:B------:R-:W2:Y:S04]  /*1e570*/  LDL.LU.64 R220, [R1+0x178] ;  /* 0x0001780001dc7983 */ /* 0x000ea80000300a00 */
[----:B------:R-:W-:Y:S04]  /*1e580*/  STL.64 [R1+0x1da8], R18 ;  /* 0x001da81201007387 */ /* 0x000fe80000100a00 */
[----:B------:R-:W3:Y:S04]  /*1e590*/  LDL.LU.64 R222, [R1+0x170] ;  /* 0x0001700001de7983 */ /* 0x000ee80000300a00 */
[----:B------:R-:W-:Y:S04]  /*1e5a0*/  STL.64 [R1+0x1da0], R8 ;  /* 0x001da00801007387 */ /* 0x000fe80000100a00 */
[----:B------:R-:W3:Y:S01]  /*1e5b0*/  LDL.LU.64 R224, [R1+0x168] ;  /* 0x0001680001e07983 */ /* 0x000ee20000300a00 */
[----:B----4-:R-:W-:-:S03]  /*1e5c0*/  IMAD.WIDE R2, R4, 0x4, R228 ;  /* 0x0000000404027825 */ /* 0x010fc600078e02e4 */
[----:B------:R-:W-:Y:S04]  /*1e5d0*/  STL.64 [R1+0x1d98], R6 ;  /* 0x001d980601007387 */ /* 0x000fe80000100a00 */
[----:B------:R-:W4:Y:S04]  /*1e5e0*/  LDL.LU.64 R226, [R1+0x160] ;  /* 0x0001600001e27983 */ /* 0x000f280000300a00 */
[----:B------:R-:W-:Y:S04]  /*1e5f0*/  LDGSTS.E [R12+0x5800c], desc[UR60][R6.64], !P2 ;  /* 0x5800c000060c7fae */ /* 0x000fe8000d12187c */
[----:B------:R1:W-:Y:S04]  /*1e600*/  STL.64 [R1+0x1d90], R2 ;  /* 0x001d900201007387 */ /* 0x0003e80000100a00 */
[----:B------:R1:W-:Y:S04]  /*1e610*/  LDGSTS.E [R12+0x5c00c], desc[UR60][R2.64], !P2 ;  /* 0x5c00c000020c7fae */ /* 0x0003e8000d12187c */
[----:B------:R-:W4:Y:S04]  /*1e620*/  LDL.LU.64 R228, [R1+0x158] ;  /* 0x0001580001e47983 */ /* 0x000f280000300a00 */
[----:B------:R-:W4:Y:S01]  /*1e630*/  LDL.LU.64 R230, [R1+0x150] ;  /* 0x0001500001e67983 */ /* 0x000f220000300a00 */
[----:B-1----:R-:W-:-:S03]  /*1e640*/  IMAD.WIDE R2, R4, 0x4, R10 ;  /* 0x0000000404027825 */ /* 0x002fc600078e020a */
[----:B------:R-:W4:Y:S04]  /*1e650*/  LDL.LU.64 R18, [R1+0x148] ;  /* 0x0001480001127983 */ /* 0x000f280000300a00 */
[----:B------:R-:W4:Y:S04]  /*1e660*/  LDL.LU.64 R152, [R1+0x140] ;  /* 0x0001400001987983 */ /* 0x000f280000300a00 */
[----:B------:R1:W-:Y:S04]  /*1e670*/  STL.64 [R1+0x1d88], R2 ;  /* 0x001d880201007387 */ /* 0x0003e80000100a00 */
[----:B------:R4:W-:Y:S01]  /*1e680*/  LDGSTS.E [R12+0x60000], desc[UR60][R2.64], !P4 ;  /* 0x60000000020c7fae */ /* 0x0009e2000e12187c */
[----:B------:R-:W-:-:S04]  /*1e690*/  IMAD.WIDE R214, R4, 0x4, R214 ;  /* 0x0000000404d67825 */ /* 0x000fc800078e02d6 */
[C---:B------:R-:W-:Y:S01]  /*1e6a0*/  IMAD.WIDE R216, R4.reuse, 0x4, R216 ;  /* 0x0000000404d87825 */ /* 0x040fe200078e02d8 */
[----:B------:R1:W-:Y:S04]  /*1e6b0*/  STL.64 [R1+0x1d80], R214 ;  /* 0x001d80d601007387 */ /* 0x0003e80000100a00 */
[----:B------:R1:W-:Y:S01]  /*1e6c0*/  STL.64 [R1+0x1d78], R216 ;  /* 0x001d78d801007387 */ /* 0x0003e20000100a00 */
[----:B------:R-:W-:-:S03]  /*1e6d0*/  IMAD.WIDE R218, R4, 0x4, R218 ;  /* 0x0000000404da7825 */ /* 0x000fc600078e02da */
[----:B------:R-:W4:Y:S04]  /*1e6e0*/  LDL.LU.64 R10, [R1+0x138] ;  /* 0x00013800010a7983 */ /* 0x000f280000300a00 */
[----:B------:R1:W-:Y:S04]  /*1e6f0*/  STL.64 [R1+0x1d70], R218 ;  /* 0x001d70da01007387 */ /* 0x0003e80000100a00 */
[----:B------:R-:W4:Y:S04]  /*1e700*/  LDL.LU.64 R8, [R1+0x130] ;  /* 0x0001300001087983 */ /* 0x000f280000300a00 */
[----:B------:R-:W4:Y:S04]  /*1e710*/  LDL.LU.64 R6, [R1+0x128] ;  /* 0x0001280001067983 */ /* 0x000f280000300a00 */
[----:B-1----:R-:W4:Y:S01]  /*1e720*/  LDL.LU.64 R2, [R1+0x120] ;  /* 0x0001200001027983 */ /* 0x002f220000300a00 */
[----:B------:R-:W-:-:S02]  /*1e730*/  VIADD R5, R159, 0xffffff3e ;  /* 0xffffff3e9f057836 */ /* 0x000fc40000000000 */
[----:B------:R-:W1:Y:S01]  /*1e740*/  LDC R159, c[0x0][0x230] ;  /* 0x00008c00ff9f7b82 */ /* 0x000e620000000800 */
[----:B------:R-:W-:Y:S02]  /*1e750*/  LDGSTS.E [R12+0x64000], desc[UR60][R214.64], !P4 ;  /* 0x64000000d60c7fae */ /* 0x000fe4000e12187c */
[----:B------:R-:W-:Y:S01]  /*1e760*/  ISETP.GE.U32.AND P0, PT, R5, 0x7ffffebf, PT ;  /* 0x7ffffebf0500780c */ /* 0x000fe20003f06070 */
[----:B------:R-:W-:Y:S01]  /*1e770*/  VIADD R5, R154, 0xffffff3d ;  /* 0xffffff3d9a057836 */ /* 0x000fe20000000000 */
[----:B------:R-:W-:Y:S03]  /*1e780*/  LDGSTS.E [R12+0x68000], desc[UR60][R216.64], !P4 ;  /* 0x68000000d80c7fae */ /* 0x000fe6000e12187c */
[----:B------:R-:W1:Y:S01]  /*1e790*/  LDC R154, c[0x0][0x230] ;  /* 0x00008c00ff9a7b82 */ /* 0x000e620000000800 */
[----:B------:R-:W-:Y:S01]  /*1e7a0*/  ISETP.GE.U32.AND P6, PT, R5, 0x7ffffebe, PT ;  /* 0x7ffffebe0500780c */ /* 0x000fe20003fc6070 */
[----:B------:R-:W-:Y:S01]  /*1e7b0*/  LDGSTS.E [R12+0x6c000], desc[UR60][R218.64], !P4 ;  /* 0x6c000000da0c7fae */ /* 0x000fe2000e12187c */
[----:B------:R-:W-:-:S03]  /*1e7c0*/  IADD3 R5, R156, -0xc4, RZ ;  /* 0xffffff3c9c057810 */ /* 0x000fc60007ffe0ff */
[----:B------:R-:W4:Y:S01]  /*1e7d0*/  LDL.LU.64 R214, [R1+0x3500] ;  /* 0x0035000001d67983 */ /* 0x000f220000300a00 */
[----:B------:R-:W-:Y:S01]  /*1e7e0*/  IMAD.WIDE R98, R4, 0x4, R98 ;  /* 0x0000000404627825 */ /* 0x000fe200078e0262 */
[----:B------:R-:W4:Y:S02]  /*1e7f0*/  LDC R156, c[0x0][0x230] ;  /* 0x00008c00ff9c7b82 */ /* 0x000f240000000800 */
[----:B------:R-:W4:Y:S01]  /*1e800*/  LDL.LU.64 R216, [R1+0x34f8] ;  /* 0x0034f80001d87983 */ /* 0x000f220000300a00 */
[----:B------:R-:W-:-:S03]  /*1e810*/  ISETP.GE.U32.AND P5, PT, R5, 0x7ffffebd, PT ;  /* 0x7ffffebd0500780c */ /* 0x000fc60003fa6070 */
[----:B------:R-:W4:Y:S01]  /*1e820*/  LDL.LU.64 R218, [R1+0x34f0] ;  /* 0x0034f00001da7983 */ /* 0x000f220000300a00 */
[----:B------:R-:W-:Y:S02]  /*1e830*/  VIADD R5, R252, 0xffffff1f ;  /* 0xffffff1ffc057836 */ /* 0x000fe40000000000 */
[----:B------:R-:W-:Y:S01]  /*1e840*/  IMAD.WIDE R96, R4, 0x4, R96 ;  /* 0x0000000404607825 */ /* 0x000fe200078e0260 */
[----:B------:R-:W4:Y:S02]  /*1e850*/  LDC R252, c[0x0][0x230] ;  /* 0x00008c00fffc7b82 */ /* 0x000f240000000800 */
[----:B------:R-:W-:Y:S01]  /*1e860*/  ISETP.GE.U32.AND P3, PT, R5, 0x7ffffea0, PT ;  /* 0x7ffffea00500780c */ /* 0x000fe20003f66070 */
[----:B-1----:R-:W-:-:S05]  /*1e870*/  VIADD R5, R159, 0xffffff1e ;  /* 0xffffff1e9f057836 */ /* 0x002fca0000000000 */
[----:B------:R-:W-:Y:S01]  /*1e880*/  ISETP.GE.U32.AND P2, PT, R5, 0x7ffffe9f, PT ;  /* 0x7ffffe9f0500780c */ /* 0x000fe20003f46070 */
[----:B------:R-:W-:Y:S01]  /*1e890*/  IMAD.WIDE R90, R4, 0x4, R90 ;  /* 0x00000004045a7825 */ /* 0x000fe200078e025a */
[----:B------:R-:W-:Y:S01]  /*1e8a0*/  IADD3 R5, R154, -0xe3, RZ ;  /* 0xffffff1d9a057810 */ /* 0x000fe20007ffe0ff */
[----:B------:R-:W1:Y:S03]  /*1e8b0*/  LDC R159, c[0x0][0x230] ;  /* 0x00008c00ff9f7b82 */ /* 0x000e660000000800 */
[----:B------:R-:W-:Y:S01]  /*1e8c0*/  ISETP.GE.U32.AND P4, PT, R5, 0x7ffffe9e, PT ;  /* 0x7ffffe9e0500780c */ /* 0x000fe20003f86070 */
[----:B------:R-:W-:-:S04]  /*1e8d0*/  IMAD.WIDE R88, R4, 0x4, R88 ;  /* 0x0000000404587825 */ /* 0x000fc800078e0258 */
[C---:B------:R-:W-:Y:S01]  /*1e8e0*/  IMAD.WIDE R86, R4.reuse, 0x4, R86 ;  /* 0x0000000404567825 */ /* 0x040fe200078e0256 */
[----:B------:R-:W1:Y:S03]  /*1e8f0*/  LDC R154, c[0x0][0x230] ;  /* 0x00008c00ff9a7b82 */ /* 0x000e660000000800 */
[----:B--2---:R-:W-:-:S04]  /*1e900*/  IMAD.WIDE R220, R4, 0x4, R220 ;  /* 0x0000000404dc7825 */ /* 0x004fc800078e02dc */
[C---:B---3--:R-:W-:Y:S01]  /*1e910*/  IMAD.WIDE R222, R4.reuse, 0x4, R222 ;  /* 0x0000000404de7825 */ /* 0x048fe200078e02de */
[----:B------:R2:W-:Y:S04]  /*1e920*/  STL.64 [R1+0x1d68], R220 ;  /* 0x001d68dc01007387 */ /* 0x0005e80000100a00 */
[----:B------:R3:W-:Y:S01]  /*1e930*/  STL.64 [R1+0x1d60], R222 ;  /* 0x001d60de01007387 */ /* 0x0007e20000100a00 */
[----:B------:R-:W-:-:S03]  /*1e940*/  IMAD.WIDE R224, R4, 0x4, R224 ;  /* 0x0000000404e07825 */ /* 0x000fc600078e02e0 */
[----:B------:R-:W-:Y:S04]  /*1e950*/  LDGSTS.E [R12+0x60004], desc[UR60][R220.64], !P0 ;  /* 0x60004000dc0c7fae */ /* 0x000fe8000c12187c */
[----:B------:R-:W-:Y:S01]  /*1e960*/  LDGSTS.E [R12+0x64004], desc[UR60][R222.64], !P0 ;  /* 0x64004000de0c7fae */ /* 0x000fe2000c12187c */
[----:B----4-:R-:W-:-:S03]  /*1e970*/  IMAD.WIDE R226, R4, 0x4, R226 ;  /* 0x0000000404e27825 */ /* 0x010fc600078e02e2 */
[----:B------:R-:W-:Y:S04]  /*1e980*/  LDGSTS.E [R12+0x68004], desc[UR60][R224.64], !P0 ;  /* 0x68004000e00c7fae */ /* 0x000fe8000c12187c */
[----:B--2---:R-:W2:Y:S04]  /*1e990*/  LDL.LU.64 R220, [R1+0x34e8] ;  /* 0x0034e80001dc7983 */ /* 0x004ea80000300a00 */
[----:B------:R4:W-:Y:S04]  /*1e9a0*/  STL.64 [R1+0x1d58], R224 ;  /* 0x001d58e001007387 */ /* 0x0009e80000100a00 */
[----:B---3--:R-:W3:Y:S01]  /*1e9b0*/  LDL.LU.64 R222, [R1+0x34e0] ;  /* 0x0034e00001de7983 */ /* 0x008ee20000300a00 */
[----:B------:R-:W-:-:S03]  /*1e9c0*/  IMAD.WIDE R228, R4, 0x4, R228 ;  /* 0x0000000404e47825 */ /* 0x000fc600078e02e4 */
[----:B------:R1:W-:Y:S01]  /*1e9d0*/  STL.64 [R1+0x1d50], R226 ;  /* 0x001d50e201007387 */ /* 0x0003e20000100a00 */
[----:B------:R-:W-:-:S03]  /*1e9e0*/  IMAD.WIDE R230, R4, 0x4, R230 ;  /* 0x0000000404e67825 */ /* 0x000fc600078e02e6 */
[----:B----4-:R-:W4:Y:S04]  /*1e9f0*/  LDL.LU.64 R224, [R1+0x34d8] ;  /* 0x0034d80001e07983 */ /* 0x010f280000300a00 */
[----:B------:R-:W-:Y:S01]  /*1ea00*/  LDGSTS.E [R12+0x6c004], desc[UR60][R226.64], !P0 ;  /* 0x6c004000e20c7fae */ /* 0x000fe2000c12187c */
[----:B------:R-:W-:-:S03]  /*1ea10*/  IMAD.WIDE R18, R4, 0x4, R18 ;  /* 0x0000000404127825 */ /* 0x000fc600078e0212 */
[----:B------:R-:W-:Y:S01]  /*1ea20*/  LDGSTS.E [R12+0x60008], desc[UR60][R228.64], !P6 ;  /* 0x60008000e40c7fae */ /* 0x000fe2000f12187c */
[----:B------:R-:W-:-:S03]  /*1ea30*/  IMAD.WIDE R152, R4, 0x4, R152 ;  /* 0x0000000404987825 */ /* 0x000fc600078e0298 */
[----:B------:R-:W-:Y:S04]  /*1ea40*/  LDGSTS.E [R12+0x64008], desc[UR60][R230.64], !P6 ;  /* 0x64008000e60c7fae */ /* 0x000fe8000f12187c */
[----:B-1----:R-:W2:Y:S04]  /*1ea50*/  LDL.LU.64 R226, [R1+0x34d0] ;  /* 0x0034d00001e27983 */ /* 0x002ea80000300a00 */
[----:B------:R1:W-:Y:S04]  /*1ea60*/  STL.64 [R1+0x1d48], R228 ;  /* 0x001d48e401007387 */ /* 0x0003e80000100a00 */
[----:B------:R1:W-:Y:S04]  /*1ea70*/  STL.64 [R1+0x1d40], R230 ;  /* 0x001d40e601007387 */ /* 0x0003e80000100a00 */
[----:B------:R-:W-:Y:S04]  /*1ea80*/  LDGSTS.E [R12+0x68008], desc[UR60][R18.64], !P6 ;  /* 0x68008000120c7fae */ /* 0x000fe8000f12187c */
[----:B-1----:R-:W4:Y:S04]  /*1ea90*/  LDL.LU.64 R228, [R1+0x34c8] ;  /* 0x0034c80001e47983 */ /* 0x002f280000300a00 */
[----:B------:R1:W-:Y:S04]  /*1eaa0*/  STL.64 [R1+0x1d38], R18 ;  /* 0x001d381201007387 */ /* 0x0003e80000100a00 */
[----:B------:R-:W4:Y:S04]  /*1eab0*/  LDL.LU.64 R230, [R1+0x34c0] ;  /* 0x0034c00001e67983 */ /* 0x000f280000300a00 */
[----:B------:R-:W-:Y:S04]  /*1eac0*/  STL.64 [R1+0x1d30], R152 ;  /* 0x001d309801007387 */ /* 0x000fe80000100a00 */
[----:B-1----:R-:W4:Y:S04]  /*1ead0*/  LDL.LU.64 R18, [R1+0x34b8] ;  /* 0x0034b80001127983 */ /* 0x002f280000300a00 */
[----:B------:R-:W-:Y:S01]  /*1eae0*/  LDGSTS.E [R12+0x6c008], desc[UR60][R152.64], !P6 ;  /* 0x6c008000980c7fae */ /* 0x000fe2000f12187c */
[----:B------:R-:W-:-:S04]  /*1eaf0*/  IMAD.WIDE R10, R4, 0x4, R10 ;  /* 0x00000004040a7825 */ /* 0x000fc800078e020a */
[C---:B------:R-:W-:Y:S01]  /*1eb00*/  IMAD.WIDE R8, R4.reuse, 0x4, R8 ;  /* 0x0000000404087825 */ /* 0x040fe200078e0208 */
[----:B------:R1:W-:Y:S03]  /*1eb10*/  STL.64 [R1+0x1d28], R10 ;  /* 0x001d280a01007387 */ /* 0x0003e60000100a00 */
[C---:B------:R-:W-:Y:S01]  /*1eb20*/  IMAD.WIDE R6, R4.reuse, 0x4, R6 ;  /* 0x0000000404067825 */ /* 0x040fe200078e0206 */
[----:B------:R1:W-:Y:S03]  /*1eb30*/  LDGSTS.E [R12+0x6000c], desc[UR60][R10.64], !P5 ;  /* 0x6000c0000a0c7fae */ /* 0x0003e6000e92187c */
[C---:B------:R-:W-:Y:S01]  /*1eb40*/  IMAD.WIDE R2, R4.reuse, 0x4, R2 ;  /* 0x0000000404027825 */ /* 0x040fe200078e0202 */
[----:B------:R1:W-:Y:S04]  /*1eb50*/  STL.64 [R1+0x1d20], R8 ;  /* 0x001d200801007387 */ /* 0x0003e80000100a00 */
[----:B------:R1:W-:Y:S02]  /*1eb60*/  LDGSTS.E [R12+0x6400c], desc[UR60][R8.64], !P5 ;  /* 0x6400c000080c7fae */ /* 0x0003e4000e92187c */
[----:B-1----:R-:W-:-:S02]  /*1eb70*/  IMAD.WIDE R10, R4, 0x4, R114 ;  /* 0x00000004040a7825 */ /* 0x002fc400078e0272 */
[----:B------:R1:W-:Y:S04]  /*1eb80*/  STL.64 [R1+0x1d18], R6 ;  /* 0x001d180601007387 */ /* 0x0003e80000100a00 */
[----:B------:R1:W-:Y:S01]  /*1eb90*/  LDGSTS.E [R12+0x6800c], desc[UR60][R6.64], !P5 ;  /* 0x6800c000060c7fae */ /* 0x0003e2000e92187c */
[----:B------:R-:W-:-:S03]  /*1eba0*/  IMAD.WIDE R8, R4, 0x4, R112 ;  /* 0x0000000404087825 */ /* 0x000fc600078e0270 */
[----:B------:R1:W-:Y:S04]  /*1ebb0*/  STL.64 [R1+0x1d10], R2 ;  /* 0x001d100201007387 */ /* 0x0003e80000100a00 */
[----:B------:R1:W-:Y:S02]  /*1ebc0*/  LDGSTS.E [R12+0x6c00c], desc[UR60][R2.64], !P5 ;  /* 0x6c00c000020c7fae */ /* 0x0003e4000e92187c */
[C---:B-1----:R-:W-:Y:S02]  /*1ebd0*/  IMAD.WIDE R6, R4.reuse, 0x4, R110 ;  /* 0x0000000404067825 */ /* 0x042fe400078e026e */
[----:B------:R1:W-:Y:S04]  /*1ebe0*/  STL.64 [R1+0x1d08], R10 ;  /* 0x001d080a01007387 */ /* 0x0003e80000100a00 */
[----:B------:R1:W-:Y:S01]  /*1ebf0*/  LDGSTS.E [R12+0x70000], desc[UR60][R10.64], !P3 ;  /* 0x700000000a0c7fae */ /* 0x0003e2000d92187c */
[----:B------:R-:W-:-:S03]  /*1ec00*/  IMAD.WIDE R2, R4, 0x4, R108 ;  /* 0x0000000404027825 */ /* 0x000fc600078e026c */
[----:B------:R1:W-:Y:S01]  /*1ec10*/  STL.64 [R1+0x1d00], R8 ;  /* 0x001d000801007387 */ /* 0x0003e20000100a00 */
[----:B------:R-:W3:Y:S03]  /*1ec20*/  LDC R108, c[0x0][0x230] ;  /* 0x00008c00ff6c7b82 */ /* 0x000ee60000000800 */
[----:B------:R1:W-:Y:S02]  /*1ec30*/  LDGSTS.E [R12+0x74000], desc[UR60][R8.64], !P3 ;  /* 0x74000000080c7fae */ /* 0x0003e4000d92187c */
[C---:B-1----:R-:W-:Y:S02]  /*1ec40*/  IMAD.WIDE R10, R4.reuse, 0x4, R106 ;  /* 0x00000004040a7825 */ /* 0x042fe400078e026a */
[----:B------:R1:W-:Y:S04]  /*1ec50*/  STL.64 [R1+0x1cf8], R6 ;  /* 0x001cf80601007387 */ /* 0x0003e80000100a00 */
[----:B------:R1:W-:Y:S01]  /*1ec60*/  LDGSTS.E [R12+0x78000], desc[UR60][R6.64], !P3 ;  /* 0x78000000060c7fae */ /* 0x0003e2000d92187c */
[----:B------:R-:W-:-:S03]  /*1ec70*/  IMAD.WIDE R8, R4, 0x4, R104 ;  /* 0x0000000404087825 */ /* 0x000fc600078e0268 */
[----:B------:R1:W-:Y:S04]  /*1ec80*/  STL.64 [R1+0x1cf0], R2 ;  /* 0x001cf00201007387 */ /* 0x0003e80000100a00 */
[----:B------:R1:W-:Y:S02]  /*1ec90*/  LDGSTS.E [R12+0x7c000], desc[UR60][R2.64], !P3 ;  /* 0x7c000000020c7fae */ /* 0x0003e4000d92187c */
[C---:B-1----:R-:W-:Y:S02]  /*1eca0*/  IMAD.WIDE R6, R4.reuse, 0x4, R102 ;  /* 0x0000000404067825 */ /* 0x042fe400078e0266 */
[----:B------:R1:W-:Y:S04]  /*1ecb0*/  STL.64 [R1+0x1ce8], R10 ;  /* 0x001ce80a01007387 */ /* 0x0003e80000100a00 */
[----:B------:R-:W-:Y:S01]  /*1ecc0*/  STL.64 [R1+0x1ce0], R8 ;  /* 0x001ce00801007387 */ /* 0x000fe20000100a00 */
[----:B------:R-:W-:-:S03]  /*1ecd0*/  IMAD.WIDE R2, R4, 0x4, R100 ;  /* 0x0000000404027825 */ /* 0x000fc600078e0264 */
[----:B------:R1:W-:Y:S01]  /*1ece0*/  STL.64 [R1+0x1cd8], R6 ;  /* 0x001cd80601007387 */ /* 0x0003e20000100a00 */
[----:B------:R-:W3:Y:S03]  /*1ecf0*/  LDC R100, c[0x0][0x230] ;  /* 0x00008c00ff647b82 */ /* 0x000ee60000000800 */
[----:B------:R1:W-:Y:S04]  /*1ed00*/  STL.64 [R1+0x1cd0], R2 ;  /* 0x001cd00201007387 */ /* 0x0003e80000100a00 */
[----:B------:R-:W3:Y:S04]  /*1ed10*/  LDL.LU.64 R104, [R1+0x6d0] ;  /* 0x0006d00001687983 */ /* 0x000ee80000300a00 */
[----:B------:R-:W-:Y:S04]  /*1ed20*/  LDGSTS.E [R12+0x70004], desc[UR60][R10.64], !P2 ;  /* 0x700040000a0c7fae */ /* 0x000fe8000d12187c */
[----:B------:R-:W-:Y:S04]  /*1ed30*/  LDGSTS.E [R12+0x74004], desc[UR60][R8.64], !P2 ;  /* 0x74004000080c7fae */ /* 0x000fe8000d12187c */
[----:B------:R-:W2:Y:S04]  /*1ed40*/  LDL.LU.64 R152, [R1+0x6c8] ;  /* 0x0006c80001987983 */ /* 0x000ea80000300a00 */
[----:B------:R1:W-:Y:S04]  /*1ed50*/  LDGSTS.E [R12+0x78004], desc[UR60][R6.64], !P2 ;  /* 0x78004000060c7fae */ /* 0x0003e8000d12187c */
[----:B------:R1:W-:Y:S04]  /*1ed60*/  LDGSTS.E [R12+0x7c004], desc[UR60][R2.64], !P2 ;  /* 0x7c004000020c7fae */ /* 0x0003e8000d12187c */
[----:B-1----:R-:W4:Y:S01]  /*1ed70*/  LDL.LU.64 R10, [R1+0x6c0] ;  /* 0x0006c000010a7983 */ /* 0x002f220000300a00 */
[----:B------:R-:W-:-:S03]  /*1ed80*/  IMAD.WIDE R6, R4, 0x4, R94 ;  /* 0x0000000404067825 */ /* 0x000fc600078e025e */
[----:B------:R-:W3:Y:S01]  /*1ed90*/  LDL.LU.64 R8, [R1+0x6b8] ;  /* 0x0006b80001087983 */ /* 0x000ee20000300a00 */
[----:B------:R-:W-:-:S03]  /*1eda0*/  IMAD.WIDE R2, R4, 0x4, R92 ;  /* 0x0000000404027825 */ /* 0x000fc600078e025c */
[----:B------:R-:W-:Y:S01]  /*1edb0*/  STL.64 [R1+0x1cc0], R98 ;  /* 0x001cc06201007387 */ /* 0x000fe20000100a00 */
[----:B------:R-:W1:Y:S03]  /*1edc0*/  LDC R92, c[0x0][0x230] ;  /* 0x00008c00ff5c7b82 */ /* 0x000e660000000800 */
[----:B------:R-:W-:Y:S04]  /*1edd0*/  STL.64 [R1+0x1cb8], R96 ;  /* 0x001cb86001007387 */ /* 0x000fe80000100a00 */
[----:B------:R1:W-:Y:S04]  /*1ede0*/  STL.64 [R1+0x1cb0], R6 ;  /* 0x001cb00601007387 */ /* 0x0003e80000100a00 */
[----:B------:R1:W-:Y:S04]  /*1edf0*/  STL.64 [R1+0x1ca8], R2 ;  /* 0x001ca80201007387 */ /* 0x0003e80000100a00 */
[----:B------:R-:W2:Y:S04]  /*1ee00*/  LDL.LU.64 R106, [R1+0x6b0] ;  /* 0x0006b000016a7983 */ /* 0x000ea80000300a00 */
[----:B------:R-:W-:Y:S04]  /*1ee10*/  LDGSTS.E [R12+0x70008], desc[UR60][R98.64], !P4 ;  /* 0x70008000620c7fae */ /* 0x000fe8000e12187c */
[----:B------:R-:W2:Y:S04]  /*1ee20*/  LDL.LU.64 R110, [R1+0x6a8] ;  /* 0x0006a800016e7983 */ /* 0x000ea80000300a00 */
[----:B------:R2:W-:Y:S04]  /*1ee30*/  LDGSTS.E [R12+0x74008], desc[UR60][R96.64], !P4 ;  /* 0x74008000600c7fae */ /* 0x0005e8000e12187c */
[----:B------:R-:W-:Y:S04]  /*1ee40*/  LDGSTS.E [R12+0x78008], desc[UR60][R6.64], !P4 ;  /* 0x78008000060c7fae */ /* 0x000fe8000e12187c */
[----:B------:R-:W-:Y:S04]  /*1ee50*/  LDGSTS.E [R12+0x7c008], desc[UR60][R2.64], !P4 ;  /* 0x7c008000020c7fae */ /* 0x000fe8000e12187c */
[----:B-1----:R-:W2:Y:S04]  /*1ee60*/  LDL.LU.64 R6, [R1+0x6a0] ;  /* 0x0006a00001067983 */ /* 0x002ea80000300a00 */
[----:B------:R-:W2:Y:S01]  /*1ee70*/  LDL.LU.64 R2, [R1+0x698] ;  /* 0x0006980001027983 */ /* 0x000ea20000300a00 */
[----:B------:R-:W-:-:S05]  /*1ee80*/  VIADD R5, R252, 0xffffff1c ;  /* 0xffffff1cfc057836 */ /* 0x000fca0000000000 */
[----:B------:R-:W-:Y:S01]  /*1ee90*/  ISETP.GE.U32.AND P0, PT, R5, 0x7ffffe9d, PT ;  /* 0x7ffffe9d0500780c */ /* 0x000fe20003f06070 */
[----:B------:R-:W-:Y:S02]  /*1eea0*/  VIADD R5, R156, 0xffffff7b ;  /* 0xffffff7b9c057836 */ /* 0x000fe40000000000 */
[C---:B------:R-:W-:Y:S01]  /*1eeb0*/  IMAD.WIDE R84, R4.reuse, 0x4, R84 ;  /* 0x0000000404547825 */ /* 0x040fe200078e0254 */
[----:B------:R-:W-:Y:S01]  /*1eec0*/  STL.64 [R1+0x1ca0], R90 ;  /* 0x001ca05a01007387 */ /* 0x000fe20000100a00 */
[----:B------:R-:W1:Y:S01]  /*1eed0*/  LDC R156, c[0x0][0x230] ;  /* 0x00008c00ff9c7b82 */ /* 0x000e620000000800 */
[----:B------:R-:W-:Y:S02]  /*1eee0*/  ISETP.GE.U32.AND P6, PT, R5, 0x7ffffefc, PT ;  /* 0x7ffffefc0500780c */ /* 0x000fe40003fc6070 */
[----:B------:R-:W-:Y:S05]  /*1eef0*/  STL.64 [R1+0x1c98], R88 ;  /* 0x001c985801007387 */ /* 0x000fea0000100a00 */
[----:B------:R-:W-:Y:S04]  /*1ef00*/  LDGSTS.E [R12+0x7000c], desc[UR60][R90.64], !P0 ;  /* 0x7000c0005a0c7fae */ /* 0x000fe8000c12187c */
[----:B------:R-:W-:Y:S04]  /*1ef10*/  LDGSTS.E [R12+0x7400c], desc[UR60][R88.64], !P0 ;  /* 0x7400c000580c7fae */ /* 0x000fe8000c12187c */
[----:B------:R2:W-:Y:S04]  /*1ef20*/  STL.64 [R1+0x1c90], R86 ;  /* 0x001c905601007387 */ /* 0x0005e80000100a00 */
[----:B------:R2:W-:Y:S04]  /*1ef30*/  LDGSTS.E [R12+0x7800c], desc[UR60][R86.64], !P0 ;  /* 0x7800c000560c7fae */ /* 0x0005e8000c12187c */
[----:B------:R1:W-:Y:S04]  /*1ef40*/  STL.64 [R1+0x1c88], R84 ;  /* 0x001c885401007387 */ /* 0x0003e80000100a00 */
[----:B------:R1:W-:Y:S04]  /*1ef50*/  LDGSTS.E [R12+0x7c00c], desc[UR60][R84.64], !P0 ;  /* 0x7c00c000540c7fae */ /* 0x0003e8000c12187c */
[----:B------:R-:W2:Y:S01]  /*1ef60*/  LDL.LU.64 R112, [R1+0x690] ;  /* 0x0006900001707983 */ /* 0x000ea20000300a00 */
[----:B----4-:R-:W-:-:S03]  /*1ef70*/  IMAD.WIDE R10, R4, 0x4, R10 ;  /* 0x00000004040a7825 */ /* 0x010fc600078e020a */
[----:B------:R-:W4:Y:S01]  /*1ef80*/  LDL.LU.64 R114, [R1+0x688] ;  /* 0x0006880001727983 */ /* 0x000f220000300a00 */
[----:B---3--:R-:W-:-:S04]  /*1ef90*/  IMAD.WIDE R8, R4, 0x4, R8 ;  /* 0x0000000404087825 */ /* 0x008fc800078e0208 */
[----:B--2---:R-:W-:-:S04]  /*1efa0*/  IMAD.WIDE R96, R4, 0x4, R106 ;  /* 0x0000000404607825 */ /* 0x004fc800078e026a */
[----:B------:R-:W-:Y:S01]  /*1efb0*/  IMAD.WIDE R94, R4, 0x4, R110 ;  /* 0x00000004045e7825 */ /* 0x000fe200078e026e */
[----:B------:R-:W-:Y:S01]  /*1efc0*/  IADD3 R5, R154, -0x86, RZ ;  /* 0xffffff7a9a057810 */ /* 0x000fe20007ffe0ff */
[----:B------:R-:W2:Y:S02]  /*1efd0*/  LDC R86, c[0x0][0x230] ;  /* 0x00008c00ff567b82 */ /* 0x000ea40000000800 */
[----:B------:R-:W-:-:S04]  /*1efe0*/  IMAD.WIDE R88, R4, 0x4, R104 ;  /* 0x0000000404587825 */ /* 0x000fc800078e0268 */
[C---:B-1----:R-:W-:Y:S01]  /*1eff0*/  IMAD.WIDE R84, R4.reuse, 0x4, R152 ;  /* 0x0000000404547825 */ /* 0x042fe200078e0298 */
[----:B------:R1:W-:Y:S01]  /*1f000*/  STL.64 [R1+0x1cc8], R88 ;  /* 0x001cc85801007387 */ /* 0x0003e20000100a00 */
[----:B------:R-:W3:Y:S03]  /*1f010*/  LDC R154, c[0x0][0x230] ;  /* 0x00008c00ff9a7b82 */ /* 0x000ee60000000800 */
[----:B------:R-:W2:Y:S04]  /*1f020*/  LDL.LU.64 R104, [R1+0x680] ;  /* 0x0006800001687983 */ /* 0x000ea80000300a00 */
[----:B------:R1:W-:Y:S04]  /*1f030*/  STL.64 [R1+0x1c80], R84 ;  /* 0x001c805401007387 */ /* 0x0003e80000100a00 */
[----:B------:R-:W2:Y:S04]  /*1f040*/  LDL.LU.64 R152, [R1+0x678] ;  /* 0x0006780001987983 */ /* 0x000ea80000300a00 */
[----:B------:R1:W-:Y:S04]  /*1f050*/  LDGSTS.E [R13+0x40000], desc[UR60][R88.64], !P6 ;  /* 0x40000000580d7fae */ /* 0x0003e8000f12187c */
[----:B------:R1:W-:Y:S04]  /*1f060*/  LDGSTS.E [R13+0x44000], desc[UR60][R84.64], !P6 ;  /* 0x44000000540d7fae */ /* 0x0003e8000f12187c */
[----:B------:R-:W-:Y:S04]  /*1f070*/  STL.64 [R1+0x1c78], R10 ;  /* 0x001c780a01007387 */ /* 0x000fe80000100a00 */
[----:B------:R-:W-:Y:S01]  /*1f080*/  LDGSTS.E [R13+0x48000], desc[UR60][R10.64], !P6 ;  /* 0x480000000a0d7fae */ /* 0x000fe2000f12187c */
[----:B------:R-:W-:-:S03]  /*1f090*/  IMAD.WIDE R90, R4, 0x4, R6 ;  /* 0x00000004045a7825 */ /* 0x000fc600078e0206 */
[----:B------:R3:W-:Y:S01]  /*1f0a0*/  STL.64 [R1+0x1c70], R8 ;  /* 0x001c700801007387 */ /* 0x0007e20000100a00 */
[----:B-1----:R-:W-:Y:S01]  /*1f0b0*/  IMAD.WIDE R88, R4, 0x4, R2 ;  /* 0x0000000404587825 */ /* 0x002fe200078e0202 */
[----:B------:R-:W-:Y:S01]  /*1f0c0*/  ISETP.GE.U32.AND P5, PT, R5, 0x7ffffefb, PT ;  /* 0x7ffffefb0500780c */ /* 0x000fe20003fa6070 */
[----:B------:R-:W1:Y:S01]  /*1f0d0*/  LDC R85, c[0x0][0x230] ;  /* 0x00008c00ff557b82 */ /* 0x000e620000000800 */
[----:B------:R-:W-:Y:S01]  /*1f0e0*/  LDGSTS.E [R13+0x4c000], desc[UR60][R8.64], !P6 ;  /* 0x4c000000080d7fae */ /* 0x000fe2000f12187c */
[----:B------:R-:W-:-:S06]  /*1f0f0*/  VIADD R5, R159, 0xffffff79 ;  /* 0xffffff799f057836 */ /* 0x000fcc0000000000 */
[----:B------:R-:W1:Y:S01]  /*1f100*/  LDC R84, c[0x0][0x230] ;  /* 0x00008c00ff547b82 */ /* 0x000e620000000800 */
[----:B---3--:R-:W3:Y:S04]  /*1f110*/  LDL.LU.64 R8, [R1+0x670] ;  /* 0x0006700001087983 */ /* 0x008ee80000300a00 */
[----:B------:R-:W3:Y:S04]  /*1f120*/  LDL.LU.64 R10, [R1+0x668] ;  /* 0x00066800010a7983 */ /* 0x000ee80000300a00 */
[----:B------:R-:W-:Y:S04]  /*1f130*/  STL.64 [R1+0x1c68], R96 ;  /* 0x001c686001007387 */ /* 0x000fe80000100a00 */
[----:B------:R-:W3:Y:S04]  /*1f140*/  LDL.LU.64 R6, [R1+0x660] ;  /* 0x0006600001067983 */ /* 0x000ee80000300a00 */
[----:B------:R1:W-:Y:S04]  /*1f150*/  STL.64 [R1+0x1c60], R94 ;  /* 0x001c605e01007387 */ /* 0x0003e80000100a00 */
[----:B------:R-:W3:Y:S01]  /*1f160*/  LDL.LU.64 R2, [R1+0x658] ;  /* 0x0006580001027983 */ /* 0x000ee20000300a00 */
[----:B------:R-:W-:Y:S01]  /*1f170*/  ISETP.GE.U32.AND P3, PT, R5, 0x7ffffefa, PT ;  /* 0x7ffffefa0500780c */ /* 0x000fe20003f66070 */
[----:B------:R-:W-:-:S02]  /*1f180*/  VIADD R5, R156, 0xffffff78 ;  /* 0xffffff789c057836 */ /* 0x000fc40000000000 */
[----:B------:R-:W-:Y:S03]  /*1f190*/  LDGSTS.E [R13+0x40004], desc[UR60][R96.64], !P5 ;  /* 0x40004000600d7fae */ /* 0x000fe6000e92187c */
[----:B------:R-:W-:Y:S01]  /*1f1a0*/  ISETP.GE.U32.AND P2, PT, R5, 0x7ffffef9, PT ;  /* 0x7ffffef90500780c */ /* 0x000fe20003f46070 */
[----:B------:R1:W-:Y:S01]  /*1f1b0*/  LDGSTS.E [R13+0x44004], desc[UR60][R94.64], !P5 ;  /* 0x440040005e0d7fae */ /* 0x0003e2000e92187c */
[----:B------:R-:W-:-:S03]  /*1f1c0*/  IADD3 R5, R154, -0xa5, RZ ;  /* 0xffffff5b9a057810 */ /* 0x000fc60007ffe0ff */
[----:B------:R2:W-:Y:S01]  /*1f1d0*/  STL.64 [R1+0x1c58], R90 ;  /* 0x001c585a01007387 */ /* 0x0005e20000100a00 */
[----:B------:R-:W-:Y:S01]  /*1f1e0*/  ISETP.GE.U32.AND P4, PT, R5, 0x7ffffedc, PT ;  /* 0x7ffffedc0500780c */ /* 0x000fe20003f86070 */
[----:B------:R-:W-:Y:S02]  /*1f1f0*/  VIADD R5, R108, 0xffffff5a ;  /* 0xffffff5a6c057836 */ /* 0x000fe40000000000 */
[----:B------:R2:W-:Y:S03]  /*1f200*/  LDGSTS.E [R13+0x48004], desc[UR60][R90.64], !P5 ;  /* 0x480040005a0d7fae */ /* 0x0005e6000e92187c */
[----:B------:R-:W-:Y:S01]  /*1f210*/  ISETP.GE.U32.AND P0, PT, R5, 0x7ffffedb, PT ;  /* 0x7ffffedb0500780c */ /* 0x000fe20003f06070 */
[----:B------:R-:W-:Y:S02]  /*1f220*/  VIADD R5, R100, 0xffffff59 ;  /* 0xffffff5964057836 */ /* 0x000fe40000000000 */
[----:B-1----:R-:W-:Y:S01]  /*1f230*/  IMAD.WIDE R94, R4, 0x4, R112 ;  /* 0x00000004045e7825 */ /* 0x002fe200078e0270 */
[----:B------:R1:W-:Y:S02]  /*1f240*/  STL.64 [R1+0x1c50], R88 ;  /* 0x001c505801007387 */ /* 0x0003e40000100a00 */
[----:B------:R-:W-:-:S02]  /*1f250*/  ISETP.GE.U32.AND P6, PT, R5, 0x7ffffeda, PT ;  /* 0x7ffffeda0500780c */ /* 0x000fc40003fc6070 */
[----:B------:R-:W-:Y:S01]  /*1f260*/  IADD3 R5, R92, -0xa8, RZ ;  /* 0xffffff585c057810 */ /* 0x000fe20007ffe0ff */
[----:B------:R-:W3:Y:S04]  /*1f270*/  LDL.LU.64 R106, [R1+0x3d0] ;  /* 0x0003d000016a7983 */ /* 0x000ee80000300a00 */
[----:B------:R1:W-:Y:S04]  /*1f280*/  LDGSTS.E [R13+0x4c004], desc[UR60][R88.64], !P5 ;  /* 0x4c004000580d7fae */ /* 0x0003e8000e92187c */
[----:B------:R-:W3:Y:S04]  /*1f290*/  LDL.LU.64 R110, [R1+0x3c8] ;  /* 0x0003c800016e7983 */ /* 0x000ee80000300a00 */
[----:B------:R-:W-:Y:S04]  /*1f2a0*/  STL.64 [R1+0x1c48], R94 ;  /* 0x001c485e01007387 */ /* 0x000fe80000100a00 */
[----:B------:R-:W3:Y:S04]  /*1f2b0*/  LDL.LU.64 R112, [R1+0x3c0] ;  /* 0x0003c00001707983 */ /* 0x000ee80000300a00 */
[----:B------:R-:W-:Y:S01]  /*1f2c0*/  LDGSTS.E [R13+0x40008], desc[UR60][R94.64], !P3 ;  /* 0x400080005e0d7fae */ /* 0x000fe2000d92187c */
[----:B----4-:R-:W-:-:S05]  /*1f2d0*/  IMAD.WIDE R92, R4, 0x4, R114 ;  /* 0x00000004045c7825 */ /* 0x010fca00078e0272 */
[----:B------:R-:W-:Y:S04]  /*1f2e0*/  STL.64 [R1+0x1c40], R92 ;  /* 0x001c405c01007387 */ /* 0x000fe80000100a00 */
[----:B------:R-:W4:Y:S04]  /*1f2f0*/  LDL.LU.64 R114, [R1+0x3b8] ;  /* 0x0003b80001727983 */ /* 0x000f280000300a00 */
[----:B------:R-:W-:Y:S01]  /*1f300*/  LDGSTS.E [R13+0x44008], desc[UR60][R92.64], !P3 ;  /* 0x440080005c0d7fae */ /* 0x000fe2000d92187c */
[----:B--2---:R-:W-:-:S04]  /*1f310*/  IMAD.WIDE R90, R4, 0x4, R104 ;  /* 0x00000004045a7825 */ /* 0x004fc800078e0268 */
[C---:B-1----:R-:W-:Y:S01]  /*1f320*/  IMAD.WIDE R88, R4.reuse, 0x4, R152 ;  /* 0x0000000404587825 */ /* 0x042fe200078e0298 */
[----:B------:R-:W-:Y:S04]  /*1f330*/  STL.64 [R1+0x1c38], R90 ;  /* 0x001c385a01007387 */ /* 0x000fe80000100a00 */
[----:B------:R-:W-:Y:S04]  /*1f340*/  LDGSTS.E [R13+0x48008], desc[UR60][R90.64], !P3 ;  /* 0x480080005a0d7fae */ /* 0x000fe8000d92187c */
[----:B------:R3:W-:Y:S04]  /*1f350*/  STL.64 [R1+0x1c30], R88 ;  /* 0x001c305801007387 */ /* 0x0007e80000100a00 */
[----:B------:R3:W-:Y:S04]  /*1f360*/  LDGSTS.E [R13+0x4c008], desc[UR60][R88.64], !P3 ;  /* 0x4c008000580d7fae */ /* 0x0007e8000d92187c */
[----:B------:R-:W2:Y:S04]  /*1f370*/  LDL.LU.64 R102, [R1+0x3b0] ;  /* 0x0003b00001667983 */ /* 0x000ea80000300a00 */
[----:B------:R-:W2:Y:S01]  /*1f380*/  LDL.LU.64 R104, [R1+0x3a8] ;  /* 0x0003a80001687983 */ /* 0x000ea20000300a00 */
[----:B---3--:R-:W-:-:S04]  /*1f390*/  IMAD.WIDE R88, R4, 0x4, R8 ;  /* 0x0000000404587825 */ /* 0x008fc800078e0208 */
[C---:B------:R-:W-:Y:S01]  /*1f3a0*/  IMAD.WIDE R10, R4.reuse, 0x4, R10 ;  /* 0x00000004040a7825 */ /* 0x040fe200078e020a */
[----:B------:R-:W-:Y:S04]  /*1f3b0*/  STL.64 [R1+0x1c28], R88 ;  /* 0x001c285801007387 */ /* 0x000fe80000100a00 */
[----:B------:R-:W3:Y:S01]  /*1f3c0*/  LDL.LU.64 R152, [R1+0x3a0] ;  /* 0x0003a00001987983 */ /* 0x000ee20000300a00 */
[----:B------:R-:W-:-:S03]  /*1f3d0*/  IMAD.WIDE R6, R4, 0x4, R6 ;  /* 0x0000000404067825 */ /* 0x000fc600078e0206 */
[----:B------:R-:W-:Y:S04]  /*1f3e0*/  STL.64 [R1+0x1c20], R10 ;  /* 0x001c200a01007387 */ /* 0x000fe80000100a00 */
[----:B------:R-:W3:Y:S01]  /*1f3f0*/  LDL.LU.64 R8, [R1+0x398] ;  /* 0x0003980001087983 */ /* 0x000ee20000300a00 */
[----:B------:R-:W-:-:S03]  /*1f400*/  IMAD.WIDE R2, R4, 0x4, R2 ;  /* 0x0000000404027825 */ /* 0x000fc600078e0202 */
[----:B------:R4:W-:Y:S04]  /*1f410*/  LDGSTS.E [R13+0x4000c], desc[UR60][R88.64], !P2 ;  /* 0x4000c000580d7fae */ /* 0x0009e8000d12187c */
[----:B------:R1:W-:Y:S04]  /*1f420*/  STL.64 [R1+0x1c18], R6 ;  /* 0x001c180601007387 */ /* 0x0003e80000100a00 */
[----:B------:R-:W-:Y:S04]  /*1f430*/  LDGSTS.E [R13+0x4400c], desc[UR60][R10.64], !P2 ;  /* 0x4400c0000a0d7fae */ /* 0x000fe8000d12187c */
[----:B------:R1:W-:Y:S04]  /*1f440*/  STL.64 [R1+0x1c10], R2 ;  /* 0x001c100201007387 */ /* 0x0003e80000100a00 */
[----:B------:R-:W-:Y:S04]  /*1f450*/  LDGSTS.E [R13+0x4800c], desc[UR60][R6.64], !P2 ;  /* 0x4800c000060d7fae */ /* 0x000fe8000d12187c */
[----:B------:R-:W-:Y:S04]  /*1f460*/  LDGSTS.E [R13+0x4c00c], desc[UR60][R2.64], !P2 ;  /* 0x4c00c000020d7fae */ /* 0x000fe8000d12187c */
[----:B-1----:R-:W3:Y:S04]  /*1f470*/  LDL.LU.64 R6, [R1+0x390] ;  /* 0x0003900001067983 */ /* 0x002ee80000300a00 */
[----:B------:R-:W3:Y:S04]  /*1f480*/  LDL.LU.64 R2, [R1+0x388] ;  /* 0x0003880001027983 */ /* 0x000ee80000300a00 */
[----:B------:R-:W3:Y:S01]  /*1f490*/  LDL.LU.64 R10, [R1+0x380] ;  /* 0x00038000010a7983 */ /* 0x000ee20000300a00 */
[----:B------:R-:W-:-:S04]  /*1f4a0*/  IMAD.WIDE R94, R4, 0x4, R106 ;  /* 0x00000004045e7825 */ /* 0x000fc800078e026a */
[C---:B------:R-:W-:Y:S01]  /*1f4b0*/  IMAD.WIDE R92, R4.reuse, 0x4, R110 ;  /* 0x00000004045c7825 */ /* 0x040fe200078e026e */
[----:B------:R-:W-:Y:S03]  /*1f4c0*/  STL.64 [R1+0x1c08], R94 ;  /* 0x001c085e01007387 */ /* 0x000fe60000100a00 */
[C---:B------:R-:W-:Y:S01]  /*1f4d0*/  IMAD.WIDE R90, R4.reuse, 0x4, R112 ;  /* 0x00000004045a7825 */ /* 0x040fe200078e0270 */
[----:B------:R2:W-:Y:S04]  /*1f4e0*/  STL.64 [R1+0x1c00], R92 ;  /* 0x001c005c01007387 */ /* 0x0005e80000100a00 */
[----:B------:R-:W-:Y:S04]  /*1f4f0*/  LDGSTS.E [R13+0x50000], desc[UR60][R94.64], !P4 ;  /* 0x500000005e0d7fae */ /* 0x000fe8000e12187c */
[----:B------:R1:W-:Y:S04]  /*1f500*/  STL.64 [R1+0x1bf8], R90 ;  /* 0x001bf85a01007387 */ /* 0x0003e80000100a00 */
[----:B------:R2:W-:Y:S04]  /*1f510*/  LDGSTS.E [R13+0x54000], desc[UR60][R92.64], !P4 ;  /* 0x540000005c0d7fae */ /* 0x0005e8000e12187c */
[----:B------:R-:W3:Y:S04]  /*1f520*/  LDL.LU.64 R106, [R1+0x378] ;  /* 0x00037800016a7983 */ /* 0x000ee80000300a00 */
[----:B------:R1:W-:Y:S01]  /*1f530*/  LDGSTS.E [R13+0x58000], desc[UR60][R90.64], !P4 ;  /* 0x580000005a0d7fae */ /* 0x0003e2000e12187c */
[----:B----4-:R-:W-:-:S05]  /*1f540*/  IMAD.WIDE R88, R4, 0x4, R114 ;  /* 0x0000000404587825 */ /* 0x010fca00078e0272 */
[----:B------:R3:W-:Y:S04]  /*1f550*/  STL.64 [R1+0x1bf0], R88 ;  /* 0x001bf05801007387 */ /* 0x0007e80000100a00 */
[----:B------:R3:W-:Y:S04]  /*1f560*/  LDGSTS.E [R13+0x5c000], desc[UR60][R88.64], !P4 ;  /* 0x5c000000580d7fae */ /* 0x0007e8000e12187c */
[----:B------:R-:W4:Y:S04]  /*1f570*/  LDL.LU.64 R110, [R1+0x370] ;  /* 0x00037000016e7983 */ /* 0x000f280000300a00 */
[----:B------:R-:W4:Y:S04]  /*1f580*/  LDL.LU.64 R112, [R1+0x368] ;  /* 0x0003680001707983 */ /* 0x000f280000300a00 */
[----:B------:R-:W4:Y:S01]  /*1f590*/  LDL.LU.64 R114, [R1+0x360] ;  /* 0x0003600001727983 */ /* 0x000f220000300a00 */
[----:B--2---:R-:W-:-:S04]  /*1f5a0*/  IMAD.WIDE R92, R4, 0x4, R102 ;  /* 0x00000004045c7825 */ /* 0x004fc800078e0266 */
[C---:B-1----:R-:W-:Y:S01]  /*1f5b0*/  IMAD.WIDE R90, R4.reuse, 0x4, R104 ;  /* 0x00000004045a7825 */ /* 0x042fe200078e0268 */
[----:B------:R1:W-:Y:S04]  /*1f5c0*/  STL.64 [R1+0x1be8], R92 ;  /* 0x001be85c01007387 */ /* 0x0003e80000100a00 */
[----:B------:R2:W-:Y:S04]  /*1f5d0*/  STL.64 [R1+0x1be0], R90 ;  /* 0x001be05a01007387 */ /* 0x0005e80000100a00 */
[----:B------:R1:W-:Y:S04]  /*1f5e0*/  LDGSTS.E [R13+0x50004], desc[UR60][R92.64], !P0 ;  /* 0x500040005c0d7fae */ /* 0x0003e8000c12187c */
[----:B------:R2:W-:Y:S01]  /*1f5f0*/  LDGSTS.E [R13+0x54004], desc[UR60][R90.64], !P0 ;  /* 0x540040005a0d7fae */ /* 0x0005e2000c12187c */
[----:B---3--:R-:W-:-:S05]  /*1f600*/  IMAD.WIDE R88, R4, 0x4, R152 ;  /* 0x0000000404587825 */ /* 0x008fca00078e0298 */
[----:B------:R-:W-:Y:S01]  /*1f610*/  STL.64 [R1+0x1bd8], R88 ;  /* 0x001bd85801007387 */ /* 0x000fe20000100a00 */
[----:B------:R-:W-:-:S03]  /*1f620*/  IMAD.WIDE R8, R4, 0x4, R8 ;  /* 0x0000000404087825 */ /* 0x000fc600078e0208 */
[----:B------:R-:W3:Y:S04]  /*1f630*/  LDL.LU.64 R152, [R1+0x358] ;  /* 0x0003580001987983 */ /* 0x000ee80000300a00 */
[----:B------:R2:W-:Y:S04]  /*1f640*/  STL.64 [R1+0x1bd0], R8 ;  /* 0x001bd00801007387 */ /* 0x0005e80000100a00 */
[----:B------:R2:W-:Y:S04]  /*1f650*/  LDGSTS.E [R13+0x58004], desc[UR60][R88.64], !P0 ;  /* 0x58004000580d7fae */ /* 0x0005e8000c12187c */
[----:B------:R-:W-:Y:S01]  /*1f660*/  LDGSTS.E [R13+0x5c004], desc[UR60][R8.64], !P0 ;  /* 0x5c004000080d7fae */ /* 0x000fe2000c12187c */
[----:B------:R-:W-:-:S04]  /*1f670*/  IMAD.WIDE R94, R4, 0x4, R6 ;  /* 0x00000004045e7825 */ /* 0x000fc800078e0206 */
[C---:B-1----:R-:W-:Y:S01]  /*1f680*/  IMAD.WIDE R92, R4.reuse, 0x4, R2 ;  /* 0x00000004045c7825 */ /* 0x042fe200078e0202 */
[----:B------:R-:W-:Y:S01]  /*1f690*/  ISETP.GE.U32.AND P5, PT, R5, 0x7ffffed9, PT ;  /* 0x7ffffed90500780c */ /* 0x000fe20003fa6070 */
[----:B------:R-:W3:Y:S02]  /*1f6a0*/  LDL.LU.64 R2, [R1+0x118] ;  /* 0x0001180001027983 */ /* 0x000ee40000300a00 */
[C---:B--2---:R-:W-:Y:S02]  /*1f6b0*/  IMAD.WIDE R90, R4.reuse, 0x4, R10 ;  /* 0x00000004045a7825 */ /* 0x044fe400078e020a */
[----:B------:R4:W-:Y:S04]  /*1f6c0*/  STL.64 [R1+0x1bc8], R94 ;  /* 0x001bc85e01007387 */ /* 0x0009e80000100a00 */
[----:B------:R-:W2:Y:S04]  /*1f6d0*/  LDL.LU.64 R8, [R1+0x110] ;  /* 0x0001100001087983 */ /* 0x000ea80000300a00 */
[----:B------:R1:W-:Y:S04]  /*1f6e0*/  STL.64 [R1+0x1bc0], R92 ;  /* 0x001bc05c01007387 */ /* 0x0003e80000100a00 */
[----:B------:R-:W2:Y:S04]  /*1f6f0*/  LDL.LU.64 R6, [R1+0x108] ;  /* 0x0001080001067983 */ /* 0x000ea80000300a00 */
[----:B------:R1:W-:Y:S04]  /*1f700*/  STL.64 [R1+0x1bb8], R90 ;  /* 0x001bb85a01007387 */ /* 0x0003e80000100a00 */
[----:B------:R-:W2:Y:S01]  /*1f710*/  LDL.LU.64 R10, [R1+0x100] ;  /* 0x00010000010a7983 */ /* 0x000ea20000300a00 */
[----:B------:R-:W-:-:S03]  /*1f720*/  IMAD.WIDE R88, R4, 0x4, R106 ;  /* 0x0000000404587825 */ /* 0x000fc600078e026a */
[----:B------:R4:W-:Y:S04]  /*1f730*/  LDGSTS.E [R13+0x50008], desc[UR60][R94.64], !P6 ;  /* 0x500080005e0d7fae */ /* 0x0009e8000f12187c */
[----:B------:R1:W-:Y:S01]  /*1f740*/  LDGSTS.E [R13+0x54008], desc[UR60][R92.64], !P6 ;  /* 0x540080005c0d7fae */ /* 0x0003e2000f12187c */
[----:B------:R-:W-:Y:S02]  /*1f750*/  VIADD R5, R86, 0xffffff3b ;  /* 0xffffff3b56057836 */ /* 0x000fe40000000000 */
[----:B------:R-:W2:Y:S01]  /*1f760*/  LDC R86, c[0x0][0x230] ;  /* 0x00008c00ff567b82 */ /* 0x000ea20000000800 */
[----:B------:R3:W-:Y:S04]  /*1f770*/  STL.64 [R1+0x1bb0], R88 ;  /* 0x001bb05801007387 */ /* 0x0007e80000100a00 */
[----:B------:R1:W-:Y:S04]  /*1f780*/  LDGSTS.E [R13+0x58008], desc[UR60][R90.64], !P6 ;  /* 0x580080005a0d7fae */ /* 0x0003e8000f12187c */
[----:B------:R-:W2:Y:S04]  /*1f790*/  LDL.LU.64 R98, [R1+0xf8] ;  /* 0x0000f80001627983 */ /* 0x000ea80000300a00 */
[----:B------:R3:W-:Y:S01]  /*1f7a0*/  LDGSTS.E [R13+0x5c008], desc[UR60][R88.64], !P6 ;  /* 0x5c008000580d7fae */ /* 0x0007e2000f12187c */
[----:B------:R-:W-:Y:S01]  /*1f7b0*/  ISETP.GE.U32.AND P3, PT, R5, 0x7ffffebc, PT ;  /* 0x7ffffebc0500780c */ /* 0x000fe20003f66070 */
[----:B----4-:R-:W-:-:S04]  /*1f7c0*/  IMAD.WIDE R94, R4, 0x4, R110 ;  /* 0x00000004045e7825 */ /* 0x010fc800078e026e */
[C---:B-1----:R-:W-:Y:S01]  /*1f7d0*/  IMAD.WIDE R92, R4.reuse, 0x4, R112 ;  /* 0x00000004045c7825 */ /* 0x042fe200078e0270 */
[----:B------:R-:W-:Y:S03]  /*1f7e0*/  STL.64 [R1+0x1ba8], R94 ;  /* 0x001ba85e01007387 */ /* 0x000fe60000100a00 */
[C---:B------:R-:W-:Y:S01]  /*1f7f0*/  IMAD.WIDE R90, R4.reuse, 0x4, R114 ;  /* 0x00000004045a7825 */ /* 0x040fe200078e0272 */
[----:B------:R-:W4:Y:S04]  /*1f800*/  LDL.LU.64 R102, [R1+0xf0] ;  /* 0x0000f00001667983 */ /* 0x000f280000300a00 */
[----:B------:R2:W-:Y:S04]  /*1f810*/  STL.64 [R1+0x1ba0], R92 ;  /* 0x001ba05c01007387 */ /* 0x0005e80000100a00 */
[----:B------:R-:W4:Y:S04]  /*1f820*/  LDL.LU.64 R104, [R1+0xe8] ;  /* 0x0000e80001687983 */ /* 0x000f280000300a00 */
[----:B------:R1:W-:Y:S04]  /*1f830*/  STL.64 [R1+0x1b98], R90 ;  /* 0x001b985a01007387 */ /* 0x0003e80000100a00 */
[----:B------:R-:W4:Y:S04]  /*1f840*/  LDL.LU.64 R106, [R1+0xe0] ;  /* 0x0000e000016a7983 */ /* 0x000f280000300a00 */
[----:B------:R-:W-:Y:S04]  /*1f850*/  LDGSTS.E [R13+0x5000c], desc[UR60][R94.64], !P5 ;  /* 0x5000c0005e0d7fae */ /* 0x000fe8000e92187c */
[----:B------:R2:W-:Y:S04]  /*1f860*/  LDGSTS.E [R13+0x5400c], desc[UR60][R92.64], !P5 ;  /* 0x5400c0005c0d7fae */ /* 0x0005e8000e92187c */
[----:B------:R1:W-:Y:S01]  /*1f870*/  LDGSTS.E [R13+0x5800c], desc[UR60][R90.64], !P5 ;  /* 0x5800c0005a0d7fae */ /* 0x0003e2000e92187c */
[----:B---3--:R-:W-:-:S05]  /*1f880*/  IMAD.WIDE R88, R4, 0x4, R152 ;  /* 0x0000000404587825 */ /* 0x008fca00078e0298 */
[----:B------:R3:W-:Y:S04]  /*1f890*/  STL.64 [R1+0x1b90], R88 ;  /* 0x001b905801007387 */ /* 0x0007e80000100a00 */
[----:B------:R-:W4:Y:S04]  /*1f8a0*/  LDL.LU.64 R110, [R1+0xd8] ;  /* 0x0000d800016e7983 */ /* 0x000f280000300a00 */
[----:B------:R-:W4:Y:S04]  /*1f8b0*/  LDL.LU.64 R112, [R1+0xd0] ;  /* 0x0000d00001707983 */ /* 0x000f280000300a00 */
[----:B------:R3:W-:Y:S04]  /*1f8c0*/  LDGSTS.E [R13+0x5c00c], desc[UR60][R88.64], !P5 ;  /* 0x5c00c000580d7fae */ /* 0x0007e8000e92187c */
[----:B------:R-:W4:Y:S04]  /*1f8d0*/  LDL.LU.64 R114, [R1+0xc8] ;  /* 0x0000c80001727983 */ /* 0x000f280000300a00 */
[----:B------:R-:W4:Y:S01]  /*1f8e0*/  LDL.LU.64 R152, [R1+0xc0] ;  /* 0x0000c00001987983 */ /* 0x000f220000300a00 */
[----:B------:R-:W-:-:S04]  /*1f8f0*/  IMAD.WIDE R2, R4, 0x4, R2 ;  /* 0x0000000404027825 */ /* 0x000fc800078e0202 */
[C---:B--2---:R-:W-:Y:S01]  /*1f900*/  IMAD.WIDE R92, R4.reuse, 0x4, R8 ;  /* 0x00000004045c7825 */ /* 0x044fe200078e0208 */
[----:B------:R2:W-:Y:S03]  /*1f910*/  STL.64 [R1+0x1b88], R2 ;  /* 0x001b880201007387 */ /* 0x0005e60000100a00 */
[C---:B-1----:R-:W-:Y:S01]  /*1f920*/  IMAD.WIDE R90, R4.reuse, 0x4, R6 ;  /* 0x00000004045a7825 */ /* 0x042fe200078e0206 */
[----:B------:R4:W-:Y:S04]  /*1f930*/  STL.64 [R1+0x1b80], R92 ;  /* 0x001b805c01007387 */ /* 0x0009e80000100a00 */
[----:B------:R1:W-:Y:S01]  /*1f940*/  STL.64 [R1+0x1b78], R90 ;  /* 0x001b785a01007387 */ /* 0x0003e20000100a00 */
[----:B---3--:R-:W-:-:S03]  /*1f950*/  IMAD.WIDE R88, R4, 0x4, R10 ;  /* 0x0000000404587825 */ /* 0x008fc600078e020a */
[----:B------:R-:W-:Y:S04]  /*1f960*/  LDGSTS.E [R13+0x60000], desc[UR60][R2.64], !P3 ;  /* 0x60000000020d7fae */ /* 0x000fe8000d92187c */
[----:B------:R-:W3:Y:S04]  /*1f970*/  LDL.LU.64 R10, [R1+0xb8] ;  /* 0x0000b800010a7983 */ /* 0x000ee80000300a00 */
[----:B------:R1:W-:Y:S04]  /*1f980*/  STL.64 [R1+0x1b70], R88 ;  /* 0x001b705801007387 */ /* 0x0003e80000100a00 */
[----:B------:R-:W3:Y:S04]  /*1f990*/  LDL.LU.64 R8, [R1+0xb0] ;  /* 0x0000b00001087983 */ /* 0x000ee80000300a00 */
[----:B------:R-:W3:Y:S04]  /*1f9a0*/  LDL.LU.64 R6, [R1+0xa8] ;  /* 0x0000a80001067983 */ /* 0x000ee80000300a00 */
[----:B--2---:R-:W2:Y:S01]  /*1f9b0*/  LDL.LU.64 R2, [R1+0xa0] ;  /* 0x0000a00001027983 */ /* 0x004ea20000300a00 */
[----:B------:R-:W-:-:S02]  /*1f9c0*/  VIADD R5, R85, 0xffffff3a ;  /* 0xffffff3a55057836 */ /* 0x000fc40000000000 */
[----:B------:R-:W1:Y:S01]  /*1f9d0*/  LDC R85, c[0x0][0x230] ;  /* 0x00008c00ff557b82 */ /* 0x000e620000000800 */
[----:B------:R4:W-:Y:S02]  /*1f9e0*/  LDGSTS.E [R13+0x64000], desc[UR60][R92.64], !P3 ;  /* 0x640000005c0d7fae */ /* 0x0009e4000d92187c */
[----:B------:R-:W-:Y:S02]  /*1f9f0*/  ISETP.GE.U32.AND P2, PT, R5, 0x7ffffebb, PT ;  /* 0x7ffffebb0500780c */ /* 0x000fe40003f46070 */
[----:B------:R-:W-:Y:S01]  /*1fa00*/  IADD3 R5, R84, -0xc7, RZ ;  /* 0xffffff3954057810 */ /* 0x000fe20007ffe0ff */
[----:B------:R-:W-:Y:S01]  /*1fa10*/  IMAD.WIDE R94, R4, 0x4, R98 ;  /* 0x00000004045e7825 */ /* 0x000fe200078e0262 */
[----:B------:R4:W-:Y:S01]  /*1fa20*/  LDGSTS.E [R13+0x68000], desc[UR60][R90.64], !P3 ;  /* 0x680000005a0d7fae */ /* 0x0009e2000d92187c */
[----:B------:R-:W1:Y:S01]  /*1fa30*/  LDC R84, c[0x0][0x230] ;  /* 0x00008c00ff547b82 */ /* 0x000e620000000800 */
[----:B------:R-:W-:Y:S01]  /*1fa40*/  ISETP.GE.U32.AND P4, PT, R5, 0x7ffffeba, PT ;  /* 0x7ffffeba0500780c */ /* 0x000fe20003f86070 */
[----:B------:R-:W-:Y:S01]  /*1fa50*/  VIADD R5, R86, 0xffffff38 ;  /* 0xffffff3856057836 */ /* 0x000fe20000000000 */
[----:B------:R4:W-:Y:S04]  /*1fa60*/  LDGSTS.E [R13+0x6c000], desc[UR60][R88.64], !P3 ;  /* 0x6c000000580d7fae */ /* 0x0009e8000d92187c */
[----:B------:R-:W-:Y:S01]  /*1fa70*/  ISETP.GE.U32.AND P0, PT, R5, 0x7ffffeb9, PT ;  /* 0x7ffffeb90500780c */ /* 0x000fe20003f06070 */
[----:B------:R-:W1:Y:S01]  /*1fa80*/  LDC R86, c[0x0][0x230] ;  /* 0x00008c00ff567b82 */ /* 0x000e620000000800 */
[----:B------:R4:W-:Y:S04]  /*1fa90*/  STL.64 [R1+0x1b68], R94 ;  /* 0x001b685e01007387 */ /* 0x0009e80000100a00 */
[----:B------:R4:W-:Y:S01]  /*1faa0*/  LDGSTS.E [R13+0x60004], desc[UR60][R94.64], !P2 ;  /* 0x600040005e0d7fae */ /* 0x0009e2000d12187c */
[----:B-1----:R-:W-:-:S02]  /*1fab0*/  VIADD R5, R85, 0xffffff1b ;  /* 0xffffff1b55057836 */ /* 0x002fc40000000000 */
[----:B------:R-:W-:Y:S01]  /*1fac0*/  IMAD.WIDE R66, R4, 0x4, R66 ;  /* 0x0000000404427825 */ /* 0x000fe200078e0242 */
[----:B------:R-:W1:Y:S02]  /*1fad0*/  LDC R85, c[0x0][0x230] ;  /* 0x00008c00ff557b82 */ /* 0x000e640000000800 */
[----:B------:R-:W-:Y:S02]  /*1fae0*/  ISETP.GE.U32.AND P6, PT, R5, 0x7ffffe9c, PT ;  /* 0x7ffffe9c0500780c */ /* 0x000fe40003fc6070 */
[----:B------:R-:W-:Y:S01]  /*1faf0*/  IADD3 R5, R84, -0xe6, RZ ;  /* 0xffffff1a54057810 */ /* 0x000fe20007ffe0ff */
[----:B------:R-:W-:-:S03]  /*1fb00*/  IMAD.WIDE R64, R4, 0x4, R64 ;  /* 0x0000000404407825 */ /* 0x000fc600078e0240 */
[----:B------:R-:W1:Y:S01]  /*1fb10*/  LDC R84, c[0x0][0x230] ;  /* 0x00008c00ff547b82 */ /* 0x000e620000000800 */
[----:B------:R-:W-:Y:S01]  /*1fb20*/  ISETP.GE.U32.AND P5, PT, R5, 0x7ffffe9b, PT ;  /* 0x7ffffe9b0500780c */ /* 0x000fe20003fa6070 */
[----:B------:R-:W-:Y:S02]  /*1fb30*/  VIADD R5, R86, 0xffffff19 ;  /* 0xffffff1956057836 */ /* 0x000fe40000000000 */
[----:B------:R-:W-:-:S04]  /*1fb40*/  IMAD.WIDE R58, R4, 0x4, R58 ;  /* 0x00000004043a7825 */ /* 0x000fc800078e023a */
[----:B------:R-:W1:Y:S01]  /*1fb50*/  LDC R86, c[0x0][0x230] ;  /* 0x00008c00ff567b82 */ /* 0x000e620000000800 */
[----:B------:R-:W-:Y:S01]  /*1fb60*/  ISETP.GE.U32.AND P3, PT, R5, 0x7ffffe9a, PT ;  /* 0x7ffffe9a0500780c */ /* 0x000fe20003f66070 */
[----:B----4-:R-:W-:-:S04]  /*1fb70*/  IMAD.WIDE R92, R4, 0x4, R102 ;  /* 0x00000004045c7825 */ /* 0x010fc800078e0266 */
[C---:B------:R-:W-:Y:S01]  /*1fb80*/  IMAD.WIDE R90, R4.reuse, 0x4, R104 ;  /* 0x00000004045a7825 */ /* 0x040fe200078e0268 */
[----:B------:R4:W-:Y:S04]  /*1fb90*/  STL.64 [R1+0x1b60], R92 ;  /* 0x001b605c01007387 */ /* 0x0009e80000100a00 */
[----:B------:R4:W-:Y:S01]  /*1fba0*/  LDGSTS.E [R13+0x64004], desc[UR60][R92.64], !P2 ;  /* 0x640040005c0d7fae */ /* 0x0009e2000d12187c */
[----:B------:R-:W-:-:S03]  /*1fbb0*/  IMAD.WIDE R88, R4, 0x4, R106 ;  /* 0x0000000404587825 */ /* 0x000fc600078e026a */
[----:B------:R1:W-:Y:S04]  /*1fbc0*/  STL.64 [R1+0x1b58], R90 ;  /* 0x001b585a01007387 */ /* 0x0003e80000100a00 */
[----:B------:R1:W-:Y:S04]  /*1fbd0*/  LDGSTS.E [R13+0x68004], desc[UR60][R90.64], !P2 ;  /* 0x680040005a0d7fae */ /* 0x0003e8000d12187c */
[----:B------:R1:W-:Y:S04]  /*1fbe0*/  STL.64 [R1+0x1b50], R88 ;  /* 0x001b505801007387 */ /* 0x0003e80000100a00 */
[----:B------:R1:W-:Y:S01]  /*1fbf0*/  LDGSTS.E [R13+0x6c004], desc[UR60][R88.64], !P2 ;  /* 0x6c004000580d7fae */ /* 0x0003e2000d12187c */
[----:B------:R-:W-:-:S04]  /*1fc00*/  IMAD.WIDE R94, R4, 0x4, R110 ;  /* 0x00000004045e7825 */ /* 0x000fc800078e026e */
[C---:B----4-:R-:W-:Y:S01]  /*1fc10*/  IMAD.WIDE R92, R4.reuse, 0x4, R112 ;  /* 0x00000004045c7825 */ /* 0x050fe200078e0270 */
[----:B------:R-:W-:Y:S04]  /*1fc20*/  STL.64 [R1+0x1b48], R94 ;  /* 0x001b485e01007387 */ /* 0x000fe80000100a00 */
[----:B------:R-:W-:Y:S01]  /*1fc30*/  LDGSTS.E [R13+0x60008], desc[UR60][R94.64], !P4 ;  /* 0x600080005e0d7fae */ /* 0x000fe2000e12187c */
[----:B-1----:R-:W-:-:S03]  /*1fc40*/  IMAD.WIDE R90, R4, 0x4, R114 ;  /* 0x00000004045a7825 */ /* 0x002fc600078e0272 */
[----:B------:R-:W-:Y:S01]  /*1fc50*/  STL.64 [R1+0x1b40], R92 ;  /* 0x001b405c01007387 */ /* 0x000fe20000100a00 */
[----:B------:R-:W-:-:S03]  /*1fc60*/  IMAD.WIDE R88, R4, 0x4, R152 ;  /* 0x0000000404587825 */ /* 0x000fc600078e0298 */
[----:B------:R-:W-:Y:S04]  /*1fc70*/  LDGSTS.E [R13+0x64008], desc[UR60][R92.64], !P4 ;  /* 0x640080005c0d7fae */ /* 0x000fe8000e12187c */
[----:B------:R-:W-:Y:S04]  /*1fc80*/  STL.64 [R1+0x1b38], R90 ;  /* 0x001b385a01007387 */ /* 0x000fe80000100a00 */
[----:B------:R-:W-:Y:S04]  /*1fc90*/  LDGSTS.E [R13+0x68008], desc[UR60][R90.64], !P4 ;  /* 0x680080005a0d7fae */ /* 0x000fe8000e12187c */
[----:B------:R-:W-:Y:S04]  /*1fca0*/  STL.64 [R1+0x1b30], R88 ;  /* 0x001b305801007387 */ /* 0x000fe80000100a00 */
[----:B------:R-:W-:Y:S01]  /*1fcb0*/  LDGSTS.E [R13+0x6c008], desc[UR60][R88.64], !P4 ;  /* 0x6c008000580d7fae */ /* 0x000fe2000e12187c */
[----:B---3--:R-:W-:-:S04]  /*1fcc0*/  IMAD.WIDE R10, R4, 0x4, R10 ;  /* 0x00000004040a7825 */ /* 0x008fc800078e020a */
[C---:B------:R-:W-:Y:S01]  /*1fcd0*/  IMAD.WIDE R8, R4.reuse, 0x4, R8 ;  /* 0x0000000404087825 */ /* 0x040fe200078e0208 */
[----:B------:R1:W-:Y:S03]  /*1fce0*/  STL.64 [R1+0x1b28], R10 ;  /* 0x001b280a01007387 */ /* 0x0003e60000100a00 */
[C---:B------:R-:W-:Y:S01]  /*1fcf0*/  IMAD.WIDE R6, R4.reuse, 0x4, R6 ;  /* 0x0000000404067825 */ /* 0x040fe200078e0206 */
[----:B------:R1:W-:Y:S03]  /*1fd00*/  LDGSTS.E [R13+0x6000c], desc[UR60][R10.64], !P0 ;  /* 0x6000c0000a0d7fae */ /* 0x0003e6000c12187c */
[C---:B--2---:R-:W-:Y:S01]  /*1fd10*/  IMAD.WIDE R2, R4.reuse, 0x4, R2 ;  /* 0x0000000404027825 */ /* 0x044fe200078e0202 */
[----:B------:R2:W-:Y:S04]  /*1fd20*/  STL.64 [R1+0x1b20], R8 ;  /* 0x001b200801007387 */ /* 0x0005e80000100a00 */
[----:B------:R2:W-:Y:S01]  /*1fd30*/  LDGSTS.E [R13+0x6400c], desc[UR60][R8.64], !P0 ;  /* 0x6400c000080d7fae */ /* 0x0005e2000c12187c */
[----:B-1----:R-:W-:-:S03]  /*1fd40*/  IMAD.WIDE R10, R4, 0x4, R82 ;  /* 0x00000004040a7825 */ /* 0x002fc600078e0252 */
[----:B------:R1:W-:Y:S04]  /*1fd50*/  STL.64 [R1+0x1b18], R6 ;  /* 0x001b180601007387 */ /* 0x0003e80000100a00 */
[----:B------:R1:W-:Y:S01]  /*1fd60*/  LDGSTS.E [R13+0x6800c], desc[UR60][R6.64], !P0 ;  /* 0x6800c000060d7fae */ /* 0x0003e2000c12187c */
[----:B--2---:R-:W-:-:S03]  /*1fd70*/  IMAD.WIDE R8, R4, 0x4, R80 ;  /* 0x0000000404087825 */ /* 0x004fc600078e0250 */
[----:B------:R2:W-:Y:S04]  /*1fd80*/  STL.64 [R1+0x1b10], R2 ;  /* 0x001b100201007387 */ /* 0x0005e80000100a00 */
[----:B------:R2:W-:Y:S01]  /*1fd90*/  LDGSTS.E [R13+0x6c00c], desc[UR60][R2.64], !P0 ;  /* 0x6c00c000020d7fae */ /* 0x0005e2000c12187c */
[----:B-1----:R-:W-:-:S03]  /*1fda0*/  IMAD.WIDE R6, R4, 0x4, R78 ;  /* 0x0000000404067825 */ /* 0x002fc600078e024e */
[----:B------:R1:W-:Y:S04]  /*1fdb0*/  STL.64 [R1+0x1b08], R10 ;  /* 0x001b080a01007387 */ /* 0x0003e80000100a00 */
[----:B------:R1:W-:Y:S01]  /*1fdc0*/  LDGSTS.E [R13+0x70000], desc[UR60][R10.64], !P6 ;  /* 0x700000000a0d7fae */ /* 0x0003e2000f12187c */
[----:B--2---:R-:W-:-:S03]  /*1fdd0*/  IMAD.WIDE R2, R4, 0x4, R76 ;  /* 0x0000000404027825 */ /* 0x004fc600078e024c */
        /* <DEDUP_REMOVED lines=11> */
[----:B------:R-:W-:Y:S01]  /*1fe90*/  STL.64 [R1+0x1ae0], R8 ;  /* 0x001ae00801007387 */ /* 0x000fe20000100a00 */
[----:B--2---:R-:W-:-:S03]  /*1fea0*/  IMAD.WIDE R2, R4, 0x4, R68 ;  /* 0x0000000404027825 */ /* 0x004fc600078e0244 */
[----:B------:R2:W-:Y:S01]  /*1feb0*/  STL.64 [R1+0x1ad8], R6 ;  /* 0x001ad80601007387 */ /* 0x0005e20000100a00 */
[----:B------:R-:W4:Y:S03]  /*1fec0*/  LDC R68, c[0x0][0x230] ;  /* 0x00008c00ff447b82 */ /* 0x000f260000000800 */
[----:B------:R3:W-:Y:S04]  /*1fed0*/  STL.64 [R1+0x1ad0], R2 ;  /* 0x001ad00201007387 */ /* 0x0007e80000100a00 */
[----:B------:R-:W4:Y:S04]  /*1fee0*/  LDL.LU.64 R104, [R1+0x650] ;  /* 0x0006500001687983 */ /* 0x000f280000300a00 */
[----:B------:R-:W-:Y:S04]  /*1fef0*/  LDGSTS.E [R13+0x70004], desc[UR60][R10.64], !P5 ;  /* 0x700040000a0d7fae */ /* 0x000fe8000e92187c */
[----:B------:R-:W-:Y:S04]  /*1ff00*/  LDGSTS.E [R13+0x74004], desc[UR60][R8.64], !P5 ;  /* 0x74004000080d7fae */ /* 0x000fe8000e92187c */
[----:B------:R-:W4:Y:S04]  /*1ff10*/  LDL.LU.64 R152, [R1+0x648] ;  /* 0x0006480001987983 */ /* 0x000f280000300a00 */
[----:B------:R2:W-:Y:S04]  /*1ff20*/  LDGSTS.E [R13+0x78004], desc[UR60][R6.64], !P5 ;  /* 0x78004000060d7fae */ /* 0x0005e8000e92187c */
[----:B------:R3:W-:Y:S04]  /*1ff30*/  LDGSTS.E [R13+0x7c004], desc[UR60][R2.64], !P5 ;  /* 0x7c004000020d7fae */ /* 0x0007e8000e92187c */
[----:B-1----:R-:W4:Y:S01]  /*1ff40*/  LDL.LU.64 R10, [R1+0x640] ;  /* 0x00064000010a7983 */ /* 0x002f220000300a00 */
[----:B--2---:R-:W-:-:S03]  /*1ff50*/  IMAD.WIDE R6, R4, 0x4, R62 ;  /* 0x0000000404067825 */ /* 0x004fc600078e023e */
[----:B------:R-:W2:Y:S01]  /*1ff60*/  LDL.LU.64 R8, [R1+0x638] ;  /* 0x0006380001087983 */ /* 0x000ea20000300a00 */
[----:B---3--:R-:W-:-:S03]  /*1ff70*/  IMAD.WIDE R2, R4, 0x4, R60 ;  /* 0x0000000404027825 */ /* 0x008fc600078e023c */
        /* <DEDUP_REMOVED lines=8> */
[----:B------:R-:W-:Y:S04]  /*20000*/  LDGSTS.E [R13+0x74008], desc[UR60][R64.64], !P3 ;  /* 0x74008000400d7fae */ /* 0x000fe8000d92187c */
[----:B------:R-:W-:Y:S04]  /*20010*/  LDGSTS.E [R13+0x78008], desc[UR60][R6.64], !P3 ;  /* 0x78008000060d7fae */ /* 0x000fe8000d92187c */
[----:B------:R-:W-:Y:S04]  /*20020*/  LDGSTS.E [R13+0x7c008], desc[UR60][R2.64], !P3 ;  /* 0x7c008000020d7fae */ /* 0x000fe8000d92187c */
[----:B---3--:R-:W3:Y:S04]  /*20030*/  LDL.LU.64 R6, [R1+0x620] ;  /* 0x0006200001067983 */ /* 0x008ee80000300a00 */
[----:B------:R-:W3:Y:S01]  /*20040*/  LDL.LU.64 R2, [R1+0x618] ;  /* 0x0006180001027983 */ /* 0x000ee20000300a00 */
[----:B------:R-:W-:-:S02]  /*20050*/  VIADD R5, R85, 0xffffff18 ;  /* 0xffffff1855057836 */ /* 0x000fc40000000000 */
[----:B------:R-:W-:Y:S01]  /*20060*/  IMAD.WIDE R56, R4, 0x4, R56 ;  /* 0x0000000404387825 */ /* 0x000fe200078e0238 */
[----:B------:R-:W-:Y:S01]  /*20070*/  STL.64 [R1+0x1aa8], R58 ;  /* 0x001aa83a01007387 */ /* 0x000fe20000100a00 */
[----:B------:R-:W1:Y:S01]  /*20080*/  LDC R85, c[0x0][0x230] ;  /* 0x00008c00ff557b82 */ /* 0x000e620000000800 */
[----:B------:R-:W-:Y:S02]  /*20090*/  ISETP.GE.U32.AND P2, PT, R5, 0x7ffffe99, PT ;  /* 0x7ffffe990500780c */ /* 0x000fe40003f46070 */
[----:B------:R-:W-:Y:S01]  /*200a0*/  IADD3 R5, R84, -0x89, RZ ;  /* 0xffffff7754057810 */ /* 0x000fe20007ffe0ff */
[C---:B------:R-:W-:Y:S01]  /*200b0*/  IMAD.WIDE R54, R4.reuse, 0x4, R54 ;  /* 0x0000000404367825 */ /* 0x040fe200078e0236 */
[----:B------:R-:W-:Y:S02]  /*200c0*/  STL.64 [R1+0x1aa0], R56 ;  /* 0x001aa03801007387 */ /* 0x000fe40000100a00 */
[----:B------:R-:W-:Y:S01]  /*200d0*/  ISETP.GE.U32.AND P4, PT, R5, 0x7ffffef8, PT ;  /* 0x7ffffef80500780c */ /* 0x000fe20003f86070 */
[C---:B------:R-:W-:Y:S01]  /*200e0*/  IMAD.WIDE R52, R4.reuse, 0x4, R52 ;  /* 0x0000000404347825 */ /* 0x040fe200078e0234 */
[----:B------:R-:W-:Y:S01]  /*200f0*/  STL.64 [R1+0x1a98], R54 ;  /* 0x001a983601007387 */ /* 0x000fe20000100a00 */
[----:B------:R-:W1:Y:S04]  /*20100*/  LDC R84, c[0x0][0x230] ;  /* 0x00008c00ff547b82 */ /* 0x000e680000000800 */
[----:B------:R-:W-:Y:S04]  /*20110*/  LDGSTS.E [R13+0x7000c], desc[UR60][R58.64], !P2 ;  /* 0x7000c0003a0d7fae */ /* 0x000fe8000d12187c */
[----:B------:R-:W-:Y:S04]  /*20120*/  LDGSTS.E [R13+0x7400c], desc[UR60][R56.64], !P2 ;  /* 0x7400c000380d7fae */ /* 0x000fe8000d12187c */
[----:B------:R4:W-:Y:S04]  /*20130*/  STL.64 [R1+0x1a90], R52 ;  /* 0x001a903401007387 */ /* 0x0009e80000100a00 */
[----:B------:R-:W-:Y:S04]  /*20140*/  LDGSTS.E [R13+0x7800c], desc[UR60][R54.64], !P2 ;  /* 0x7800c000360d7fae */ /* 0x000fe8000d12187c */
[----:B------:R-:W3:Y:S04]  /*20150*/  LDL.LU.64 R112, [R1+0x610] ;  /* 0x0006100001707983 */ /* 0x000ee80000300a00 */
[----:B------:R-:W3:Y:S04]  /*20160*/  LDL.LU.64 R114, [R1+0x608] ;  /* 0x0006080001727983 */ /* 0x000ee80000300a00 */
[----:B------:R4:W-:Y:S02]  /*20170*/  LDGSTS.E [R13+0x7c00c], desc[UR60][R52.64], !P2 ;  /* 0x7c00c000340d7fae */ /* 0x0009e4000d12187c */
[C---:B----4-:R-:W-:Y:S01]  /*20180*/  IMAD.WIDE R10, R4.reuse, 0x4, R10 ;  /* 0x00000004040a7825 */ /* 0x050fe200078e020a */
[----:B------:R-:W4:Y:S03]  /*20190*/  LDC R53, c[0x0][0x230] ;  /* 0x00008c00ff357b82 */ /* 0x000f260000000800 */
[----:B------:R-:W-:-:S04]  /*201a0*/  IMAD.WIDE R56, R4, 0x4, R104 ;  /* 0x0000000404387825 */ /* 0x000fc800078e0268 */
[C---:B------:R-:W-:Y:S01]  /*201b0*/  IMAD.WIDE R54, R4.reuse, 0x4, R152 ;  /* 0x0000000404367825 */ /* 0x040fe200078e0298 */
[----:B------:R3:W-:Y:S01]  /*201c0*/  STL.64 [R1+0x1a88], R56 ;  /* 0x001a883801007387 */ /* 0x0007e20000100a00 */
[----:B------:R-:W4:Y:S03]  /*201d0*/  LDC R52, c[0x0][0x230] ;  /* 0x00008c00ff347b82 */ /* 0x000f260000000800 */
[----:B------:R-:W4:Y:S01]  /*201e0*/  LDL.LU.64 R104, [R1+0x600] ;  /* 0x0006000001687983 */ /* 0x000f220000300a00 */
[----:B--2---:R-:W-:-:S03]  /*201f0*/  IMAD.WIDE R8, R4, 0x4, R8 ;  /* 0x0000000404087825 */ /* 0x004fc600078e0208 */
[----:B------:R-:W-:Y:S04]  /*20200*/  STL.64 [R1+0x1a80], R54 ;  /* 0x001a803601007387 */ /* 0x000fe80000100a00 */
[----:B------:R-:W2:Y:S04]  /*20210*/  LDL.LU.64 R152, [R1+0x5f8] ;  /* 0x0005f80001987983 */ /* 0x000ea80000300a00 */
[----:B------:R3:W-:Y:S01]  /*20220*/  LDGSTS.E [R14+0x40000], desc[UR60][R56.64], !P4 ;  /* 0x40000000380e7fae */ /* 0x0007e2000e12187c */
[----:B------:R-:W-:-:S03]  /*20230*/  IMAD.WIDE R62, R4, 0x4, R106 ;  /* 0x00000004043e7825 */ /* 0x000fc600078e026a */
[----:B------:R1:W-:Y:S04]  /*20240*/  LDGSTS.E [R14+0x44000], desc[UR60][R54.64], !P4 ;  /* 0x44000000360e7fae */ /* 0x0003e8000e12187c */
[----:B------:R-:W-:Y:S01]  /*20250*/  STL.64 [R1+0x1a78], R10 ;  /* 0x001a780a01007387 */ /* 0x000fe20000100a00 */
[----:B------:R-:W-:-:S03]  /*20260*/  IMAD.WIDE R58, R4, 0x4, R110 ;  /* 0x00000004043a7825 */ /* 0x000fc600078e026e */
[----:B------:R-:W-:Y:S04]  /*20270*/  LDGSTS.E [R14+0x48000], desc[UR60][R10.64], !P4 ;  /* 0x480000000a0e7fae */ /* 0x000fe8000e12187c */
[----:B------:R1:W-:Y:S04]  /*20280*/  STL.64 [R1+0x1a70], R8 ;  /* 0x001a700801007387 */ /* 0x0003e80000100a00 */
[----:B------:R-:W-:Y:S01]  /*20290*/  LDGSTS.E [R14+0x4c000], desc[UR60][R8.64], !P4 ;  /* 0x4c000000080e7fae */ /* 0x000fe2000e12187c */
[----:B---3--:R-:W-:-:S03]  /*202a0*/  IMAD.WIDE R56, R4, 0x4, R6 ;  /* 0x0000000404387825 */ /* 0x008fc600078e0206 */
[----:B-1----:R-:W3:Y:S01]  /*202b0*/  LDL.LU.64 R8, [R1+0x5f0] ;  /* 0x0005f00001087983 */ /* 0x002ee20000300a00 */
[----:B------:R-:W-:-:S03]  /*202c0*/  IMAD.WIDE R54, R4, 0x4, R2 ;  /* 0x0000000404367825 */ /* 0x000fc600078e0202 */
[----:B------:R-:W3:Y:S04]  /*202d0*/  LDL.LU.64 R10, [R1+0x5e8] ;  /* 0x0005e800010a7983 */ /* 0x000ee80000300a00 */
[----:B------:R1:W-:Y:S04]  /*202e0*/  STL.64 [R1+0x1a68], R62 ;  /* 0x001a683e01007387 */ /* 0x0003e80000100a00 */
[----:B------:R-:W3:Y:S04]  /*202f0*/  LDL.LU.64 R6, [R1+0x5e0] ;  /* 0x0005e00001067983 */ /* 0x000ee80000300a00 */
[----:B------:R-:W-:Y:S04]  /*20300*/  STL.64 [R1+0x1a60], R58 ;  /* 0x001a603a01007387 */ /* 0x000fe80000100a00 */
[----:B------:R-:W3:Y:S01]  /*20310*/  LDL.LU.64 R2, [R1+0x5d8] ;  /* 0x0005d80001027983 */ /* 0x000ee20000300a00 */
[----:B------:R-:W-:-:S02]  /*20320*/  VIADD R5, R86, 0xffffff76 ;  /* 0xffffff7656057836 */ /* 0x000fc40000000000 */
[----:B------:R-:W1:Y:S03]  /*20330*/  LDC R86, c[0x0][0x230] ;  /* 0x00008c00ff567b82 */ /* 0x000e660000000800 */
[----:B------:R-:W-:Y:S01]  /*20340*/  ISETP.GE.U32.AND P0, PT, R5, 0x7ffffef7, PT ;  /* 0x7ffffef70500780c */ /* 0x000fe20003f06070 */
[----:B------:R-:W-:-:S05]  /*20350*/  VIADD R5, R85, 0xffffff75 ;  /* 0xffffff7555057836 */ /* 0x000fca0000000000 */
[----:B------:R-:W-:Y:S02]  /*20360*/  ISETP.GE.U32.AND P6, PT, R5, 0x7ffffef6, PT ;  /* 0x7ffffef60500780c */ /* 0x000fe40003fc6070 */
[----:B------:R-:W-:-:S04]  /*20370*/  IADD3 R5, R84, -0x8c, RZ ;  /* 0xffffff7454057810 */ /* 0x000fc80007ffe0ff */
[----:B------:R-:W-:Y:S01]  /*20380*/  ISETP.GE.U32.AND P5, PT, R5, 0x7ffffef5, PT ;  /* 0x7ffffef50500780c */ /* 0x000fe20003fa6070 */
[----:B------:R1:W-:Y:S04]  /*20390*/  LDGSTS.E [R14+0x40004], desc[UR60][R62.64], !P0 ;  /* 0x400040003e0e7fae */ /* 0x0003e8000c12187c */
[----:B------:R-:W-:Y:S01]  /*203a0*/  STL.64 [R1+0x1a58], R56 ;  /* 0x001a583801007387 */ /* 0x000fe20000100a00 */
[----:B-1----:R-:W-:-:S03]  /*203b0*/  VIADD R5, R86, 0xffffff56 ;  /* 0xffffff5656057836 */ /* 0x002fc60000000000 */
[----:B------:R-:W-:Y:S02]  /*203c0*/  LDGSTS.E [R14+0x44004], desc[UR60][R58.64], !P0 ;  /* 0x440040003a0e7fae */ /* 0x000fe4000c12187c */
[----:B------:R-:W-:Y:S01]  /*203d0*/  ISETP.GE.U32.AND P3, PT, R5, 0x7ffffed7, PT ;  /* 0x7ffffed70500780c */ /* 0x000fe20003f66070 */
[----:B------:R-:W-:Y:S02]  /*203e0*/  VIADD R5, R76, 0xffffff57 ;  /* 0xffffff574c057836 */ /* 0x000fe40000000000 */
[----:B------:R-:W-:Y:S01]  /*203f0*/  IMAD.WIDE R62, R4, 0x4, R112 ;  /* 0x00000004043e7825 */ /* 0x000fe200078e0270 */
[----:B------:R1:W-:Y:S02]  /*20400*/  STL.64 [R1+0x1a50], R54 ;  /* 0x001a503601007387 */ /* 0x0003e40000100a00 */
[----:B------:R-:W-:Y:S02]  /*20410*/  ISETP.GE.U32.AND P2, PT, R5, 0x7ffffed8, PT ;  /* 0x7ffffed80500780c */ /* 0x000fe40003f46070 */
[----:B------:R-:W-:Y:S01]  /*20420*/  IADD3 R5, R68, -0x8d, RZ ;  /* 0xffffff7344057810 */ /* 0x000fe20007ffe0ff */
[----:B------:R-:W3:Y:S03]  /*20430*/  LDL.LU.64 R106, [R1+0x350] ;  /* 0x00035000016a7983 */ /* 0x000ee60000300a00 */
[----:B------:R-:W-:Y:S01]  /*20440*/  ISETP.GE.U32.AND P4, PT, R5, 0x7ffffef4, PT ;  /* 0x7ffffef40500780c */ /* 0x000fe20003f86070 */
[----:B------:R-:W-:Y:S01]  /*20450*/  VIADD R5, R60, 0xffffff72 ;  /* 0xffffff723c057836 */ /* 0x000fe20000000000 */
[----:B------:R-:W3:Y:S01]  /*20460*/  LDL.LU.64 R110, [R1+0x348] ;  /* 0x00034800016e7983 */ /* 0x000ee20000300a00 */
[----:B------:R-:W-:-:S03]  /*20470*/  IMAD.WIDE R60, R4, 0x4, R114 ;  /* 0x00000004043c7825 */ /* 0x000fc600078e0272 */
[----:B------:R-:W-:Y:S04]  /*20480*/  LDGSTS.E [R14+0x48004], desc[UR60][R56.64], !P0 ;  /* 0x48004000380e7fae */ /* 0x000fe8000c12187c */
[----:B------:R-:W-:Y:S04]  /*20490*/  STL.64 [R1+0x1a48], R62 ;  /* 0x001a483e01007387 */ /* 0x000fe80000100a00 */
[----:B------:R-:W3:Y:S04]  /*204a0*/  LDL.LU.64 R112, [R1+0x340] ;  /* 0x0003400001707983 */ /* 0x000ee80000300a00 */
[----:B------:R1:W-:Y:S04]  /*204b0*/  LDGSTS.E [R14+0x4c004], desc[UR60][R54.64], !P0 ;  /* 0x4c004000360e7fae */ /* 0x0003e8000c12187c */
[----:B------:R-:W-:Y:S04]  /*204c0*/  STL.64 [R1+0x1a40], R60 ;  /* 0x001a403c01007387 */ /* 0x000fe80000100a00 */
[----:B------:R-:W3:Y:S04]  /*204d0*/  LDL.LU.64 R114, [R1+0x338] ;  /* 0x0003380001727983 */ /* 0x000ee80000300a00 */
[----:B------:R-:W-:Y:S01]  /*204e0*/  LDGSTS.E [R14+0x40008], desc[UR60][R62.64], !P6 ;  /* 0x400080003e0e7fae */ /* 0x000fe2000f12187c */
[----:B-1----:R-:W1:Y:S03]  /*204f0*/  LDC R54, c[0x0][0x230] ;  /* 0x00008c00ff367b82 */ /* 0x002e660000000800 */
[----:B------:R-:W-:Y:S05]  /*20500*/  LDGSTS.E [R14+0x44008], desc[UR60][R60.64], !P6 ;  /* 0x440080003c0e7fae */ /* 0x000fea000f12187c */
[----:B------:R-:W1:Y:S01]  /*20510*/  LDC R55, c[0x0][0x230] ;  /* 0x00008c00ff377b82 */ /* 0x000e620000000800 */
[----:B----4-:R-:W-:-:S04]  /*20520*/  IMAD.WIDE R58, R4, 0x4, R104 ;  /* 0x00000004043a7825 */ /* 0x010fc800078e0268 */
[C---:B--2---:R-:W-:Y:S01]  /*20530*/  IMAD.WIDE R56, R4.reuse, 0x4, R152 ;  /* 0x0000000404387825 */ /* 0x044fe200078e0298 */
[----:B------:R-:W-:Y:S04]  /*20540*/  STL.64 [R1+0x1a38], R58 ;  /* 0x001a383a01007387 */ /* 0x000fe80000100a00 */
[----:B------:R-:W-:Y:S04]  /*20550*/  LDGSTS.E [R14+0x48008], desc[UR60][R58.64], !P6 ;  /* 0x480080003a0e7fae */ /* 0x000fe8000f12187c */
[----:B------:R3:W-:Y:S04]  /*20560*/  STL.64 [R1+0x1a30], R56 ;  /* 0x001a303801007387 */ /* 0x0007e80000100a00 */
[----:B------:R3:W-:Y:S04]  /*20570*/  LDGSTS.E [R14+0x4c008], desc[UR60][R56.64], !P6 ;  /* 0x4c008000380e7fae */ /* 0x0007e8000f12187c */
[----:B------:R-:W2:Y:S04]  /*20580*/  LDL.LU.64 R102, [R1+0x330] ;  /* 0x0003300001667983 */ /* 0x000ea80000300a00 */
[----:B------:R-:W4:Y:S01]  /*20590*/  LDL.LU.64 R104, [R1+0x328] ;  /* 0x0003280001687983 */ /* 0x000f220000300a00 */
        /* <DEDUP_REMOVED lines=19> */
[----:B------:R-:W-:Y:S04]  /*206d0*/  STL.64 [R1+0x1a08], R62 ;  /* 0x001a083e01007387 */ /* 0x000fe80000100a00 */
[----:B------:R2:W-:Y:S04]  /*206e0*/  STL.64 [R1+0x1a00], R60 ;  /* 0x001a003c01007387 */ /* 0x0005e80000100a00 */
[----:B------:R-:W-:Y:S01]  /*206f0*/  LDGSTS.E [R14+0x50000], desc[UR60][R62.64], !P2 ;  /* 0x500000003e0e7fae */ /* 0x000fe2000d12187c */
[----:B------:R-:W-:-:S03]  /*20700*/  IMAD.WIDE R58, R4, 0x4, R112 ;  /* 0x00000004043a7825 */ /* 0x000fc600078e0270 */
[----:B------:R2:W-:Y:S04]  /*20710*/  LDGSTS.E [R14+0x54000], desc[UR60][R60.64], !P2 ;  /* 0x540000003c0e7fae */ /* 0x0005e8000d12187c */
[----:B------:R4:W-:Y:S04]  /*20720*/  STL.64 [R1+0x19f8], R58 ;  /* 0x0019f83a01007387 */ /* 0x0009e80000100a00 */
[----:B------:R-:W3:Y:S01]  /*20730*/  LDL.LU.64 R106, [R1+0x2f8] ;  /* 0x0002f800016a7983 */ /* 0x000ee20000300a00 */
[----:B------:R-:W-:-:S03]  /*20740*/  IMAD.WIDE R56, R4, 0x4, R114 ;  /* 0x0000000404387825 */ /* 0x000fc600078e0272 */
[----:B------:R4:W-:Y:S04]  /*20750*/  LDGSTS.E [R14+0x58000], desc[UR60][R58.64], !P2 ;  /* 0x580000003a0e7fae */ /* 0x0009e8000d12187c */
[----:B------:R3:W-:Y:S04]  /*20760*/  STL.64 [R1+0x19f0], R56 ;  /* 0x0019f03801007387 */ /* 0x0007e80000100a00 */
[----:B------:R-:W3:Y:S04]  /*20770*/  LDL.LU.64 R110, [R1+0x2f0] ;  /* 0x0002f000016e7983 */ /* 0x000ee80000300a00 */
[----:B------:R-:W3:Y:S04]  /*20780*/  LDL.LU.64 R112, [R1+0x2e8] ;  /* 0x0002e80001707983 */ /* 0x000ee80000300a00 */
[----:B------:R3:W-:Y:S04]  /*20790*/  LDGSTS.E [R14+0x5c000], desc[UR60][R56.64], !P2 ;  /* 0x5c000000380e7fae */ /* 0x0007e8000d12187c */
[----:B------:R-:W3:Y:S01]  /*207a0*/  LDL.LU.64 R114, [R1+0x2e0] ;  /* 0x0002e00001727983 */ /* 0x000ee20000300a00 */
[----:B--2---:R-:W-:-:S04]  /*207b0*/  IMAD.WIDE R60, R4, 0x4, R102 ;  /* 0x00000004043c7825 */ /* 0x004fc800078e0266 */
[C---:B----4-:R-:W-:Y:S01]  /*207c0*/  IMAD.WIDE R58, R4.reuse, 0x4, R104 ;  /* 0x00000004043a7825 */ /* 0x050fe200078e0268 */
        /* <DEDUP_REMOVED lines=12> */
[C---:B-1----:R-:W-:Y:S02]  /*20890*/  IMAD.WIDE R60, R4.reuse, 0x4, R2 ;  /* 0x00000004043c7825 */ /* 0x042fe400078e0202 */
[----:B------:R-:W3:Y:S02]  /*208a0*/  LDL.LU.64 R2, [R1+0x98] ;  /* 0x0000980001027983 */ /* 0x000ee40000300a00 */
[----:B--2---:R-:W-:Y:S02]  /*208b0*/  IMAD.WIDE R58, R4, 0x4, R10 ;  /* 0x00000004043a7825 */ /* 0x004fe400078e020a */
[----:B------:R1:W-:Y:S04]  /*208c0*/  STL.64 [R1+0x19c8], R62 ;  /* 0x0019c83e01007387 */ /* 0x0003e80000100a00 */
[----:B----4-:R-:W2:Y:S04]  /*208d0*/  LDL.LU.64 R8, [R1+0x90] ;  /* 0x0000900001087983 */ /* 0x010ea80000300a00 */
[----:B------:R4:W-:Y:S04]  /*208e0*/  STL.64 [R1+0x19c0], R60 ;  /* 0x0019c03c01007387 */ /* 0x0009e80000100a00 */
[----:B------:R-:W2:Y:S04]  /*208f0*/  LDL.LU.64 R6, [R1+0x88] ;  /* 0x0000880001067983 */ /* 0x000ea80000300a00 */
[----:B------:R4:W-:Y:S04]  /*20900*/  STL.64 [R1+0x19b8], R58 ;  /* 0x0019b83a01007387 */ /* 0x0009e80000100a00 */
[----:B------:R-:W2:Y:S01]  /*20910*/  LDL.LU.64 R10, [R1+0x80] ;  /* 0x00008000010a7983 */ /* 0x000ea20000300a00 */
[----:B------:R-:W-:Y:S01]  /*20920*/  ISETP.GE.U32.AND P0, PT, R5, 0x7ffffef3, PT ;  /* 0x7ffffef30500780c */ /* 0x000fe20003f06070 */
[----:B------:R-:W-:-:S02]  /*20930*/  VIADD R5, R53, 0xffffff71 ;  /* 0xffffff7135057836 */ /* 0x000fc40000000000 */
[----:B------:R-:W1:Y:S03]  /*20940*/  LDC R53, c[0x0][0x230] ;  /* 0x00008c00ff357b82 */ /* 0x000e660000000800 */
[----:B------:R-:W-:Y:S02]  /*20950*/  ISETP.GE.U32.AND P6, PT, R5, 0x7ffffef2, PT ;  /* 0x7ffffef20500780c */ /* 0x000fe40003fc6070 */
[----:B------:R-:W-:-:S03]  /*20960*/  IADD3 R5, R52, -0x90, RZ ;  /* 0xffffff7034057810 */ /* 0x000fc60007ffe0ff */
[----:B------:R-:W4:Y:S01]  /*20970*/  LDC R52, c[0x0][0x230] ;  /* 0x00008c00ff347b82 */ /* 0x000f220000000800 */
[----:B------:R-:W-:Y:S01]  /*20980*/  ISETP.GE.U32.AND P5, PT, R5, 0x7ffffef1, PT ;  /* 0x7ffffef10500780c */ /* 0x000fe20003fa6070 */
[----:B------:R-:W-:-:S05]  /*20990*/  VIADD R5, R54, 0xffffff55 ;  /* 0xffffff5536057836 */ /* 0x000fca0000000000 */
[----:B------:R-:W-:Y:S01]  /*209a0*/  ISETP.GE.U32.AND P2, PT, R5, 0x7ffffed6, PT ;  /* 0x7ffffed60500780c */ /* 0x000fe20003f46070 */
[----:B------:R-:W-:Y:S01]  /*209b0*/  IMAD.WIDE R56, R4, 0x4, R106 ;  /* 0x0000000404387825 */ /* 0x000fe200078e026a */
[----:B------:R-:W2:Y:S03]  /*209c0*/  LDC R54, c[0x0][0x230] ;  /* 0x00008c00ff367b82 */ /* 0x000ea60000000800 */
[----:B-1----:R-:W-:-:S08]  /*209d0*/  VIADD R5, R53, 0xffffff54 ;  /* 0xffffff5435057836 */ /* 0x002fd00000000000 */
[----:B------:R1:W-:Y:S01]  /*209e0*/  LDGSTS.E [R14+0x50008], desc[UR60][R62.64], !P2 ;  /* 0x500080003e0e7fae */ /* 0x0003e2000d12187c */
[----:B------:R-:W-:Y:S01]  /*209f0*/  ISETP.GE.U32.AND P3, PT, R5, 0x7ffffed5, PT ;  /* 0x7ffffed50500780c */ /* 0x000fe20003f66070 */
[----:B------:R-:W2:Y:S02]  /*20a00*/  LDC R53, c[0x0][0x230] ;  /* 0x00008c00ff357b82 */ /* 0x000ea40000000800 */
[----:B------:R4:W-:Y:S04]  /*20a10*/  LDGSTS.E [R14+0x54008], desc[UR60][R60.64], !P2 ;  /* 0x540080003c0e7fae */ /* 0x0009e8000d12187c */
[----:B------:R3:W-:Y:S01]  /*20a20*/  STL.64 [R1+0x19b0], R56 ;  /* 0x0019b03801007387 */ /* 0x0007e20000100a00 */
[----:B-1----:R-:W-:-:S03]  /*20a30*/  IMAD.WIDE R62, R4, 0x4, R110 ;  /* 0x00000004043e7825 */ /* 0x002fc600078e026e */
[----:B------:R1:W-:Y:S01]  /*20a40*/  LDGSTS.E [R14+0x58008], desc[UR60][R58.64], !P2 ;  /* 0x580080003a0e7fae */ /* 0x0003e2000d12187c */
[----:B----4-:R-:W-:-:S03]  /*20a50*/  IMAD.WIDE R60, R4, 0x4, R112 ;  /* 0x00000004043c7825 */ /* 0x010fc600078e0270 */
[----:B------:R-:W4:Y:S04]  /*20a60*/  LDL.LU.64 R98, [R1+0x78] ;  /* 0x0000780001627983 */ /* 0x000f280000300a00 */
[----:B------:R-:W-:Y:S01]  /*20a70*/  STL.64 [R1+0x19a8], R62 ;  /* 0x0019a83e01007387 */ /* 0x000fe20000100a00 */
[----:B-1----:R-:W-:-:S03]  /*20a80*/  IMAD.WIDE R58, R4, 0x4, R114 ;  /* 0x00000004043a7825 */ /* 0x002fc600078e0272 */
[----:B------:R-:W4:Y:S01]  /*20a90*/  LDL.LU.64 R102, [R1+0x70] ;  /* 0x0000700001667983 */ /* 0x000f220000300a00 */
[----:B------:R-:W-:Y:S02]  /*20aa0*/  IADD3 R5, R52, -0xc9, RZ ;  /* 0xffffff3734057810 */ /* 0x000fe40007ffe0ff */
[----:B------:R-:W1:Y:S01]  /*20ab0*/  LDC R52, c[0x0][0x230] ;  /* 0x00008c00ff347b82 */ /* 0x000e620000000800 */
[----:B------:R2:W-:Y:S04]  /*20ac0*/  STL.64 [R1+0x19a0], R60 ;  /* 0x0019a03c01007387 */ /* 0x0005e80000100a00 */
[----:B------:R-:W4:Y:S04]  /*20ad0*/  LDL.LU.64 R104, [R1+0x68] ;  /* 0x0000680001687983 */ /* 0x000f280000300a00 */
[----:B------:R3:W-:Y:S04]  /*20ae0*/  LDGSTS.E [R14+0x5c008], desc[UR60][R56.64], !P2 ;  /* 0x5c008000380e7fae */ /* 0x0007e8000d12187c */
[----:B------:R2:W-:Y:S01]  /*20af0*/  STL.64 [R1+0x1998], R58 ;  /* 0x0019983a01007387 */ /* 0x0005e20000100a00 */
[----:B------:R-:W-:-:S03]  /*20b00*/  ISETP.GE.U32.AND P2, PT, R5, 0x7ffffeb8, PT ;  /* 0x7ffffeb80500780c */ /* 0x000fc60003f46070 */
        /* <DEDUP_REMOVED lines=27> */
[----:B------:R-:W-:Y:S01]  /*20cc0*/  ISETP.GE.U32.AND P3, PT, R5, 0x7ffffeb7, PT ;  /* 0x7ffffeb70500780c */ /* 0x000fe20003f66070 */
[----:B------:R-:W-:Y:S01]  /*20cd0*/  VIADD R5, R53, 0xffffff35 ;  /* 0xffffff3535057836 */ /* 0x000fe20000000000 */
[----:B------:R1:W-:Y:S03]  /*20ce0*/  LDGSTS.E [R14+0x68000], desc[UR60][R58.64], !P2 ;  /* 0x680000003a0e7fae */ /* 0x0003e6000d12187c */
[----:B------:R-:W2:Y:S01]  /*20cf0*/  LDC R53, c[0x0][0x230] ;  /* 0x00008c00ff357b82 */ /* 0x000ea20000000800 */
[----:B------:R1:W-:Y:S01]  /*20d00*/  LDGSTS.E [R14+0x6c000], desc[UR60][R56.64], !P2 ;  /* 0x6c000000380e7fae */ /* 0x0003e2000d12187c */
[----:B------:R-:W-:-:S02]  /*20d10*/  ISETP.GE.U32.AND P2, PT, R5, 0x7ffffeb6, PT ;  /* 0x7ffffeb60500780c */ /* 0x000fc40003f46070 */
[----:B------:R-:W-:-:S04]  /*20d20*/  IADD3 R5, R52, -0xcc, RZ ;  /* 0xffffff3434057810 */ /* 0x000fc80007ffe0ff */
[----:B------:R-:W2:Y:S01]  /*20d30*/  LDC R52, c[0x0][0x230] ;  /* 0x00008c00ff347b82 */ /* 0x000ea20000000800 */
[----:B----4-:R-:W-:-:S05]  /*20d40*/  IMAD.WIDE R62, R4, 0x4, R98 ;  /* 0x00000004043e7825 */ /* 0x010fca00078e0262 */
[----:B------:R4:W-:Y:S01]  /*20d50*/  LDGSTS.E [R14+0x60004], desc[UR60][R62.64], !P3 ;  /* 0x600040003e0e7fae */ /* 0x0009e2000d92187c */
[----:B-1----:R-:W-:-:S03]  /*20d60*/  IMAD.WIDE R60, R4, 0x4, R102 ;  /* 0x00000004043c7825 */ /* 0x002fc600078e0266 */
[----:B------:R4:W-:Y:S04]  /*20d70*/  STL.64 [R1+0x1968], R62 ;  /* 0x0019683e01007387 */ /* 0x0009e80000100a00 */
[----:B------:R1:W-:Y:S01]  /*20d80*/  LDGSTS.E [R14+0x64004], desc[UR60][R60.64], !P3 ;  /* 0x640040003c0e7fae */ /* 0x0003e2000d92187c */
[----:B------:R-:W-:-:S03]  /*20d90*/  IMAD.WIDE R58, R4, 0x4, R104 ;  /* 0x00000004043a7825 */ /* 0x000fc600078e0268 */
[----:B------:R1:W-:Y:S04]  /*20da0*/  STL.64 [R1+0x1960], R60 ;  /* 0x0019603c01007387 */ /* 0x0003e80000100a00 */
[----:B------:R1:W-:Y:S01]  /*20db0*/  LDGSTS.E [R14+0x68004], desc[UR60][R58.64], !P3 ;  /* 0x680040003a0e7fae */ /* 0x0003e2000d92187c */
[----:B------:R-:W-:-:S03]  /*20dc0*/  IMAD.WIDE R56, R4, 0x4, R106 ;  /* 0x0000000404387825 */ /* 0x000fc600078e026a */
[----:B------:R1:W-:Y:S04]  /*20dd0*/  STL.64 [R1+0x1958], R58 ;  /* 0x0019583a01007387 */ /* 0x0003e80000100a00 */
[----:B------:R1:W-:Y:S01]  /*20de0*/  LDGSTS.E [R14+0x6c004], desc[UR60][R56.64], !P3 ;  /* 0x6c004000380e7fae */ /* 0x0003e2000d92187c */
[----:B------:R-:W-:Y:S01]  /*20df0*/  ISETP.GE.U32.AND P3, PT, R5, 0x7ffffeb5, PT ;  /* 0x7ffffeb50500780c */ /* 0x000fe20003f66070 */
[----:B------:R-:W-:Y:S02]  /*20e00*/  VIADD R5, R55, 0xffffff17 ;  /* 0xffffff1737057836 */ /* 0x000fe40000000000 */
[----:B------:R1:W-:Y:S01]  /*20e10*/  STL.64 [R1+0x1950], R56 ;  /* 0x0019503801007387 */ /* 0x0003e20000100a00 */
[----:B----4-:R-:W-:-:S04]  /*20e20*/  IMAD.WIDE R62, R4, 0x4, R110 ;  /* 0x00000004043e7825 */ /* 0x010fc800078e026e */
[C---:B-1----:R-:W-:Y:S01]  /*20e30*/  IMAD.WIDE R60, R4.reuse, 0x4, R112 ;  /* 0x00000004043c7825 */ /* 0x042fe200078e0270 */
[----:B------:R-:W-:Y:S04]  /*20e40*/  LDGSTS.E [R14+0x60008], desc[UR60][R62.64], !P2 ;  /* 0x600080003e0e7fae */ /* 0x000fe8000d12187c */
[----:B------:R-:W-:Y:S01]  /*20e50*/  LDGSTS.E [R14+0x64008], desc[UR60][R60.64], !P2 ;  /* 0x640080003c0e7fae */ /* 0x000fe2000d12187c */
[----:B------:R-:W-:-:S04]  /*20e60*/  IMAD.WIDE R58, R4, 0x4, R114 ;  /* 0x00000004043a7825 */ /* 0x000fc800078e0272 */
[----:B------:R-:W-:Y:S01]  /*20e70*/  IMAD.WIDE R56, R4, 0x4, R152 ;  /* 0x0000000404387825 */ /* 0x000fe200078e0298 */
[----:B------:R-:W-:Y:S04]  /*20e80*/  LDGSTS.E [R14+0x68008], desc[UR60][R58.64], !P2 ;  /* 0x680080003a0e7fae */ /* 0x000fe8000d12187c */
[----:B------:R-:W-:Y:S01]  /*20e90*/  LDGSTS.E [R14+0x6c008], desc[UR60][R56.64], !P2 ;  /* 0x6c008000380e7fae */ /* 0x000fe2000d12187c */
[----:B------:R-:W-:Y:S01]  /*20ea0*/  ISETP.GE.U32.AND P2, PT, R5, 0x7ffffe98, PT ;  /* 0x7ffffe980500780c */ /* 0x000fe20003f46070 */
[----:B------:R-:W-:Y:S02]  /*20eb0*/  VIADD R5, R54, 0xffffff16 ;  /* 0xffffff1636057836 */ /* 0x000fe40000000000 */
[----:B------:R-:W-:Y:S01]  /*20ec0*/  STL.64 [R1+0x1948], R62 ;  /* 0x0019483e01007387 */ /* 0x000fe20000100a00 */
[C---:B------:R-:W-:Y:S01]  /*20ed0*/  IMAD.WIDE R34, R4.reuse, 0x4, R34 ;  /* 0x0000000404227825 */ /* 0x040fe200078e0222 */
[----:B------:R-:W1:Y:S02]  /*20ee0*/  LDC R54, c[0x0][0x230] ;  /* 0x00008c00ff367b82 */ /* 0x000e640000000800 */
[----:B------:R-:W-:Y:S04]  /*20ef0*/  STL.64 [R1+0x1940], R60 ;  /* 0x0019403c01007387 */ /* 0x000fe80000100a00 */
[----:B------:R-:W-:Y:S04]  /*20f00*/  STL.64 [R1+0x1938], R58 ;  /* 0x0019383a01007387 */ /* 0x000fe80000100a00 */
[----:B------:R-:W-:Y:S01]  /*20f10*/  STL.64 [R1+0x1930], R56 ;  /* 0x0019303801007387 */ /* 0x000fe20000100a00 */
[----:B---3--:R-:W-:-:S05]  /*20f20*/  IMAD.WIDE R10, R4, 0x4, R10 ;  /* 0x00000004040a7825 */ /* 0x008fca00078e020a */
[----:B------:R3:W-:Y:S01]  /*20f30*/  LDGSTS.E [R14+0x6000c], desc[UR60][R10.64], !P3 ;  /* 0x6000c0000a0e7fae */ /* 0x0007e2000d92187c */
[----:B------:R-:W-:-:S04]  /*20f40*/  IMAD.WIDE R8, R4, 0x4, R8 ;  /* 0x0000000404087825 */ /* 0x000fc800078e0208 */
[C---:B------:R-:W-:Y:S01]  /*20f50*/  IMAD.WIDE R6, R4.reuse, 0x4, R6 ;  /* 0x0000000404067825 */ /* 0x040fe200078e0206 */
[----:B------:R4:W-:Y:S03]  /*20f60*/  LDGSTS.E [R14+0x6400c], desc[UR60][R8.64], !P3 ;  /* 0x6400c000080e7fae */ /* 0x0009e6000d92187c */
[----:B--2---:R-:W-:Y:S01]  /*20f70*/  IMAD.WIDE R2, R4, 0x4, R2 ;  /* 0x0000000404027825 */ /* 0x004fe200078e0202 */
[----:B------:R2:W-:Y:S04]  /*20f80*/  LDGSTS.E [R14+0x6800c], desc[UR60][R6.64], !P3 ;  /* 0x6800c000060e7fae */ /* 0x0005e8000d92187c */
[----:B------:R3:W-:Y:S04]  /*20f90*/  STL.64 [R1+0x1928], R10 ;  /* 0x0019280a01007387 */ /* 0x0007e80000100a00 */
[----:B------:R1:W-:Y:S01]  /*20fa0*/  LDGSTS.E [R14+0x6c00c], desc[UR60][R2.64], !P3 ;  /* 0x6c00c000020e7fae */ /* 0x0003e2000d92187c */
[----:B------:R-:W-:-:S03]  /*20fb0*/  ISETP.GE.U32.AND P3, PT, R5, 0x7ffffe97, PT ;  /* 0x7ffffe970500780c */ /* 0x000fc60003f66070 */
[----:B------:R4:W-:Y:S01]  /*20fc0*/  STL.64 [R1+0x1920], R8 ;  /* 0x0019200801007387 */ /* 0x0009e20000100a00 */
[----:B---3--:R-:W-:-:S03]  /*20fd0*/  IMAD.WIDE R10, R4, 0x4, R50 ;  /* 0x00000004040a7825 */ /* 0x008fc600078e0232 */
[----:B------:R2:W-:Y:S04]  /*20fe0*/  STL.64 [R1+0x1918], R6 ;  /* 0x0019180601007387 */ /* 0x0005e80000100a00 */
[----:B------:R1:W-:Y:S01]  /*20ff0*/  STL.64 [R1+0x1910], R2 ;  /* 0x0019100201007387 */ /* 0x0003e20000100a00 */
[----:B----4-:R-:W-:-:S03]  /*21000*/  IMAD.WIDE R8, R4, 0x4, R48 ;  /* 0x0000000404087825 */ /* 0x010fc600078e0230 */
[----:B------:R3:W-:Y:S01]  /*21010*/  STL.64 [R1+0x1908], R10 ;  /* 0x0019080a01007387 */ /* 0x0007e20000100a00 */
[----:B--2---:R-:W-:-:S03]  /*21020*/  IMAD.WIDE R6, R4, 0x4, R46 ;  /* 0x0000000404067825 */ /* 0x004fc600078e022e */
[----:B------:R3:W-:Y:S01]  /*21030*/  LDGSTS.E [R14+0x70000], desc[UR60][R10.64], !P2 ;  /* 0x700000000a0e7fae */ /* 0x0007e2000d12187c */
[----:B-1----:R-:W-:-:S03]  /*21040*/  IMAD.WIDE R2, R4, 0x4, R44 ;  /* 0x0000000404027825 */ /* 0x002fc600078e022c */
[----:B------:R1:W-:Y:S01]  /*21050*/  STL.64 [R1+0x1900], R8 ;  /* 0x0019000801007387 */ /* 0x0003e20000100a00 */
[----:B------:R-:W-:Y:S01]  /*21060*/  IADD3 R5, R53, -0xeb, RZ ;  /* 0xffffff1535057810 */ /* 0x000fe20007ffe0ff */
[----:B------:R-:W2:Y:S02]  /*21070*/  LDC R44, c[0x0][0x230] ;  /* 0x00008c00ff2c7b82 */ /* 0x000ea40000000800 */
[----:B------:R1:W-:Y:S01]  /*21080*/  LDGSTS.E [R14+0x74000], desc[UR60][R8.64], !P2 ;  /* 0x74000000080e7fae */ /* 0x0003e2000d12187c */
[----:B---3--:R-:W-:-:S03]  /*21090*/  IMAD.WIDE R10, R4, 0x4, R42 ;  /* 0x00000004040a7825 */ /* 0x008fc600078e022a */
[----:B------:R3:W-:Y:S04]  /*210a0*/  STL.64 [R1+0x18f8], R6 ;  /* 0x0018f80601007387 */ /* 0x0007e80000100a00 */
[----:B------:R3:W-:Y:S01]  /*210b0*/  LDGSTS.E [R14+0x78000], desc[UR60][R6.64], !P2 ;  /* 0x78000000060e7fae */ /* 0x0007e2000d12187c */
[----:B-1----:R-:W-:-:S03]  /*210c0*/  IMAD.WIDE R8, R4, 0x4, R40 ;  /* 0x0000000404087825 */ /* 0x002fc600078e0228 */
[----:B------:R1:W-:Y:S04]  /*210d0*/  STL.64 [R1+0x18f0], R2 ;  /* 0x0018f00201007387 */ /* 0x0003e80000100a00 */
[----:B------:R1:W-:Y:S01]  /*210e0*/  LDGSTS.E [R14+0x7c000], desc[UR60][R2.64], !P2 ;  /* 0x7c000000020e7fae */ /* 0x0003e2000d12187c */
[----:B---3--:R-:W-:-:S03]  /*210f0*/  IMAD.WIDE R6, R4, 0x4, R38 ;  /* 0x0000000404067825 */ /* 0x008fc600078e0226 */
[----:B------:R-:W-:Y:S04]  /*21100*/  STL.64 [R1+0x18e8], R10 ;  /* 0x0018e80a01007387 */ /* 0x000fe80000100a00 */
[----:B------:R3:W-:Y:S01]  /*21110*/  STL.64 [R1+0x18e0], R8 ;  /* 0x0018e00801007387 */ /* 0x0007e20000100a00 */
[----:B-1----:R-:W-:-:S03]  /*21120*/  IMAD.WIDE R2, R4, 0x4, R36 ;  /* 0x0000000404027825 */ /* 0x002fc600078e0224 */
[----:B------:R-:W-:Y:S01]  /*21130*/  LDGSTS.E [R14+0x70004], desc[UR60][R10.64], !P3 ;  /* 0x700040000a0e7fae */ /* 0x000fe2000d92187c */
[----:B------:R-:W-:Y:S01]  /*21140*/  ISETP.GE.U32.AND P2, PT, R5, 0x7ffffe96, PT ;  /* 0x7ffffe960500780c */ /* 0x000fe20003f46070 */
[----:B------:R-:W1:Y:S02]  /*21150*/  LDC R36, c[0x0][0x230] ;  /* 0x00008c00ff247b82 */ /* 0x000e640000000800 */
[----:B------:R4:W-:Y:S04]  /*21160*/  STL.64 [R1+0x18d8], R6 ;  /* 0x0018d80601007387 */ /* 0x0009e80000100a00 */
[----:B------:R-:W-:Y:S04]  /*21170*/  LDGSTS.E [R14+0x74004], desc[UR60][R8.64], !P3 ;  /* 0x74004000080e7fae */ /* 0x000fe8000d92187c */
[----:B------:R2:W-:Y:S04]  /*21180*/  STL.64 [R1+0x18d0], R2 ;  /* 0x0018d00201007387 */ /* 0x0005e80000100a00 */
[----:B------:R-:W-:Y:S04]  /*21190*/  LDGSTS.E [R14+0x78004], desc[UR60][R6.64], !P3 ;  /* 0x78004000060e7fae */ /* 0x000fe8000d92187c */
[----:B---3--:R-:W3:Y:S04]  /*211a0*/  LDL.LU.64 R8, [R1+0x5d0] ;  /* 0x0005d00001087983 */ /* 0x008ee80000300a00 */
[----:B------:R-:W3:Y:S04]  /*211b0*/  LDL.LU.64 R10, [R1+0x5c8] ;  /* 0x0005c800010a7983 */ /* 0x000ee80000300a00 */
[----:B------:R-:W-:Y:S04]  /*211c0*/  LDGSTS.E [R14+0x7c004], desc[UR60][R2.64], !P3 ;  /* 0x7c004000020e7fae */ /* 0x000fe8000d92187c */
[----:B----4-:R-:W4:Y:S01]  /*211d0*/  LDL.LU.64 R6, [R1+0x5c0] ;  /* 0x0005c00001067983 */ /* 0x010f220000300a00 */
[----:B------:R-:W-:-:S02]  /*211e0*/  VIADD R5, R52, 0xffffff14 ;  /* 0xffffff1434057836 */ /* 0x000fc40000000000 */
[C---:B------:R-:W-:Y:S01]  /*211f0*/  IMAD.WIDE R32, R4.reuse, 0x4, R32 ;  /* 0x0000000404207825 */ /* 0x040fe200078e0220 */
[----:B------:R-:W-:Y:S04]  /*21200*/  LDGSTS.E [R14+0x70008], desc[UR60][R34.64], !P2 ;  /* 0x70008000220e7fae */ /* 0x000fe8000d12187c */
[----:B--2---:R-:W2:Y:S01]  /*21210*/  LDL.LU.64 R2, [R1+0x5b8] ;  /* 0x0005b80001027983 */ /* 0x004ea20000300a00 */
[----:B------:R-:W-:Y:S01]  /*21220*/  ISETP.GE.U32.AND P3, PT, R5, 0x7ffffe95, PT ;  /* 0x7ffffe950500780c */ /* 0x000fe20003f66070 */
[C---:B------:R-:W-:Y:S02]  /*21230*/  IMAD.WIDE R30, R4.reuse, 0x4, R30 ;  /* 0x00000004041e7825 */ /* 0x040fe400078e021e */
[----:B------:R-:W-:Y:S02]  /*21240*/  STL.64 [R1+0x18c8], R34 ;  /* 0x0018c82201007387 */ /* 0x000fe40000100a00 */
[----:B------:R-:W-:-:S02]  /*21250*/  IMAD.WIDE R28, R4, 0x4, R28 ;  /* 0x00000004041c7825 */ /* 0x000fc400078e021c */
[----:B------:R-:W-:Y:S02]  /*21260*/  STL.64 [R1+0x18c0], R32 ;  /* 0x0018c02001007387 */ /* 0x000fe40000100a00 */
[C---:B------:R-:W-:Y:S02]  /*21270*/  IMAD.WIDE R26, R4.reuse, 0x4, R26 ;  /* 0x00000004041a7825 */ /* 0x040fe400078e021a */
[----:B------:R-:W-:Y:S02]  /*21280*/  STL.64 [R1+0x18b8], R30 ;  /* 0x0018b81e01007387 */ /* 0x000fe40000100a00 */
[C---:B------:R-:W-:Y:S02]  /*21290*/  IMAD.WIDE R24, R4.reuse, 0x4, R24 ;  /* 0x0000000404187825 */ /* 0x040fe400078e0218 */
[----:B------:R1:W-:Y:S02]  /*212a0*/  STL.64 [R1+0x18b0], R28 ;  /* 0x0018b01c01007387 */ /* 0x0003e40000100a00 */
[----:B------:R-:W-:-:S02]  /*212b0*/  IMAD.WIDE R22, R4, 0x4, R22 ;  /* 0x0000000404167825 */ /* 0x000fc400078e0216 */
[----:B------:R-:W2:Y:S04]  /*212c0*/  LDL.LU.64 R106, [R1+0x5b0] ;  /* 0x0005b000016a7983 */ /* 0x000ea80000300a00 */
[----:B------:R-:W2:Y:S01]  /*212d0*/  LDL.LU.64 R110, [R1+0x5a8] ;  /* 0x0005a800016e7983 */ /* 0x000ea20000300a00 */
[----:B------:R-:W-:-:S03]  /*212e0*/  IMAD.WIDE R20, R4, 0x4, R20 ;  /* 0x0000000404147825 */ /* 0x000fc600078e0214 */
[----:B------:R-:W-:Y:S04]  /*212f0*/  LDGSTS.E [R14+0x74008], desc[UR60][R32.64], !P2 ;  /* 0x74008000200e7fae */ /* 0x000fe8000d12187c */
[----:B------:R-:W2:Y:S04]  /*21300*/  LDL.LU.64 R112, [R1+0x5a0] ;  /* 0x0005a00001707983 */ /* 0x000ea80000300a00 */
[----:B------:R-:W-:Y:S04]  /*21310*/  LDGSTS.E [R14+0x78008], desc[UR60][R30.64], !P2 ;  /* 0x780080001e0e7fae */ /* 0x000fe8000d12187c */
[----:B------:R1:W-:Y:S04]  /*21320*/  LDGSTS.E [R14+0x7c008], desc[UR60][R28.64], !P2 ;  /* 0x7c0080001c0e7fae */ /* 0x0003e8000d12187c */
[----:B------:R-:W2:Y:S04]  /*21330*/  LDL.LU.64 R114, [R1+0x598] ;  /* 0x0005980001727983 */ /* 0x000ea80000300a00 */
[----:B------:R-:W-:Y:S04]  /*21340*/  STL.64 [R1+0x18a8], R26 ;  /* 0x0018a81a01007387 */ /* 0x000fe80000100a00 */
[----:B------:R-:W-:Y:S01]  /*21350*/  LDGSTS.E [R14+0x7000c], desc[UR60][R26.64], !P3 ;  /* 0x7000c0001a0e7fae */ /* 0x000fe2000d92187c */
[----:B-1----:R-:W1:Y:S03]  /*21360*/  LDC R28, c[0x0][0x230] ;  /* 0x00008c00ff1c7b82 */ /* 0x002e660000000800 */
[----:B------:R-:W-:Y:S04]  /*21370*/  STL.64 [R1+0x18a0], R24 ;  /* 0x0018a01801007387 */ /* 0x000fe80000100a00 */
[----:B------:R-:W-:Y:S04]  /*21380*/  LDGSTS.E [R14+0x7400c], desc[UR60][R24.64], !P3 ;  /* 0x7400c000180e7fae */ /* 0x000fe8000d92187c */
[----:B------:R-:W-:Y:S04]  /*21390*/  STL.64 [R1+0x1898], R22 ;  /* 0x0018981601007387 */ /* 0x000fe80000100a00 */
[----:B------:R-:W-:Y:S04]  /*213a0*/  LDGSTS.E [R14+0x7800c], desc[UR60][R22.64], !P3 ;  /* 0x7800c000160e7fae */ /* 0x000fe8000d92187c */
[----:B------:R3:W-:Y:S04]  /*213b0*/  STL.64 [R1+0x1890], R20 ;  /* 0x0018901401007387 */ /* 0x0007e80000100a00 */
[----:B------:R-:W2:Y:S04]  /*213c0*/  LDL.LU.64 R102, [R1+0x590] ;  /* 0x0005900001667983 */ /* 0x000ea80000300a00 */
[----:B------:R-:W2:Y:S04]  /*213d0*/  LDL.LU.64 R104, [R1+0x588] ;  /* 0x0005880001687983 */ /* 0x000ea80000300a00 */
[----:B------:R3:W-:Y:S02]  /*213e0*/  LDGSTS.E [R14+0x7c00c], desc[UR60][R20.64], !P3 ;  /* 0x7c00c000140e7fae */ /* 0x0007e4000d92187c */
[C---:B---3--:R-:W-:Y:S01]  /*213f0*/  IMAD.WIDE R10, R4.reuse, 0x4, R10 ;  /* 0x00000004040a7825 */ /* 0x048fe200078e020a */
[----:B------:R-:W3:Y:S03]  /*21400*/  LDC R21, c[0x0][0x230] ;  /* 0x00008c00ff157b82 */ /* 0x000ee60000000800 */
[----:B------:R-:W-:-:S04]  /*21410*/  IMAD.WIDE R22, R4, 0x4, R8 ;  /* 0x0000000404167825 */ /* 0x000fc800078e0208 */
[C---:B----4-:R-:W-:Y:S01]  /*21420*/  IMAD.WIDE R6, R4.reuse, 0x4, R6 ;  /* 0x0000000404067825 */ /* 0x050fe200078e0206 */
[----:B------:R-:W-:Y:S01]  /*21430*/  STL.64 [R1+0x1888], R22 ;  /* 0x0018881601007387 */ /* 0x000fe20000100a00 */
[----:B------:R-:W4:Y:S03]  /*21440*/  LDC R20, c[0x0][0x230] ;  /* 0x00008c00ff147b82 */ /* 0x000f260000000800 */
[----:B------:R-:W3:Y:S01]  /*21450*/  LDL.LU.64 R152, [R1+0x580] ;  /* 0x0005800001987983 */ /* 0x000ee20000300a00 */
[----:B--2---:R-:W-:-:S03]  /*21460*/  IMAD.WIDE R2, R4, 0x4, R2 ;  /* 0x0000000404027825 */ /* 0x004fc600078e0202 */
[----:B------:R-:W-:Y:S04]  /*21470*/  STL.64 [R1+0x1878], R10 ;  /* 0x0018780a01007387 */ /* 0x000fe80000100a00 */
[----:B------:R-:W2:Y:S04]  /*21480*/  LDL.LU.64 R8, [R1+0x578] ;  /* 0x0005780001087983 */ /* 0x000ea80000300a00 */
[----:B------:R1:W-:Y:S04]  /*21490*/  LDGSTS.E [R15+0x40000], desc[UR60][R22.64], !P4 ;  /* 0x40000000160f7fae */ /* 0x0003e8000e12187c */
[----:B------:R1:W-:Y:S04]  /*214a0*/  STL.64 [R1+0x1870], R6 ;  /* 0x0018700601007387 */ /* 0x0003e80000100a00 */
[----:B------:R-:W-:Y:S04]  /*214b0*/  LDGSTS.E [R15+0x44000], desc[UR60][R10.64], !P4 ;  /* 0x440000000a0f7fae */ /* 0x000fe8000e12187c */
[----:B------:R1:W-:Y:S04]  /*214c0*/  STL.64 [R1+0x1868], R2 ;  /* 0x0018680201007387 */ /* 0x0003e80000100a00 */
[----:B------:R-:W-:Y:S04]  /*214d0*/  LDGSTS.E [R15+0x48000], desc[UR60][R6.64], !P4 ;  /* 0x48000000060f7fae */ /* 0x000fe8000e12187c */
[----:B------:R-:W-:Y:S04]  /*214e0*/  LDGSTS.E [R15+0x4c000], desc[UR60][R2.64], !P4 ;  /* 0x4c000000020f7fae */ /* 0x000fe8000e12187c */
[----:B-1----:R-:W4:Y:S04]  /*214f0*/  LDL.LU.64 R6, [R1+0x570] ;  /* 0x0005700001067983 */ /* 0x002f280000300a00 */
[----:B------:R-:W4:Y:S04]  /*21500*/  LDL.LU.64 R2, [R1+0x568] ;  /* 0x0005680001027983 */ /* 0x000f280000300a00 */
[----:B------:R-:W4:Y:S01]  /*21510*/  LDL.LU.64 R10, [R1+0x560] ;  /* 0x00056000010a7983 */ /* 0x000f220000300a00 */
[----:B------:R-:W-:-:S02]  /*21520*/  VIADD R5, R54, 0xffffff6f ;  /* 0xffffff6f36057836 */ /* 0x000fc40000000000 */
[----:B------:R-:W-:-:S03]  /*21530*/  IMAD.WIDE R30, R4, 0x4, R106 ;  /* 0x00000004041e7825 */ /* 0x000fc600078e026a */
[----:B------:R-:W-:Y:S01]  /*21540*/  ISETP.GE.U32.AND P2, PT, R5, 0x7ffffef0, PT ;  /* 0x7ffffef00500780c */ /* 0x000fe20003f46070 */
[----:B------:R-:W-:Y:S01]  /*21550*/  IMAD.WIDE R26, R4, 0x4, R110 ;  /* 0x00000004041a7825 */ /* 0x000fe200078e026e */
[----:B------:R-:W-:-:S03]  /*21560*/  IADD3 R5, R44, -0x92, RZ ;  /* 0xffffff6e2c057810 */ /* 0x000fc60007ffe0ff */
[C---:B------:R-:W-:Y:S01]  /*21570*/  IMAD.WIDE R24, R4.reuse, 0x4, R112 ;  /* 0x0000000404187825 */ /* 0x040fe200078e0270 */
[----:B------:R-:W-:Y:S01]  /*21580*/  ISETP.GE.U32.AND P3, PT, R5, 0x7ffffeef, PT ;  /* 0x7ffffeef0500780c */ /* 0x000fe20003f66070 */
[----:B------:R-:W-:Y:S02]  /*21590*/  STL.64 [R1+0x1860], R30 ;  /* 0x0018601e01007387 */ /* 0x000fe40000100a00 */
[----:B------:R-:W-:Y:S02]  /*215a0*/  IMAD.WIDE R22, R4, 0x4, R114 ;  /* 0x0000000404167825 */ /* 0x000fe400078e0272 */
[----:B------:R1:W-:Y:S02]  /*215b0*/  STL.64 [R1+0x1858], R26 ;  /* 0x0018581a01007387 */ /* 0x0003e40000100a00 */
[----:B------:R-:W-:Y:S02]  /*215c0*/  VIADD R5, R36, 0xffffff6d ;  /* 0xffffff6d24057836 */ /* 0x000fe40000000000 */
[----:B------:R-:W-:Y:S04]  /*215d0*/  STL.64 [R1+0x1850], R24 ;  /* 0x0018501801007387 */ /* 0x000fe80000100a00 */
[----:B------:R-:W4:Y:S01]  /*215e0*/  LDL.LU.64 R106, [R1+0x558] ;  /* 0x00055800016a7983 */ /* 0x000f220000300a00 */
[----:B------:R-:W-:Y:S01]  /*215f0*/  ISETP.GE.U32.AND P4, PT, R5, 0x7ffffeee, PT ;  /* 0x7ffffeee0500780c */ /* 0x000fe20003f86070 */
[----:B------:R-:W-:-:S02]  /*21600*/  VIADD R5, R28, 0xffffff6c ;  /* 0xffffff6c1c057836 */ /* 0x000fc40000000000 */
[----:B------:R1:W-:Y:S01]  /*21610*/  STL.64 [R1+0x1848], R22 ;  /* 0x0018481601007387 */ /* 0x0003e20000100a00 */
[----:B------:R-:W-:-:S03]  /*21620*/  IMAD.WIDE R28, R4, 0x4, R102 ;  /* 0x00000004041c7825 */ /* 0x000fc600078e0266 */
[----:B------:R-:W4:Y:S04]  /*21630*/  LDL.LU.64 R110, [R1+0x2d0] ;  /* 0x0002d000016e7983 */ /* 0x000f280000300a00 */
[----:B------:R-:W-:Y:S04]  /*21640*/  LDGSTS.E [R15+0x40004], desc[UR60][R30.64], !P0 ;  /* 0x400040001e0f7fae */ /* 0x000fe8000c12187c */
[----:B------:R1:W-:Y:S04]  /*21650*/  LDGSTS.E [R15+0x44004], desc[UR60][R26.64], !P0 ;  /* 0x440040001a0f7fae */ /* 0x0003e8000c12187c */
[----:B------:R-:W4:Y:S04]  /*21660*/  LDL.LU.64 R112, [R1+0x2c8] ;  /* 0x0002c80001707983 */ /* 0x000f280000300a00 */
[----:B------:R-:W-:Y:S01]  /*21670*/  LDGSTS.E [R15+0x48004], desc[UR60][R24.64], !P0 ;  /* 0x48004000180f7fae */ /* 0x000fe2000c12187c */
[----:B-1----:R-:W-:-:S03]  /*21680*/  IMAD.WIDE R26, R4, 0x4, R104 ;  /* 0x00000004041a7825 */ /* 0x002fc600078e0268 */
[----:B------:R-:W4:Y:S04]  /*21690*/  LDL.LU.64 R114, [R1+0x2c0] ;  /* 0x0002c00001727983 */ /* 0x000f280000300a00 */
[----:B------:R1:W-:Y:S04]  /*216a0*/  STL.64 [R1+0x1840], R28 ;  /* 0x0018401c01007387 */ /* 0x0003e80000100a00 */
[----:B------:R1:W-:Y:S04]  /*216b0*/  STL.64 [R1+0x1838], R26 ;  /* 0x0018381a01007387 */ /* 0x0003e80000100a00 */
[----:B------:R1:W-:Y:S04]  /*216c0*/  LDGSTS.E [R15+0x4c004], desc[UR60][R22.64], !P0 ;  /* 0x4c004000160f7fae */ /* 0x0003e8000c12187c */
[----:B------:R4:W-:Y:S04]  /*216d0*/  LDGSTS.E [R15+0x40008], desc[UR60][R28.64], !P6 ;  /* 0x400080001c0f7fae */ /* 0x0009e8000f12187c */
[----:B------:R4:W-:Y:S01]  /*216e0*/  LDGSTS.E [R15+0x44008], desc[UR60][R26.64], !P6 ;  /* 0x440080001a0f7fae */ /* 0x0009e2000f12187c */
[----:B-1----:R-:W1:Y:S08]  /*216f0*/  LDC R22, c[0x0][0x230] ;  /* 0x00008c00ff167b82 */ /* 0x002e700000000800 */
[----:B------:R-:W1:Y:S01]  /*21700*/  LDC R23, c[0x0][0x230] ;  /* 0x00008c00ff177b82 */ /* 0x000e620000000800 */
[----:B---3--:R-:W-:-:S05]  /*21710*/  IMAD.WIDE R24, R4, 0x4, R152 ;  /* 0x0000000404187825 */ /* 0x008fca00078e0298 */
[----:B------:R-:W-:Y:S01]  /*21720*/  STL.64 [R1+0x1830], R24 ;  /* 0x0018301801007387 */ /* 0x000fe20000100a00 */
[----:B--2---:R-:W-:-:S03]  /*21730*/  IMAD.WIDE R8, R4, 0x4, R8 ;  /* 0x0000000404087825 */ /* 0x004fc600078e0208 */
[----:B------:R-:W2:Y:S04]  /*21740*/  LDL.LU.64 R152, [R1+0x2b8] ;  /* 0x0002b80001987983 */ /* 0x000ea80000300a00 */
[----:B------:R3:W-:Y:S04]  /*21750*/  STL.64 [R1+0x1828], R8 ;  /* 0x0018280801007387 */ /* 0x0007e80000100a00 */
[----:B------:R1:W-:Y:S04]  /*21760*/  LDGSTS.E [R15+0x48008], desc[UR60][R24.64], !P6 ;  /* 0x48008000180f7fae */ /* 0x0003e8000f12187c */
[----:B------:R-:W-:Y:S01]  /*21770*/  LDGSTS.E [R15+0x4c008], desc[UR60][R8.64], !P6 ;  /* 0x4c008000080f7fae */ /* 0x000fe2000f12187c */
[----:B----4-:R-:W-:-:S04]  /*21780*/  IMAD.WIDE R30, R4, 0x4, R6 ;  /* 0x00000004041e7825 */ /* 0x010fc800078e0206 */
[C---:B------:R-:W-:Y:S01]  /*21790*/  IMAD.WIDE R28, R4.reuse, 0x4, R2 ;  /* 0x00000004041c7825 */ /* 0x040fe200078e0202 */
[----:B------:R-:W-:Y:S01]  /*217a0*/  ISETP.GE.U32.AND P0, PT, R5, 0x7ffffeed, PT ;  /* 0x7ffffeed0500780c */ /* 0x000fe20003f06070 */
[----:B------:R-:W4:Y:S02]  /*217b0*/  LDL.LU.64 R2, [R1+0x2b0] ;  /* 0x0002b00001027983 */ /* 0x000f240000300a00 */
[C---:B------:R-:W-:Y:S02]  /*217c0*/  IMAD.WIDE R26, R4.reuse, 0x4, R10 ;  /* 0x00000004041a7825 */ /* 0x040fe400078e020a */
[----:B------:R1:W-:Y:S04]  /*217d0*/  STL.64 [R1+0x1820], R30 ;  /* 0x0018201e01007387 */ /* 0x0003e80000100a00 */
[----:B---3--:R-:W3:Y:S04]  /*217e0*/  LDL.LU.64 R8, [R1+0x2a8] ;  /* 0x0002a80001087983 */ /* 0x008ee80000300a00 */
[----:B------:R1:W-:Y:S04]  /*217f0*/  STL.64 [R1+0x1818], R28 ;  /* 0x0018181c01007387 */ /* 0x0003e80000100a00 */
[----:B------:R-:W3:Y:S04]  /*21800*/  LDL.LU.64 R6, [R1+0x2a0] ;  /* 0x0002a00001067983 */ /* 0x000ee80000300a00 */
[----:B------:R1:W-:Y:S04]  /*21810*/  STL.64 [R1+0x1810], R26 ;  /* 0x0018101a01007387 */ /* 0x0003e80000100a00 */
[----:B------:R-:W3:Y:S01]  /*21820*/  LDL.LU.64 R10, [R1+0x298] ;  /* 0x00029800010a7983 */ /* 0x000ee20000300a00 */
[----:B------:R-:W-:Y:S01]  /*21830*/  IADD3 R5, R21, -0xad, RZ ;  /* 0xffffff5315057810 */ /* 0x000fe20007ffe0ff */
[----:B-1----:R-:W-:-:S02]  /*21840*/  IMAD.WIDE R24, R4, 0x4, R106 ;  /* 0x0000000404187825 */ /* 0x002fc400078e026a */
[----:B------:R1:W-:Y:S01]  /*21850*/  LDGSTS.E [R15+0x4000c], desc[UR60][R30.64], !P5 ;  /* 0x4000c0001e0f7fae */ /* 0x0003e2000e92187c */
[----:B------:R-:W-:Y:S01]  /*21860*/  ISETP.GE.U32.AND P6, PT, R5, 0x7ffffed4, PT ;  /* 0x7ffffed40500780c */ /* 0x000fe20003fc6070 */
[----:B------:R-:W3:Y:S02]  /*21870*/  LDC R21, c[0x0][0x230] ;  /* 0x00008c00ff157b82 */ /* 0x000ee40000000800 */
[----:B------:R1:W-:Y:S04]  /*21880*/  LDGSTS.E [R15+0x4400c], desc[UR60][R28.64], !P5 ;  /* 0x4400c0001c0f7fae */ /* 0x0003e8000e92187c */
[----:B------:R2:W-:Y:S01]  /*21890*/  STL.64 [R1+0x1808], R24 ;  /* 0x0018081801007387 */ /* 0x0005e20000100a00 */
[----:B-1----:R-:W-:-:S03]  /*218a0*/  IMAD.WIDE R30, R4, 0x4, R110 ;  /* 0x00000004041e7825 */ /* 0x002fc600078e026e */
[----:B------:R1:W-:Y:S04]  /*218b0*/  LDGSTS.E [R15+0x4800c], desc[UR60][R26.64], !P5 ;  /* 0x4800c0001a0f7fae */ /* 0x0003e8000e92187c */
[----:B------:R-:W3:Y:S01]  /*218c0*/  LDL.LU.64 R98, [R1+0x290] ;  /* 0x0002900001627983 */ /* 0x000ee20000300a00 */
[----:B------:R-:W-:-:S03]  /*218d0*/  IMAD.WIDE R28, R4, 0x4, R112 ;  /* 0x00000004041c7825 */ /* 0x000fc600078e0270 */
[----:B------:R-:W-:Y:S01]  /*218e0*/  STL.64 [R1+0x1800], R30 ;  /* 0x0018001e01007387 */ /* 0x000fe20000100a00 */
[----:B------:R-:W-:-:S03]  /*218f0*/  VIADD R5, R20, 0xffffff52 ;  /* 0xffffff5214057836 */ /* 0x000fc60000000000 */
[----:B------:R-:W3:Y:S01]  /*21900*/  LDL.LU.64 R102, [R1+0x288] ;  /* 0x0002880001667983 */ /* 0x000ee20000300a00 */
[----:B------:R-:W3:Y:S01]  /*21910*/  LDC R20, c[0x0][0x230] ;  /* 0x00008c00ff147b82 */ /* 0x000ee20000000800 */
[----:B-1----:R-:W-:Y:S02]  /*21920*/  IMAD.WIDE R26, R4, 0x4, R114 ;  /* 0x00000004041a7825 */ /* 0x002fe400078e0272 */
[----:B------:R3:W-:Y:S04]  /*21930*/  STL.64 [R1+0x17f8], R28 ;  /* 0x0017f81c01007387 */ /* 0x0007e80000100a00 */
[----:B------:R-:W3:Y:S04]  /*21940*/  LDL.LU.64 R104, [R1+0x280] ;  /* 0x0002800001687983 */ /* 0x000ee80000300a00 */
[----:B------:R2:W-:Y:S04]  /*21950*/  LDGSTS.E [R15+0x4c00c], desc[UR60][R24.64], !P5 ;  /* 0x4c00c000180f7fae */ /* 0x0005e8000e92187c */
[----:B------:R1:W-:Y:S01]  /*21960*/  STL.64 [R1+0x17f0], R26 ;  /* 0x0017f01a01007387 */ /* 0x0003e20000100a00 */
[----:B------:R-:W-:-:S03]  /*21970*/  ISETP.GE.U32.AND P5, PT, R5, 0x7ffffed3, PT ;  /* 0x7ffffed30500780c */ /* 0x000fc60003fa6070 */
[----:B------:R-:W3:Y:S04]  /*21980*/  LDL.LU.64 R106, [R1+0x278] ;  /* 0x00027800016a7983 */ /* 0x000ee80000300a00 */
[----:B------:R-:W-:Y:S04]  /*21990*/  LDGSTS.E [R15+0x50000], desc[UR60][R30.64], !P6 ;  /* 0x500000001e0f7fae */ /* 0x000fe8000f12187c */
[----:B------:R3:W-:Y:S04]  /*219a0*/  LDGSTS.E [R15+0x54000], desc[UR60][R28.64], !P6 ;  /* 0x540000001c0f7fae */ /* 0x0007e8000f12187c */
[----:B------:R1:W-:Y:S01]  /*219b0*/  LDGSTS.E [R15+0x58000], desc[UR60][R26.64], !P6 ;  /* 0x580000001a0f7fae */ /* 0x0003e2000f12187c */
[----:B--2---:R-:W-:-:S05]  /*219c0*/  IMAD.WIDE R24, R4, 0x4, R152 ;  /* 0x0000000404187825 */ /* 0x004fca00078e0298 */
[----:B------:R2:W-:Y:S04]  /*219d0*/  STL.64 [R1+0x17e8], R24 ;  /* 0x0017e81801007387 */ /* 0x0005e80000100a00 */
[----:B------:R-:W2:Y:S04]  /*219e0*/  LDL.LU.64 R110, [R1+0x270] ;  /* 0x00027000016e7983 */ /* 0x000ea80000300a00 */
[----:B------:R-:W2:Y:S04]  /*219f0*/  LDL.LU.64 R112, [R1+0x268] ;  /* 0x0002680001707983 */ /* 0x000ea80000300a00 */
[----:B------:R2:W-:Y:S04]  /*21a00*/  LDGSTS.E [R15+0x5c000], desc[UR60][R24.64], !P6 ;  /* 0x5c000000180f7fae */ /* 0x0005e8000f12187c */
[----:B------:R-:W2:Y:S04]  /*21a10*/  LDL.LU.64 R114, [R1+0x260] ;  /* 0x0002600001727983 */ /* 0x000ea80000300a00 */
[----:B------:R-:W2:Y:S01]  /*21a20*/  LDL.LU.64 R152, [R1+0x258] ;  /* 0x0002580001987983 */ /* 0x000ea20000300a00 */
[----:B----4-:R-:W-:-:S04]  /*21a30*/  IMAD.WIDE R2, R4, 0x4, R2 ;  /* 0x0000000404027825 */ /* 0x010fc800078e0202 */
[C---:B---3--:R-:W-:Y:S01]  /*21a40*/  IMAD.WIDE R28, R4.reuse, 0x4, R8 ;  /* 0x00000004041c7825 */ /* 0x048fe200078e0208 */
[----:B------:R3:W-:Y:S03]  /*21a50*/  STL.64 [R1+0x17e0], R2 ;  /* 0x0017e00201007387 */ /* 0x0007e60000100a00 */
[C---:B-1----:R-:W-:Y:S01]  /*21a60*/  IMAD.WIDE R26, R4.reuse, 0x4, R6 ;  /* 0x00000004041a7825 */ /* 0x042fe200078e0206 */
[----:B------:R1:W-:Y:S04]  /*21a70*/  STL.64 [R1+0x17d8], R28 ;  /* 0x0017d81c01007387 */ /* 0x0003e80000100a00 */
[----:B------:R4:W-:Y:S01]  /*21a80*/  STL.64 [R1+0x17d0], R26 ;  /* 0x0017d01a01007387 */ /* 0x0009e20000100a00 */
[----:B--2---:R-:W-:-:S03]  /*21a90*/  IMAD.WIDE R24, R4, 0x4, R10 ;  /* 0x0000000404187825 */ /* 0x004fc600078e020a */
[----:B------:R-:W-:Y:S04]  /*21aa0*/  LDGSTS.E [R15+0x50004], desc[UR60][R2.64], !P5 ;  /* 0x50004000020f7fae */ /* 0x000fe8000e92187c */
[----:B------:R-:W2:Y:S04]  /*21ab0*/  LDL.LU.64 R10, [R1+0x18] ;  /* 0x00001800010a7983 */ /* 0x000ea80000300a00 */
[----:B------:R4:W-:Y:S04]  /*21ac0*/  STL.64 [R1+0x17c8], R24 ;  /* 0x0017c81801007387 */ /* 0x0009e80000100a00 */
[----:B------:R-:W2:Y:S04]  /*21ad0*/  LDL.LU.64 R8, [R1+0x10] ;  /* 0x0000100001087983 */ /* 0x000ea80000300a00 */
[----:B------:R-:W2:Y:S04]  /*21ae0*/  LDL.LU.64 R6, [R1+0x8] ;  /* 0x0000080001067983 */ /* 0x000ea80000300a00 */
[----:B---3--:R-:W3:Y:S01]  /*21af0*/  LDL.LU.64 R2, [R1] ;  /* 0x0000000001027983 */ /* 0x008ee20000300a00 */
[----:B------:R-:W-:-:S02]  /*21b00*/  VIADD R5, R22, 0xffffff51 ;  /* 0xffffff5116057836 */ /* 0x000fc40000000000 */
[----:B------:R-:W4:Y:S01]  /*21b10*/  LDC R22, c[0x0][0x230] ;  /* 0x00008c00ff167b82 */ /* 0x000f220000000800 */
[----:B------:R1:W-:Y:S02]  /*21b20*/  LDGSTS.E [R15+0x54004], desc[UR60][R28.64], !P5 ;  /* 0x540040001c0f7fae */ /* 0x0003e4000e92187c */
[----:B------:R-:W-:Y:S02]  /*21b30*/  ISETP.GE.U32.AND P6, PT, R5, 0x7ffffed2, PT ;  /* 0x7ffffed20500780c */ /* 0x000fe40003fc6070 */
[----:B------:R-:W-:Y:S01]  /*21b40*/  IADD3 R5, R21, -0xb0, RZ ;  /* 0xffffff5015057810 */ /* 0x000fe20007ffe0ff */
[----:B------:R4:W-:Y:S02]  /*21b50*/  LDGSTS.E [R15+0x58004], desc[UR60][R26.64], !P5 ;  /* 0x580040001a0f7fae */ /* 0x0009e4000e92187c */
[----:B------:R-:W2:Y:S01]  /*21b60*/  LDC R21, c[0x0][0x230] ;  /* 0x00008c00ff157b82 */ /* 0x000ea20000000800 */
[----:B------:R-:W-:Y:S01]  /*21b70*/  IMAD.WIDE R30, R4, 0x4, R98 ;  /* 0x00000004041e7825 */ /* 0x000fe200078e0262 */
[----:B------:R4:W-:Y:S01]  /*21b80*/  LDGSTS.E [R15+0x5c004], desc[UR60][R24.64], !P5 ;  /* 0x5c004000180f7fae */ /* 0x0009e2000e92187c */
[----:B------:R-:W-:-:S02]  /*21b90*/  ISETP.GE.U32.AND P5, PT, R5, 0x7ffffed1, PT ;  /* 0x7ffffed10500780c */ /* 0x000fc40003fa6070 */
[----:B-1----:R-:W-:-:S03]  /*21ba0*/  IMAD.WIDE R28, R4, 0x4, R102 ;  /* 0x00000004041c7825 */ /* 0x002fc600078e0266 */
[----:B------:R1:W-:Y:S01]  /*21bb0*/  LDGSTS.E [R15+0x50008], desc[UR60][R30.64], !P6 ;  /* 0x500080001e0f7fae */ /* 0x0003e2000f12187c */
[----:B----4-:R-:W-:-:S03]  /*21bc0*/  IMAD.WIDE R26, R4, 0x4, R104 ;  /* 0x00000004041a7825 */ /* 0x010fc600078e0268 */
[----:B------:R4:W-:Y:S01]  /*21bd0*/  LDGSTS.E [R15+0x54008], desc[UR60][R28.64], !P6 ;  /* 0x540080001c0f7fae */ /* 0x0009e2000f12187c */
[----:B------:R-:W-:Y:S02]  /*21be0*/  VIADD R5, R20, 0xffffff33 ;  /* 0xffffff3314057836 */ /* 0x000fe40000000000 */
[----:B------:R-:W3:Y:S01]  /*21bf0*/  LDC R20, c[0x0][0x230] ;  /* 0x00008c00ff147b82 */ /* 0x000ee20000000800 */
[----:B------:R-:W-:Y:S01]  /*21c00*/  IMAD.WIDE R24, R4, 0x4, R106 ;  /* 0x0000000404187825 */ /* 0x000fe200078e026a */
[----:B------:R4:W-:Y:S04]  /*21c10*/  LDGSTS.E [R15+0x58008], desc[UR60][R26.64], !P6 ;  /* 0x580080001a0f7fae */ /* 0x0009e8000f12187c */
[----:B------:R1:W-:Y:S04]  /*21c20*/  STL.64 [R1+0x17c0], R30 ;  /* 0x0017c01e01007387 */ /* 0x0003e80000100a00 */
[----:B------:R4:W-:Y:S01]  /*21c30*/  LDGSTS.E [R15+0x5c008], desc[UR60][R24.64], !P6 ;  /* 0x5c008000180f7fae */ /* 0x0009e2000f12187c */
[----:B------:R-:W-:-:S03]  /*21c40*/  ISETP.GE.U32.AND P6, PT, R5, 0x7ffffeb4, PT ;  /* 0x7ffffeb40500780c */ /* 0x000fc60003fc6070 */
[----:B------:R4:W-:Y:S01]  /*21c50*/  STL.64 [R1+0x17b8], R28 ;  /* 0x0017b81c01007387 */ /* 0x0009e20000100a00 */
[----:B------:R-:W-:Y:S02]  /*21c60*/  VIADD R5, R22, 0xffffff32 ;  /* 0xffffff3216057836 */ /* 0x000fe40000000000 */
[----:B------:R-:W3:Y:S01]  /*21c70*/  LDC R22, c[0x0][0x230] ;  /* 0x00008c00ff167b82 */ /* 0x000ee20000000800 */
[----:B------:R4:W-:Y:S04]  /*21c80*/  STL.64 [R1+0x17b0], R26 ;  /* 0x0017b01a01007387 */ /* 0x0009e80000100a00 */
[----:B------:R4:W-:Y:S01]  /*21c90*/  STL.64 [R1+0x17a8], R24 ;  /* 0x0017a81801007387 */ /* 0x0009e20000100a00 */
[----:B-1----:R-:W-:-:S04]  /*21ca0*/  IMAD.WIDE R30, R4, 0x4, R110 ;  /* 0x00000004041e7825 */ /* 0x002fc800078e026e */
[C---:B----4-:R-:W-:Y:S01]  /*21cb0*/  IMAD.WIDE R28, R4.reuse, 0x4, R112 ;  /* 0x00000004041c7825 */ /* 0x050fe200078e0270 */
[----:B------:R-:W-:Y:S04]  /*21cc0*/  LDGSTS.E [R15+0x5000c], desc[UR60][R30.64], !P5 ;  /* 0x5000c0001e0f7fae */ /* 0x000fe8000e92187c */
[----:B------:R-:W-:Y:S01]  /*21cd0*/  LDGSTS.E [R15+0x5400c], desc[UR60][R28.64], !P5 ;  /* 0x5400c0001c0f7fae */ /* 0x000fe2000e92187c */
[----:B------:R-:W-:-:S04]  /*21ce0*/  IMAD.WIDE R26, R4, 0x4, R114 ;  /* 0x00000004041a7825 */ /* 0x000fc800078e0272 */
[C---:B------:R-:W-:Y:S01]  /*21cf0*/  IMAD.WIDE R24, R4.reuse, 0x4, R152 ;  /* 0x0000000404187825 */ /* 0x040fe200078e0298 */
[----:B------:R-:W-:Y:S04]  /*21d00*/  LDGSTS.E [R15+0x5800c], desc[UR60][R26.64], !P5 ;  /* 0x5800c0001a0f7fae */ /* 0x000fe8000e92187c */
[----:B------:R-:W-:Y:S01]  /*21d10*/  LDGSTS.E [R15+0x5c00c], desc[UR60][R24.64], !P5 ;  /* 0x5c00c000180f7fae */ /* 0x000fe2000e92187c */
[----:B------:R-:W-:Y:S02]  /*21d20*/  ISETP.GE.U32.AND P5, PT, R5, 0x7ffffeb3, PT ;  /* 0x7ffffeb30500780c */ /* 0x000fe40003fa6070 */
[----:B--2---:R-:W-:Y:S01]  /*21d30*/  IADD3 R5, R21, -0xcf, RZ ;  /* 0xffffff3115057810 */ /* 0x004fe20007ffe0ff */
[----:B------:R-:W-:Y:S01]  /*21d40*/  STL.64 [R1+0x17a0], R30 ;  /* 0x0017a01e01007387 */ /* 0x000fe20000100a00 */
[----:B------:R-:W1:Y:S03]  /*21d50*/  LDC R21, c[0x0][0x230] ;  /* 0x00008c00ff157b82 */ /* 0x000e660000000800 */
[----:B------:R-:W-:Y:S04]  /*21d60*/  STL.64 [R1+0x1798], R28 ;  /* 0x0017981c01007387 */ /* 0x000fe80000100a00 */
[----:B------:R-:W-:Y:S04]  /*21d70*/  STL.64 [R1+0x1790], R26 ;  /* 0x0017901a01007387 */ /* 0x000fe80000100a00 */
[----:B------:R-:W-:Y:S01]  /*21d80*/  STL.64 [R1+0x1788], R24 ;  /* 0x0017881801007387 */ /* 0x000fe20000100a00 */
[----:B------:R-:W-:-:S05]  /*21d90*/  IMAD.WIDE R10, R4, 0x4, R10 ;  /* 0x00000004040a7825 */ /* 0x000fca00078e020a */
[----:B------:R2:W-:Y:S01]  /*21da0*/  LDGSTS.E [R15+0x60000], desc[UR60][R10.64], !P6 ;  /* 0x600000000a0f7fae */ /* 0x0005e2000f12187c */
[----:B------:R-:W-:-:S04]  /*21db0*/  IMAD.WIDE R8, R4, 0x4, R8 ;  /* 0x0000000404087825 */ /* 0x000fc800078e0208 */
[C---:B------:R-:W-:Y:S01]  /*21dc0*/  IMAD.WIDE R6, R4.reuse, 0x4, R6 ;  /* 0x0000000404067825 */ /* 0x040fe200078e0206 */
[----:B------:R4:W-:Y:S03]  /*21dd0*/  LDGSTS.E [R15+0x64000], desc[UR60][R8.64], !P6 ;  /* 0x64000000080f7fae */ /* 0x0009e6000f12187c */
[----:B---3--:R-:W-:Y:S01]  /*21de0*/  IMAD.WIDE R2, R4, 0x4, R2 ;  /* 0x0000000404027825 */ /* 0x008fe200078e0202 */
[----:B------:R3:W-:Y:S04]  /*21df0*/  LDGSTS.E [R15+0x68000], desc[UR60][R6.64], !P6 ;  /* 0x68000000060f7fae */ /* 0x0007e8000f12187c */
[----:B------:R2:W-:Y:S04]  /*21e00*/  STL.64 [R1+0x1780], R10 ;  /* 0x0017800a01007387 */ /* 0x0005e80000100a00 */
[----:B------:R1:W-:Y:S01]  /*21e10*/  LDGSTS.E [R15+0x6c000], desc[UR60][R2.64], !P6 ;  /* 0x6c000000020f7fae */ /* 0x0003e2000f12187c */
[----:B------:R-:W-:-:S03]  /*21e20*/  ISETP.GE.U32.AND P6, PT, R5, 0x7ffffeb2, PT ;  /* 0x7ffffeb20500780c */ /* 0x000fc60003fc6070 */
[----:B------:R4:W-:Y:S01]  /*21e30*/  STL.64 [R1+0x1778], R8 ;  /* 0x0017780801007387 */ /* 0x0009e20000100a00 */
[----:B--2---:R-:W-:-:S03]  /*21e40*/  IMAD.WIDE R10, R4, 0x4, R250 ;  /* 0x00000004040a7825 */ /* 0x004fc600078e02fa */
[----:B------:R3:W-:Y:S04]  /*21e50*/  STL.64 [R1+0x1770], R6 ;  /* 0x0017700601007387 */ /* 0x0007e80000100a00 */
[----:B------:R1:W-:Y:S01]  /*21e60*/  STL.64 [R1+0x1768], R2 ;  /* 0x0017680201007387 */ /* 0x0003e20000100a00 */
[----:B----4-:R-:W-:-:S03]  /*21e70*/  IMAD.WIDE R8, R4, 0x4, R248 ;  /* 0x0000000404087825 */ /* 0x010fc600078e02f8 */
[----:B------:R2:W-:Y:S01]  /*21e80*/  LDGSTS.E [R15+0x60004], desc[UR60][R10.64], !P5 ;  /* 0x600040000a0f7fae */ /* 0x0005e2000e92187c */
[----:B---3--:R-:W-:-:S03]  /*21e90*/  IMAD.WIDE R6, R4, 0x4, R246 ;  /* 0x0000000404067825 */ /* 0x008fc600078e02f6 */
[----:B------:R3:W-:Y:S01]  /*21ea0*/  LDGSTS.E [R15+0x64004], desc[UR60][R8.64], !P5 ;  /* 0x64004000080f7fae */ /* 0x0007e2000e92187c */
[----:B-1----:R-:W-:-:S03]  /*21eb0*/  IMAD.WIDE R2, R4, 0x4, R244 ;  /* 0x0000000404027825 */ /* 0x002fc600078e02f4 */
[----:B------:R2:W-:Y:S01]  /*21ec0*/  STL.64 [R1+0x1760], R10 ;  /* 0x0017600a01007387 */ /* 0x0005e20000100a00 */
[----:B------:R-:W-:-:S03]  /*21ed0*/  VIADD R5, R20, 0xffffff30 ;  /* 0xffffff3014057836 */ /* 0x000fc60000000000 */
[----:B------:R1:W-:Y:S01]  /*21ee0*/  LDGSTS.E [R15+0x68004], desc[UR60][R6.64], !P5 ;  /* 0x68004000060f7fae */ /* 0x0003e2000e92187c */
[----:B------:R-:W4:Y:S03]  /*21ef0*/  LDC R20, c[0x0][0x230] ;  /* 0x00008c00ff147b82 */ /* 0x000f260000000800 */
[----:B------:R3:W-:Y:S04]  /*21f00*/  STL.64 [R1+0x1758], R8 ;  /* 0x0017580801007387 */ /* 0x0007e80000100a00 */
[----:B------:R1:W-:Y:S01]  /*21f10*/  LDGSTS.E [R15+0x6c004], desc[UR60][R2.64], !P5 ;  /* 0x6c004000020f7fae */ /* 0x0003e2000e92187c */
[----:B--2---:R-:W-:Y:S01]  /*21f20*/  IMAD.WIDE R10, R4, 0x4, R242 ;  /* 0x00000004040a7825 */ /* 0x004fe200078e02f2 */
[----:B------:R-:W-:-:S02]  /*21f30*/  ISETP.GE.U32.AND P5, PT, R5, 0x7ffffeb1, PT ;  /* 0x7ffffeb10500780c */ /* 0x000fc40003fa6070 */
[----:B------:R1:W-:Y:S01]  /*21f40*/  STL.64 [R1+0x1750], R6 ;  /* 0x0017500601007387 */ /* 0x0003e20000100a00 */
[----:B------:R-:W-:Y:S02]  /*21f50*/  VIADD R5, R23, 0xffffff13 ;  /* 0xffffff1317057836 */ /* 0x000fe40000000000 */
[C---:B------:R-:W-:Y:S01]  /*21f60*/  IMAD.WIDE R24, R4.reuse, 0x4, R160 ;  /* 0x0000000404187825 */ /* 0x040fe200078e02a0 */
[----:B------:R2:W-:Y:S01]  /*21f70*/  STL.64 [R1+0x1748], R2 ;  /* 0x0017480201007387 */ /* 0x0005e20000100a00 */
[----:B------:R-:W4:Y:S02]  /*21f80*/  LDC R23, c[0x0][0x230] ;  /* 0x00008c00ff177b82 */ /* 0x000f240000000800 */
[C---:B---3--:R-:W-:Y:S01]  /*21f90*/  IMAD.WIDE R8, R4.reuse, 0x4, R240 ;  /* 0x0000000404087825 */ /* 0x048fe200078e02f0 */
[----:B------:R3:W-:Y:S03]  /*21fa0*/  LDGSTS.E [R15+0x60008], desc[UR60][R10.64], !P6 ;  /* 0x600080000a0f7fae */ /* 0x0007e6000f12187c */
[C---:B-1----:R-:W-:Y:S01]  /*21fb0*/  IMAD.WIDE R6, R4.reuse, 0x4, R238 ;  /* 0x0000000404067825 */ /* 0x042fe200078e02ee */
        /* <DEDUP_REMOVED lines=8> */
[----:B------:R2:W-:Y:S01]  /*22040*/  STL.64 [R1+0x1730], R6 ;  /* 0x0017300601007387 */ /* 0x0005e20000100a00 */
[----:B------:R-:W-:Y:S02]  /*22050*/  IADD3 R5, R22, -0xee, RZ ;  /* 0xffffff1216057810 */ /* 0x000fe40007ffe0ff */
[----:B------:R-:W3:Y:S01]  /*22060*/  LDC R22, c[0x0][0x230] ;  /* 0x00008c00ff167b82 */ /* 0x000ee20000000800 */
[----:B------:R4:W-:Y:S01]  /*22070*/  STL.64 [R1+0x1728], R2 ;  /* 0x0017280201007387 */ /* 0x0009e20000100a00 */
[----:B-1----:R-:W-:-:S03]  /*22080*/  IMAD.WIDE R8, R4, 0x4, R232 ;  /* 0x0000000404087825 */ /* 0x002fc600078e02e8 */
[----:B------:R1:W-:Y:S01]  /*22090*/  LDGSTS.E [R15+0x6000c], desc[UR60][R10.64], !P5 ;  /* 0x6000c0000a0f7fae */ /* 0x0003e2000e92187c */
[----:B--2---:R-:W-:-:S03]  /*220a0*/  IMAD.WIDE R6, R4, 0x4, R124 ;  /* 0x0000000404067825 */ /* 0x004fc600078e027c */
[----:B------:R2:W-:Y:S01]  /*220b0*/  LDGSTS.E [R15+0x6400c], desc[UR60][R8.64], !P5 ;  /* 0x6400c000080f7fae */ /* 0x0005e2000e92187c */
[----:B----4-:R-:W-:-:S03]  /*220c0*/  IMAD.WIDE R2, R4, 0x4, R126 ;  /* 0x0000000404027825 */ /* 0x010fc600078e027e */
[----:B------:R1:W-:Y:S04]  /*220d0*/  STL.64 [R1+0x1720], R10 ;  /* 0x0017200a01007387 */ /* 0x0003e80000100a00 */
[----:B------:R4:W-:Y:S04]  /*220e0*/  LDGSTS.E [R15+0x6800c], desc[UR60][R6.64], !P5 ;  /* 0x6800c000060f7fae */ /* 0x0009e8000e92187c */
[----:B------:R2:W-:Y:S04]  /*220f0*/  STL.64 [R1+0x1718], R8 ;  /* 0x0017180801007387 */ /* 0x0005e80000100a00 */
[----:B------:R4:W-:Y:S01]  /*22100*/  LDGSTS.E [R15+0x6c00c], desc[UR60][R2.64], !P5 ;  /* 0x6c00c000020f7fae */ /* 0x0009e2000e92187c */
[----:B-1----:R-:W-:Y:S01]  /*22110*/  IMAD.WIDE R10, R4, 0x4, R128 ;  /* 0x00000004040a7825 */ /* 0x002fe200078e0280 */
[----:B------:R-:W-:-:S02]  /*22120*/  ISETP.GE.U32.AND P5, PT, R5, 0x7ffffe93, PT ;  /* 0x7ffffe930500780c */ /* 0x000fc40003fa6070 */
[----:B------:R4:W-:Y:S01]  /*22130*/  STL.64 [R1+0x1710], R6 ;  /* 0x0017100601007387 */ /* 0x0009e20000100a00 */
[----:B--2---:R-:W-:-:S03]  /*22140*/  IMAD.WIDE R8, R4, 0x4, R130 ;  /* 0x0000000404087825 */ /* 0x004fc600078e0282 */
[----:B------:R1:W-:Y:S01]  /*22150*/  STL.64 [R1+0x1708], R2 ;  /* 0x0017080201007387 */ /* 0x0003e20000100a00 */
[----:B------:R-:W-:-:S03]  /*22160*/  VIADD R5, R21, 0xffffff11 ;  /* 0xffffff1115057836 */ /* 0x000fc60000000000 */
[----:B------:R2:W-:Y:S01]  /*22170*/  STL.64 [R1+0x1700], R10 ;  /* 0x0017000a01007387 */ /* 0x0005e20000100a00 */
[----:B------:R-:W3:Y:S01]  /*22180*/  LDC R21, c[0x0][0x230] ;  /* 0x00008c00ff157b82 */ /* 0x000ee20000000800 */
[C---:B----4-:R-:W-:Y:S02]  /*22190*/  IMAD.WIDE R6, R4.reuse, 0x4, R132 ;  /* 0x0000000404067825 */ /* 0x050fe400078e0284 */
[----:B------:R2:W-:Y:S02]  /*221a0*/  LDGSTS.E [R15+0x70000], desc[UR60][R10.64], !P6 ;  /* 0x700000000a0f7fae */ /* 0x0005e4000f12187c */
[C---:B-1----:R-:W-:Y:S02]  /*221b0*/  IMAD.WIDE R2, R4.reuse, 0x4, R134 ;  /* 0x0000000404027825 */ /* 0x042fe400078e0286 */
        /* <DEDUP_REMOVED lines=8> */
[----:B--2---:R-:W-:Y:S01]  /*22240*/  IMAD.WIDE R6, R4, 0x4, R140 ;  /* 0x0000000404067825 */ /* 0x004fe200078e028c */
[----:B------:R-:W-:Y:S02]  /*22250*/  ISETP.GE.U32.AND P6, PT, R5, 0x7ffffe92, PT ;  /* 0x7ffffe920500780c */ /* 0x000fe40003fc6070 */
[----:B------:R2:W-:Y:S01]  /*22260*/  STL.64 [R1+0x16e0], R10 ;  /* 0x0016e00a01007387 */ /* 0x0005e20000100a00 */
[----:B------:R-:W-:-:S03]  /*22270*/  VIADD R5, R20, 0xffffff10 ;  /* 0xffffff1014057836 */ /* 0x000fc60000000000 */
[----:B------:R4:W-:Y:S01]  /*22280*/  STL.64 [R1+0x16d8], R8 ;  /* 0x0016d80801007387 */ /* 0x0009e20000100a00 */
[----:B------:R-:W3:Y:S01]  /*22290*/  LDC R20, c[0x0][0x230] ;  /* 0x00008c00ff147b82 */ /* 0x000ee20000000800 */
[C---:B-1----:R-:W-:Y:S02]  /*222a0*/  IMAD.WIDE R2, R4.reuse, 0x4, R142 ;  /* 0x0000000404027825 */ /* 0x042fe400078e028e */
[----:B------:R1:W-:Y:S04]  /*222b0*/  STL.64 [R1+0x16d0], R6 ;  /* 0x0016d00601007387 */ /* 0x0003e80000100a00 */
[----:B------:R2:W-:Y:S04]  /*222c0*/  LDGSTS.E [R15+0x70004], desc[UR60][R10.64], !P5 ;  /* 0x700040000a0f7fae */ /* 0x0005e8000e92187c */
[----:B------:R1:W-:Y:S04]  /*222d0*/  STL.64 [R1+0x16c8], R2 ;  /* 0x0016c80201007387 */ /* 0x0003e80000100a00 */
[----:B------:R4:W-:Y:S04]  /*222e0*/  LDGSTS.E [R15+0x74004], desc[UR60][R8.64], !P5 ;  /* 0x74004000080f7fae */ /* 0x0009e8000e92187c */
[----:B------:R-:W3:Y:S01]  /*222f0*/  LDL.LU.64 R106, [R1+0x550] ;  /* 0x00055000016a7983 */ /* 0x000ee20000300a00 */
[----:B--2---:R-:W-:-:S03]  /*22300*/  IMAD.WIDE R10, R4, 0x4, R144 ;  /* 0x00000004040a7825 */ /* 0x004fc600078e0290 */
[----:B------:R1:W-:Y:S04]  /*22310*/  LDGSTS.E [R15+0x78004], desc[UR60][R6.64], !P5 ;  /* 0x78004000060f7fae */ /* 0x0003e8000e92187c */
[----:B------:R-:W2:Y:S01]  /*22320*/  LDL.LU.64 R110, [R1+0x548] ;  /* 0x00054800016e7983 */ /* 0x000ea20000300a00 */
[----:B----4-:R-:W-:-:S03]  /*22330*/  IMAD.WIDE R8, R4, 0x4, R146 ;  /* 0x0000000404087825 */ /* 0x010fc600078e0292 */
[----:B------:R4:W-:Y:S01]  /*22340*/  LDGSTS.E [R15+0x7c004], desc[UR60][R2.64], !P5 ;  /* 0x7c004000020f7fae */ /* 0x0009e2000e92187c */
[----:B------:R-:W-:-:S03]  /*22350*/  ISETP.GE.U32.AND P5, PT, R5, 0x7ffffe91, PT ;  /* 0x7ffffe910500780c */ /* 0x000fc60003fa6070 */
[----:B------:R-:W2:Y:S01]  /*22360*/  LDL.LU.64 R112, [R1+0x540] ;  /* 0x0005400001707983 */ /* 0x000ea20000300a00 */
[----:B-1----:R-:W-:-:S03]  /*22370*/  IMAD.WIDE R6, R4, 0x4, R148 ;  /* 0x0000000404067825 */ /* 0x002fc600078e0294 */
[----:B------:R-:W2:Y:S01]  /*22380*/  LDL.LU.64 R114, [R1+0x538] ;  /* 0x0005380001727983 */ /* 0x000ea20000300a00 */
[----:B----4-:R-:W-:-:S03]  /*22390*/  IMAD.WIDE R2, R4, 0x4, R150 ;  /* 0x0000000404027825 */ /* 0x010fc600078e0296 */
[----:B------:R1:W-:Y:S04]  /*223a0*/  STL.64 [R1+0x16c0], R10 ;  /* 0x0016c00a01007387 */ /* 0x0003e80000100a00 */
[----:B------:R-:W-:Y:S04]  /*223b0*/  STL.64 [R1+0x16b8], R8 ;  /* 0x0016b80801007387 */ /* 0x000fe80000100a00 */
[----:B------:R4:W-:Y:S04]  /*223c0*/  STL.64 [R1+0x16b0], R6 ;  /* 0x0016b00601007387 */ /* 0x0009e80000100a00 */
[----:B------:R4:W-:Y:S04]  /*223d0*/  STL.64 [R1+0x16a8], R2 ;  /* 0x0016a80201007387 */ /* 0x0009e80000100a00 */
[----:B------:R1:W-:Y:S04]  /*223e0*/  LDGSTS.E [R15+0x70008], desc[UR60][R10.64], !P6 ;  /* 0x700080000a0f7fae */ /* 0x0003e8000f12187c */
[----:B------:R-:W2:Y:S04]  /*223f0*/  LDL.LU.64 R102, [R1+0x530] ;  /* 0x0005300001667983 */ /* 0x000ea80000300a00 */
[----:B------:R-:W-:Y:S04]  /*22400*/  LDGSTS.E [R15+0x74008], desc[UR60][R8.64], !P6 ;  /* 0x74008000080f7fae */ /* 0x000fe8000f12187c */
[----:B------:R-:W2:Y:S01]  /*22410*/  LDL.LU.64 R104, [R1+0x528] ;  /* 0x0005280001687983 */ /* 0x000ea20000300a00 */
[----:B-1----:R-:W-:-:S03]  /*22420*/  IMAD.WIDE R10, R4, 0x4, R162 ;  /* 0x00000004040a7825 */ /* 0x002fc600078e02a2 */
[----:B------:R4:W-:Y:S04]  /*22430*/  LDGSTS.E [R15+0x78008], desc[UR60][R6.64], !P6 ;  /* 0x78008000060f7fae */ /* 0x0009e8000f12187c */
[----:B------:R-:W2:Y:S04]  /*22440*/  LDL.LU.64 R152, [R1+0x520] ;  /* 0x0005200001987983 */ /* 0x000ea80000300a00 */
[----:B------:R1:W-:Y:S01]  /*22450*/  LDGSTS.E [R15+0x7c008], desc[UR60][R2.64], !P6 ;  /* 0x7c008000020f7fae */ /* 0x0003e2000f12187c */
[----:B----4-:R-:W-:-:S03]  /*22460*/  IMAD.WIDE R6, R4, 0x4, R164 ;  /* 0x0000000404067825 */ /* 0x010fc600078e02a4 */
[----:B------:R-:W4:Y:S04]  /*22470*/  LDL.LU.64 R8, [R1+0x518] ;  /* 0x0005180001087983 */ /* 0x000f280000300a00 */
[----:B------:R-:W-:Y:S01]  /*22480*/  STL.64 [R1+0x16a0], R24 ;  /* 0x0016a01801007387 */ /* 0x000fe20000100a00 */
[----:B-1----:R-:W-:-:S03]  /*22490*/  IMAD.WIDE R2, R4, 0x4, R166 ;  /* 0x0000000404027825 */ /* 0x002fc600078e02a6 */
[----:B------:R-:W-:Y:S04]  /*224a0*/  STL.64 [R1+0x1698], R10 ;  /* 0x0016980a01007387 */ /* 0x000fe80000100a00 */
[----:B------:R1:W-:Y:S04]  /*224b0*/  LDGSTS.E [R15+0x7000c], desc[UR60][R24.64], !P5 ;  /* 0x7000c000180f7fae */ /* 0x0003e8000e92187c */
[----:B------:R1:W-:Y:S04]  /*224c0*/  STL.64 [R1+0x1690], R6 ;  /* 0x0016900601007387 */ /* 0x0003e80000100a00 */
[----:B------:R-:W-:Y:S04]  /*224d0*/  LDGSTS.E [R15+0x7400c], desc[UR60][R10.64], !P5 ;  /* 0x7400c0000a0f7fae */ /* 0x000fe8000e92187c */
[----:B------:R1:W-:Y:S04]  /*224e0*/  STL.64 [R1+0x1688], R2 ;  /* 0x0016880201007387 */ /* 0x0003e80000100a00 */
[----:B------:R-:W-:Y:S04]  /*224f0*/  LDGSTS.E [R15+0x7800c], desc[UR60][R6.64], !P5 ;  /* 0x7800c000060f7fae */ /* 0x000fe8000e92187c */
[----:B------:R2:W-:Y:S04]  /*22500*/  LDGSTS.E [R15+0x7c00c], desc[UR60][R2.64], !P5 ;  /* 0x7c00c000020f7fae */ /* 0x0005e8000e92187c */
[----:B-1----:R-:W4:Y:S04]  /*22510*/  LDL.LU.64 R6, [R1+0x510] ;  /* 0x0005100001067983 */ /* 0x002f280000300a00 */
[----:B------:R-:W4:Y:S04]  /*22520*/  LDL.LU.64 R2, [R1+0x508] ;  /* 0x0005080001027983 */ /* 0x000f280000300a00 */
[----:B------:R-:W4:Y:S04]  /*22530*/  LDL.LU.64 R10, [R1+0x500] ;  /* 0x00050000010a7983 */ /* 0x000f280000300a00 */
[----:B------:R1:W-:Y:S01]  /*22540*/  STL.64 [R1+0x30b8], R14 ;  /* 0x0030b80e01007387 */ /* 0x0003e20000100a00 */
[----:B---3--:R-:W-:-:S04]  /*22550*/  IMAD.WIDE R28, R4, 0x4, R106 ;  /* 0x00000004041c7825 */ /* 0x008fc800078e026a */
[C---:B--2---:R-:W-:Y:S01]  /*22560*/  IMAD.WIDE R26, R4.reuse, 0x4, R110 ;  /* 0x00000004041a7825 */ /* 0x044fe200078e026e */
[----:B------:R-:W-:Y:S03]  /*22570*/  STL.64 [R1+0x1680], R28 ;  /* 0x0016801c01007387 */ /* 0x000fe60000100a00 */
[C---:B------:R-:W-:Y:S01]  /*22580*/  IMAD.WIDE R24, R4.reuse, 0x4, R112 ;  /* 0x0000000404187825 */ /* 0x040fe200078e0270 */
[----:B------:R2:W-:Y:S03]  /*22590*/  STL.64 [R1+0x1678], R26 ;  /* 0x0016781a01007387 */ /* 0x0005e60000100a00 */
[C---:B-1----:R-:W-:Y:S01]  /*225a0*/  IMAD.WIDE R14, R4.reuse, 0x4, R114 ;  /* 0x00000004040e7825 */ /* 0x042fe200078e0272 */
[----:B------:R-:W-:Y:S04]  /*225b0*/  LDGSTS.E [R16+0x40000], desc[UR60][R28.64], !P2 ;  /* 0x400000001c107fae */ /* 0x000fe8000d12187c */
[----:B------:R1:W-:Y:S04]  /*225c0*/  STL.64 [R1+0x1670], R24 ;  /* 0x0016701801007387 */ /* 0x0003e80000100a00 */
[----:B------:R-:W3:Y:S04]  /*225d0*/  LDL.LU.64 R106, [R1+0x4f8] ;  /* 0x0004f800016a7983 */ /* 0x000ee80000300a00 */
[----:B------:R2:W-:Y:S04]  /*225e0*/  LDGSTS.E [R16+0x44000], desc[UR60][R26.64], !P2 ;  /* 0x440000001a107fae */ /* 0x0005e8000d12187c */
[----:B------:R1:W-:Y:S04]  /*225f0*/  STL.64 [R1+0x1668], R14 ;  /* 0x0016680e01007387 */ /* 0x0003e80000100a00 */
[----:B------:R1:W-:Y:S01]  /*22600*/  LDGSTS.E [R16+0x48000], desc[UR60][R24.64], !P2 ;  /* 0x4800000018107fae */ /* 0x0003e2000d12187c */
[----:B--2---:R-:W-:-:S03]  /*22610*/  IMAD.WIDE R26, R4, 0x4, R102 ;  /* 0x00000004041a7825 */ /* 0x004fc600078e0266 */
[----:B------:R2:W-:Y:S04]  /*22620*/  LDGSTS.E [R16+0x4c000], desc[UR60][R14.64], !P2 ;  /* 0x4c0000000e107fae */ /* 0x0005e8000d12187c */
[----:B------:R-:W3:Y:S01]  /*22630*/  LDL.LU.64 R110, [R1+0x4f0] ;  /* 0x0004f000016e7983 */ /* 0x000ee20000300a00 */
[----:B-1----:R-:W-:-:S03]  /*22640*/  IMAD.WIDE R24, R4, 0x4, R104 ;  /* 0x0000000404187825 */ /* 0x002fc600078e0268 */
[----:B------:R-:W3:Y:S04]  /*22650*/  LDL.LU.64 R112, [R1+0x4e8] ;  /* 0x0004e80001707983 */ /* 0x000ee80000300a00 */
[----:B------:R-:W3:Y:S01]  /*22660*/  LDL.LU.64 R114, [R1+0x4e0] ;  /* 0x0004e00001727983 */ /* 0x000ee20000300a00 */
[----:B--2---:R-:W-:-:S03]  /*22670*/  IMAD.WIDE R14, R4, 0x4, R152 ;  /* 0x00000004040e7825 */ /* 0x004fc600078e0298 */
[----:B------:R1:W-:Y:S04]  /*22680*/  STL.64 [R1+0x1660], R26 ;  /* 0x0016601a01007387 */ /* 0x0003e80000100a00 */
[----:B------:R2:W-:Y:S04]  /*22690*/  STL.64 [R1+0x1658], R24 ;  /* 0x0016581801007387 */ /* 0x0005e80000100a00 */
[----:B------:R-:W-:Y:S01]  /*226a0*/  STL.64 [R1+0x1650], R14 ;  /* 0x0016500e01007387 */ /* 0x000fe20000100a00 */
[----:B----4-:R-:W-:-:S03]  /*226b0*/  IMAD.WIDE R8, R4, 0x4, R8 ;  /* 0x0000000404087825 */ /* 0x010fc600078e0208 */
[----:B------:R-:W4:Y:S04]  /*226c0*/  LDL.LU.64 R152, [R1+0x4d8] ;  /* 0x0004d80001987983 */ /* 0x000f280000300a00 */
[----:B------:R1:W-:Y:S04]  /*226d0*/  LDGSTS.E [R16+0x40004], desc[UR60][R26.64], !P3 ;  /* 0x400040001a107fae */ /* 0x0003e8000d92187c */
[----:B------:R2:W-:Y:S04]  /*226e0*/  STL.64 [R1+0x1648], R8 ;  /* 0x0016480801007387 */ /* 0x0005e80000100a00 */
[----:B------:R2:W-:Y:S04]  /*226f0*/  LDGSTS.E [R16+0x44004], desc[UR60][R24.64], !P3 ;  /* 0x4400400018107fae */ /* 0x0005e8000d92187c */
[----:B------:R3:W-:Y:S04]  /*22700*/  LDGSTS.E [R16+0x48004], desc[UR60][R14.64], !P3 ;  /* 0x480040000e107fae */ /* 0x0007e8000d92187c */
[----:B------:R-:W-:Y:S01]  /*22710*/  LDGSTS.E [R16+0x4c004], desc[UR60][R8.64], !P3 ;  /* 0x4c00400008107fae */ /* 0x000fe2000d92187c */
[----:B------:R-:W-:-:S04]  /*22720*/  IMAD.WIDE R28, R4, 0x4, R6 ;  /* 0x00000004041c7825 */ /* 0x000fc800078e0206 */
[----:B-1----:R-:W-:Y:S01]  /*22730*/  IMAD.WIDE R26, R4, 0x4, R2 ;  /* 0x00000004041a7825 */ /* 0x002fe200078e0202 */
[----:B------:R-:W-:Y:S01]  /*22740*/  IADD3 R5, R22, -0x95, RZ ;  /* 0xffffff6b16057810 */ /* 0x000fe20007ffe0ff */
[----:B------:R-:W4:Y:S01]  /*22750*/  LDL.LU.64 R2, [R1+0x250] ;  /* 0x0002500001027983 */ /* 0x000f220000300a00 */
[----:B------:R-:W1:Y:S01]  /*22760*/  LDC R22, c[0x0][0x230] ;  /* 0x00008c00ff167b82 */ /* 0x000e620000000800 */
[----:B--2---:R-:W-:Y:S02]  /*22770*/  IMAD.WIDE R24, R4, 0x4, R10 ;  /* 0x0000000404187825 */ /* 0x004fe400078e020a */
[----:B------:R2:W-:Y:S04]  /*22780*/  STL.64 [R1+0x1640], R28 ;  /* 0x0016401c01007387 */ /* 0x0005e80000100a00 */
[----:B------:R-:W4:Y:S04]  /*22790*/  LDL.LU.64 R8, [R1+0x248] ;  /* 0x0002480001087983 */ /* 0x000f280000300a00 */
[----:B------:R2:W-:Y:S04]  /*227a0*/  STL.64 [R1+0x1638], R26 ;  /* 0x0016381a01007387 */ /* 0x0005e80000100a00 */
[----:B------:R-:W4:Y:S04]  /*227b0*/  LDL.LU.64 R6, [R1+0x240] ;  /* 0x0002400001067983 */ /* 0x000f280000300a00 */
[----:B------:R2:W-:Y:S04]  /*227c0*/  STL.64 [R1+0x1630], R24 ;  /* 0x0016301801007387 */ /* 0x0005e80000100a00 */
[----:B------:R-:W4:Y:S01]  /*227d0*/  LDL.LU.64 R10, [R1+0x238] ;  /* 0x00023800010a7983 */ /* 0x000f220000300a00 */
[----:B------:R-:W-:Y:S01]  /*227e0*/  ISETP.GE.U32.AND P6, PT, R5, 0x7ffffeec, PT ;  /* 0x7ffffeec0500780c */ /* 0x000fe20003fc6070 */
[----:B------:R-:W-:-:S02]  /*227f0*/  VIADD R5, R21, 0xffffff6a ;  /* 0xffffff6a15057836 */ /* 0x000fc40000000000 */
[----:B------:R-:W2:Y:S01]  /*22800*/  LDC R21, c[0x0][0x230] ;  /* 0x00008c00ff157b82 */ /* 0x000ea20000000800 */
[----:B------:R3:W-:Y:S02]  /*22810*/  LDGSTS.E [R16+0x40008], desc[UR60][R28.64], !P4 ;  /* 0x400080001c107fae */ /* 0x0007e4000e12187c */
[----:B------:R-:W-:Y:S01]  /*22820*/  ISETP.GE.U32.AND P5, PT, R5, 0x7ffffeeb, PT ;  /* 0x7ffffeeb0500780c */ /* 0x000fe20003fa6070 */
[----:B------:R-:W-:Y:S01]  /*22830*/  VIADD R5, R20, 0xffffff69 ;  /* 0xffffff6914057836 */ /* 0x000fe20000000000 */
[----:B------:R3:W-:Y:S03]  /*22840*/  LDGSTS.E [R16+0x44008], desc[UR60][R26.64], !P4 ;  /* 0x440080001a107fae */ /* 0x0007e6000e12187c */
[----:B------:R-:W4:Y:S01]  /*22850*/  LDC R20, c[0x0][0x230] ;  /* 0x00008c00ff147b82 */ /* 0x000f220000000800 */
[----:B------:R-:W-:Y:S01]  /*22860*/  ISETP.GE.U32.AND P2, PT, R5, 0x7ffffeea, PT ;  /* 0x7ffffeea0500780c */ /* 0x000fe20003f46070 */
[----:B------:R3:W-:Y:S01]  /*22870*/  LDGSTS.E [R16+0x48008], desc[UR60][R24.64], !P4 ;  /* 0x4800800018107fae */ /* 0x0007e2000e12187c */
[----:B-1----:R-:W-:-:S04]  /*22880*/  IADD3 R5, R22, -0x98, RZ ;  /* 0xffffff6816057810 */ /* 0x002fc80007ffe0ff */
[----:B------:R-:W-:Y:S01]  /*22890*/  ISETP.GE.U32.AND P3, PT, R5, 0x7ffffee9, PT ;  /* 0x7ffffee90500780c */ /* 0x000fe20003f66070 */
[----:B------:R-:W1:Y:S01]  /*228a0*/  LDC R22, c[0x0][0x230] ;  /* 0x00008c00ff167b82 */ /* 0x000e620000000800 */
[----:B--2---:R-:W-:-:S07]  /*228b0*/  VIADD R5, R21, 0xffffff4f ;  /* 0xffffff4f15057836 */ /* 0x004fce0000000000 */
[----:B------:R-:W2:Y:S01]  /*228c0*/  LDC R21, c[0x0][0x230] ;  /* 0x00008c00ff157b82 */ /* 0x000ea20000000800 */
[----:B---3--:R-:W-:-:S05]  /*228d0*/  IMAD.WIDE R14, R4, 0x4, R106 ;  /* 0x00000004040e7825 */ /* 0x008fca00078e026a */
[----:B------:R4:W-:Y:S04]  /*228e0*/  STL.64 [R1+0x1628], R14 ;  /* 0x0016280e01007387 */ /* 0x0009e80000100a00 */
[----:B------:R-:W3:Y:S04]  /*228f0*/  LDL.LU.64 R98, [R1+0x230] ;  /* 0x0002300001627983 */ /* 0x000ee80000300a00 */
[----:B------:R4:W-:Y:S01]  /*22900*/  LDGSTS.E [R16+0x4c008], desc[UR60][R14.64], !P4 ;  /* 0x4c0080000e107fae */ /* 0x0009e2000e12187c */
[----:B------:R-:W-:-:S04]  /*22910*/  IMAD.WIDE R28, R4, 0x4, R110 ;  /* 0x00000004041c7825 */ /* 0x000fc800078e026e */
[C---:B------:R-:W-:Y:S01]  /*22920*/  IMAD.WIDE R26, R4.reuse, 0x4, R112 ;  /* 0x00000004041a7825 */ /* 0x040fe200078e0270 */
[----:B------:R-:W-:Y:S03]  /*22930*/  STL.64 [R1+0x1620], R28 ;  /* 0x0016201c01007387 */ /* 0x000fe60000100a00 */
[C---:B------:R-:W-:Y:S01]  /*22940*/  IMAD.WIDE R24, R4.reuse, 0x4, R114 ;  /* 0x0000000404187825 */ /* 0x040fe200078e0272 */
[----:B------:R-:W3:Y:S04]  /*22950*/  LDL.LU.64 R102, [R1+0x228] ;  /* 0x0002280001667983 */ /* 0x000ee80000300a00 */
[----:B------:R1:W-:Y:S04]  /*22960*/  STL.64 [R1+0x1618], R26 ;  /* 0x0016181a01007387 */ /* 0x0003e80000100a00 */
[----:B------:R-:W3:Y:S04]  /*22970*/  LDL.LU.64 R104, [R1+0x220] ;  /* 0x0002200001687983 */ /* 0x000ee80000300a00 */
[----:B------:R2:W-:Y:S01]  /*22980*/  STL.64 [R1+0x1610], R24 ;  /* 0x0016101801007387 */ /* 0x0005e20000100a00 */
[----:B----4-:R-:W-:-:S03]  /*22990*/  IMAD.WIDE R14, R4, 0x4, R152 ;  /* 0x00000004040e7825 */ /* 0x010fc600078e0298 */
[----:B------:R-:W4:Y:S01]  /*229a0*/  LDL.LU.64 R106, [R1+0x218] ;  /* 0x00021800016a7983 */ /* 0x000f220000300a00 */
[----:B------:R-:W-:-:S03]  /*229b0*/  ISETP.GE.U32.AND P4, PT, R5, 0x7ffffed0, PT ;  /* 0x7ffffed00500780c */ /* 0x000fc60003f86070 */
[----:B------:R2:W-:Y:S04]  /*229c0*/  STL.64 [R1+0x1608], R14 ;  /* 0x0016080e01007387 */ /* 0x0005e80000100a00 */
[----:B------:R-:W4:Y:S04]  /*229d0*/  LDL.LU.64 R110, [R1+0x210] ;  /* 0x00021000016e7983 */ /* 0x000f280000300a00 */
[----:B------:R-:W-:Y:S04]  /*229e0*/  LDGSTS.E [R16+0x4000c], desc[UR60][R28.64], !P0 ;  /* 0x4000c0001c107fae */ /* 0x000fe8000c12187c */
[----:B------:R-:W4:Y:S04]  /*229f0*/  LDL.LU.64 R112, [R1+0x208] ;  /* 0x0002080001707983 */ /* 0x000f280000300a00 */
[----:B------:R1:W-:Y:S04]  /*22a00*/  LDGSTS.E [R16+0x4400c], desc[UR60][R26.64], !P0 ;  /* 0x4400c0001a107fae */ /* 0x0003e8000c12187c */
[----:B------:R-:W4:Y:S04]  /*22a10*/  LDL.LU.64 R114, [R1+0x200] ;  /* 0x0002000001727983 */ /* 0x000f280000300a00 */
[----:B------:R2:W-:Y:S04]  /*22a20*/  LDGSTS.E [R16+0x4800c], desc[UR60][R24.64], !P0 ;  /* 0x4800c00018107fae */ /* 0x0005e8000c12187c */
[----:B------:R-:W4:Y:S04]  /*22a30*/  LDL.LU.64 R152, [R1+0x1f8] ;  /* 0x0001f80001987983 */ /* 0x000f280000300a00 */
[----:B------:R2:W-:Y:S01]  /*22a40*/  LDGSTS.E [R16+0x4c00c], desc[UR60][R14.64], !P0 ;  /* 0x4c00c0000e107fae */ /* 0x0005e2000c12187c */
[----:B------:R-:W-:-:S04]  /*22a50*/  IMAD.WIDE R2, R4, 0x4, R2 ;  /* 0x0000000404027825 */ /* 0x000fc800078e0202 */
[C---:B-1----:R-:W-:Y:S01]  /*22a60*/  IMAD.WIDE R26, R4.reuse, 0x4, R8 ;  /* 0x00000004041a7825 */ /* 0x042fe200078e0208 */
[----:B------:R1:W-:Y:S03]  /*22a70*/  STL.64 [R1+0x1600], R2 ;  /* 0x0016000201007387 */ /* 0x0003e60000100a00 */
[C---:B--2---:R-:W-:Y:S01]  /*22a80*/  IMAD.WIDE R24, R4.reuse, 0x4, R6 ;  /* 0x0000000404187825 */ /* 0x044fe200078e0206 */
[----:B------:R2:W-:Y:S04]  /*22a90*/  STL.64 [R1+0x15f8], R26 ;  /* 0x0015f81a01007387 */ /* 0x0005e80000100a00 */
[----:B------:R2:W-:Y:S01]  /*22aa0*/  STL.64 [R1+0x15f0], R24 ;  /* 0x0015f01801007387 */ /* 0x0005e20000100a00 */
[----:B------:R-:W-:-:S03]  /*22ab0*/  IMAD.WIDE R14, R4, 0x4, R10 ;  /* 0x00000004040e7825 */ /* 0x000fc600078e020a */
[----:B------:R-:W-:Y:S04]  /*22ac0*/  LDGSTS.E [R16+0x50000], desc[UR60][R2.64], !P4 ;  /* 0x5000000002107fae */ /* 0x000fe8000e12187c */
[----:B------:R-:W4:Y:S04]  /*22ad0*/  LDL.LU.64 R10, [R1+0x1f0] ;  /* 0x0001f000010a7983 */ /* 0x000f280000300a00 */
[----:B------:R4:W-:Y:S04]  /*22ae0*/  STL.64 [R1+0x15e8], R14 ;  /* 0x0015e80e01007387 */ /* 0x0009e80000100a00 */
[----:B------:R-:W4:Y:S04]  /*22af0*/  LDL.LU.64 R8, [R1+0x1e8] ;  /* 0x0001e80001087983 */ /* 0x000f280000300a00 */
[----:B------:R-:W4:Y:S04]  /*22b00*/  LDL.LU.64 R6, [R1+0x1e0] ;  /* 0x0001e00001067983 */ /* 0x000f280000300a00 */
[----:B-1----:R-:W4:Y:S01]  /*22b10*/  LDL.LU.64 R2, [R1+0x1d8] ;  /* 0x0001d80001027983 */ /* 0x002f220000300a00 */
[----:B------:R-:W-:-:S02]  /*22b20*/  VIADD R5, R20, 0xffffff4e ;  /* 0xffffff4e14057836 */ /* 0x000fc40000000000 */
[----:B------:R-:W1:Y:S01]  /*22b30*/  LDC R20, c[0x0][0x230] ;  /* 0x00008c00ff147b82 */ /* 0x000e620000000800 */
[----:B------:R2:W-:Y:S02]  /*22b40*/  LDGSTS.E [R16+0x54000], desc[UR60][R26.64], !P4 ;  /* 0x540000001a107fae */ /* 0x0005e4000e12187c */
[----:B------:R-:W-:Y:S02]  /*22b50*/  ISETP.GE.U32.AND P0, PT, R5, 0x7ffffecf, PT ;  /* 0x7ffffecf0500780c */ /* 0x000fe40003f06070 */
[----:B------:R-:W-:Y:S01]  /*22b60*/  IADD3 R5, R22, -0xb3, RZ ;  /* 0xffffff4d16057810 */ /* 0x000fe20007ffe0ff */
[----:B------:R2:W-:Y:S02]  /*22b70*/  LDGSTS.E [R16+0x58000], desc[UR60][R24.64], !P4 ;  /* 0x5800000018107fae */ /* 0x0005e4000e12187c */
[----:B------:R-:W1:Y:S02]  /*22b80*/  LDC R22, c[0x0][0x230] ;  /* 0x00008c00ff167b82 */ /* 0x000e640000000800 */
[----:B------:R4:W-:Y:S01]  /*22b90*/  LDGSTS.E [R16+0x5c000], desc[UR60][R14.64], !P4 ;  /* 0x5c0000000e107fae */ /* 0x0009e2000e12187c */
[----:B------:R-:W-:Y:S01]  /*22ba0*/  ISETP.GE.U32.AND P4, PT, R5, 0x7ffffece, PT ;  /* 0x7ffffece0500780c */ /* 0x000fe20003f86070 */
[----:B------:R-:W-:-:S04]  /*22bb0*/  VIADD R5, R21, 0xffffff4c ;  /* 0xffffff4c15057836 */ /* 0x000fc80000000000 */
[----:B------:R-:W1:Y:S01]  /*22bc0*/  LDC R21, c[0x0][0x230] ;  /* 0x00008c00ff157b82 */ /* 0x000e620000000800 */
[----:B---3--:R-:W-:-:S05]  /*22bd0*/  IMAD.WIDE R28, R4, 0x4, R98 ;  /* 0x00000004041c7825 */ /* 0x008fca00078e0262 */
[----:B------:R3:W-:Y:S04]  /*22be0*/  STL.64 [R1+0x15e0], R28 ;  /* 0x0015e01c01007387 */ /* 0x0007e80000100a00 */
[----:B------:R3:W-:Y:S01]  /*22bf0*/  LDGSTS.E [R16+0x50004], desc[UR60][R28.64], !P0 ;  /* 0x500040001c107fae */ /* 0x0007e2000c12187c */
[----:B--2---:R-:W-:-:S04]  /*22c00*/  IMAD.WIDE R26, R4, 0x4, R102 ;  /* 0x00000004041a7825 */ /* 0x004fc800078e0266 */
[C---:B------:R-:W-:Y:S01]  /*22c10*/  IMAD.WIDE R24, R4.reuse, 0x4, R104 ;  /* 0x0000000404187825 */ /* 0x040fe200078e0268 */
[----:B------:R2:W-:Y:S04]  /*22c20*/  STL.64 [R1+0x15d8], R26 ;  /* 0x0015d81a01007387 */ /* 0x0005e80000100a00 */
[----:B------:R2:W-:Y:S01]  /*22c30*/  LDGSTS.E [R16+0x54004], desc[UR60][R26.64], !P0 ;  /* 0x540040001a107fae */ /* 0x0005e2000c12187c */
[----:B----4-:R-:W-:-:S03]  /*22c40*/  IMAD.WIDE R14, R4, 0x4, R106 ;  /* 0x00000004040e7825 */ /* 0x010fc600078e026a */
[----:B------:R4:W-:Y:S04]  /*22c50*/  STL.64 [R1+0x15d0], R24 ;  /* 0x0015d01801007387 */ /* 0x0009e80000100a00 */
[----:B------:R4:W-:Y:S01]  /*22c60*/  LDGSTS.E [R16+0x58004], desc[UR60][R24.64], !P0 ;  /* 0x5800400018107fae */ /* 0x0009e2000c12187c */
[----:B---3--:R-:W-:-:S03]  /*22c70*/  IMAD.WIDE R28, R4, 0x4, R110 ;  /* 0x00000004041c7825 */ /* 0x008fc600078e026e */
[----:B------:R3:W-:Y:S04]  /*22c80*/  STL.64 [R1+0x15c8], R14 ;  /* 0x0015c80e01007387 */ /* 0x0007e80000100a00 */
[----:B------:R3:W-:Y:S01]  /*22c90*/  LDGSTS.E [R16+0x5c004], desc[UR60][R14.64], !P0 ;  /* 0x5c0040000e107fae */ /* 0x0007e2000c12187c */
[----:B------:R-:W-:Y:S01]  /*22ca0*/  ISETP.GE.U32.AND P0, PT, R5, 0x7ffffecd, PT ;  /* 0x7ffffecd0500780c */ /* 0x000fe20003f06070 */
[----:B--2---:R-:W-:Y:S02]  /*22cb0*/  IMAD.WIDE R26, R4, 0x4, R112 ;  /* 0x00000004041a7825 */ /* 0x004fe400078e0270 */
[----:B------:R-:W-:Y:S02]  /*22cc0*/  LDGSTS.E [R16+0x50008], desc[UR60][R28.64], !P4 ;  /* 0x500080001c107fae */ /* 0x000fe4000e12187c */
[----:B-1----:R-:W-:-:S02]  /*22cd0*/  VIADD R5, R20, 0xffffff2f ;  /* 0xffffff2f14057836 */ /* 0x002fc40000000000 */
[----:B------:R-:W-:Y:S01]  /*22ce0*/  LDGSTS.E [R16+0x54008], desc[UR60][R26.64], !P4 ;  /* 0x540080001a107fae */ /* 0x000fe2000e12187c */
[----:B------:R-:W1:Y:S01]  /*22cf0*/  LDC R20, c[0x0][0x230] ;  /* 0x00008c00ff147b82 */ /* 0x000e620000000800 */
[----:B----4-:R-:W-:-:S05]  /*22d00*/  IMAD.WIDE R24, R4, 0x4, R114 ;  /* 0x0000000404187825 */ /* 0x010fca00078e0272 */
[----:B------:R-:W-:Y:S01]  /*22d10*/  LDGSTS.E [R16+0x58008], desc[UR60][R24.64], !P4 ;  /* 0x5800800018107fae */ /* 0x000fe2000e12187c */
[----:B---3--:R-:W-:-:S03]  /*22d20*/  IMAD.WIDE R14, R4, 0x4, R152 ;  /* 0x00000004040e7825 */ /* 0x008fc600078e0298 */
[----:B------:R-:W-:Y:S04]  /*22d30*/  STL.64 [R1+0x15c0], R28 ;  /* 0x0015c01c01007387 */ /* 0x000fe80000100a00 */
[----:B------:R-:W-:Y:S01]  /*22d40*/  LDGSTS.E [R16+0x5c008], desc[UR60][R14.64], !P4 ;  /* 0x5c0080000e107fae */ /* 0x000fe2000e12187c */
[----:B------:R-:W-:-:S03]  /*22d50*/  ISETP.GE.U32.AND P4, PT, R5, 0x7ffffeb0, PT ;  /* 0x7ffffeb00500780c */ /* 0x000fc60003f86070 */
[----:B------:R-:W-:Y:S01]  /*22d60*/  STL.64 [R1+0x15b8], R26 ;  /* 0x0015b81a01007387 */ /* 0x000fe20000100a00 */
[----:B------:R-:W-:Y:S02]  /*22d70*/  IADD3 R5, R22, -0xd2, RZ ;  /* 0xffffff2e16057810 */ /* 0x000fe40007ffe0ff */
[----:B------:R-:W2:Y:S01]  /*22d80*/  LDC R22, c[0x0][0x230] ;  /* 0x00008c00ff167b82 */ /* 0x000ea20000000800 */
[----:B------:R-:W-:Y:S04]  /*22d90*/  STL.64 [R1+0x15b0], R24 ;  /* 0x0015b01801007387 */ /* 0x000fe80000100a00 */
[----:B------:R-:W-:Y:S01]  /*22da0*/  STL.64 [R1+0x15a8], R14 ;  /* 0x0015a80e01007387 */ /* 0x000fe20000100a00 */
[----:B------:R-:W-:-:S04]  /*22db0*/  IMAD.WIDE R10, R4, 0x4, R10 ;  /* 0x00000004040a7825 */ /* 0x000fc800078e020a */
[C---:B------:R-:W-:Y:S01]  /*22dc0*/  IMAD.WIDE R8, R4.reuse, 0x4, R8 ;  /* 0x0000000404087825 */ /* 0x040fe200078e0208 */
[----:B------:R3:W-:Y:S03]  /*22dd0*/  STL.64 [R1+0x15a0], R10 ;  /* 0x0015a00a01007387 */ /* 0x0007e60000100a00 */
[C---:B------:R-:W-:Y:S01]  /*22de0*/  IMAD.WIDE R6, R4.reuse, 0x4, R6 ;  /* 0x0000000404067825 */ /* 0x040fe200078e0206 */
[----:B------:R3:W-:Y:S03]  /*22df0*/  LDGSTS.E [R16+0x5000c], desc[UR60][R10.64], !P0 ;  /* 0x5000c0000a107fae */ /* 0x0007e6000c12187c */
[C---:B------:R-:W-:Y:S01]  /*22e00*/  IMAD.WIDE R2, R4.reuse, 0x4, R2 ;  /* 0x0000000404027825 */ /* 0x040fe200078e0202 */
        /* <DEDUP_REMOVED lines=9> */
[----:B------:R-:W-:Y:S02]  /*22ea0*/  VIADD R5, R21, 0xffffff2d ;  /* 0xffffff2d15057836 */ /* 0x000fe40000000000 */
[C---:B---3--:R-:W-:Y:S01]  /*22eb0*/  IMAD.WIDE R6, R4.reuse, 0x4, R172 ;  /* 0x0000000404067825 */ /* 0x048fe200078e02ac */
[----:B------:R3:W-:Y:S01]  /*22ec0*/  LDGSTS.E [R16+0x60000], desc[UR60][R10.64], !P4 ;  /* 0x600000000a107fae */ /* 0x0007e2000e12187c */
[----:B------:R-:W2:Y:S03]  /*22ed0*/  LDC R21, c[0x0][0x230] ;  /* 0x00008c00ff157b82 */ /* 0x000ea60000000800 */
[----:B------:R3:W-:Y:S01]  /*22ee0*/  LDGSTS.E [R16+0x64000], desc[UR60][R8.64], !P4 ;  /* 0x6400000008107fae */ /* 0x0007e2000e12187c */
[----:B----4-:R-:W-:-:S03]  /*22ef0*/  IMAD.WIDE R2, R4, 0x4, R174 ;  /* 0x0000000404027825 */ /* 0x010fc600078e02ae */
[----:B------:R4:W-:Y:S04]  /*22f00*/  LDGSTS.E [R16+0x68000], desc[UR60][R6.64], !P4 ;  /* 0x6800000006107fae */ /* 0x0009e8000e12187c */
[----:B------:R4:W-:Y:S01]  /*22f10*/  LDGSTS.E [R16+0x6c000], desc[UR60][R2.64], !P4 ;  /* 0x6c00000002107fae */ /* 0x0009e2000e12187c */
[----:B------:R-:W-:-:S03]  /*22f20*/  ISETP.GE.U32.AND P4, PT, R5, 0x7ffffeae, PT ;  /* 0x7ffffeae0500780c */ /* 0x000fc60003f86070 */
[----:B------:R3:W-:Y:S04]  /*22f30*/  STL.64 [R1+0x1580], R10 ;  /* 0x0015800a01007387 */ /* 0x0007e80000100a00 */
[----:B------:R4:W-:Y:S01]  /*22f40*/  STL.64 [R1+0x1578], R8 ;  /* 0x0015780801007387 */ /* 0x0009e20000100a00 */
[----:B-1----:R-:W-:Y:S02]  /*22f50*/  VIADD R5, R20, 0xffffff2c ;  /* 0xffffff2c14057836 */ /* 0x002fe40000000000 */
[----:B------:R-:W1:Y:S01]  /*22f60*/  LDC R20, c[0x0][0x230] ;  /* 0x00008c00ff147b82 */ /* 0x000e620000000800 */
[----:B------:R4:W-:Y:S01]  /*22f70*/  STL.64 [R1+0x1570], R6 ;  /* 0x0015700601007387 */ /* 0x0009e20000100a00 */
[----:B---3--:R-:W-:-:S03]  /*22f80*/  IMAD.WIDE R10, R4, 0x4, R176 ;  /* 0x00000004040a7825 */ /* 0x008fc600078e02b0 */
[----:B------:R3:W-:Y:S01]  /*22f90*/  STL.64 [R1+0x1568], R2 ;  /* 0x0015680201007387 */ /* 0x0007e20000100a00 */
[----:B----4-:R-:W-:-:S03]  /*22fa0*/  IMAD.WIDE R8, R4, 0x4, R178 ;  /* 0x0000000404087825 */ /* 0x010fc600078e02b2 */
[----:B------:R4:W-:Y:S01]  /*22fb0*/  STL.64 [R1+0x1560], R10 ;  /* 0x0015600a01007387 */ /* 0x0009e20000100a00 */
[----:B------:R-:W-:-:S03]  /*22fc0*/  IMAD.WIDE R6, R4, 0x4, R180 ;  /* 0x0000000404067825 */ /* 0x000fc600078e02b4 */
[----:B------:R4:W-:Y:S01]  /*22fd0*/  LDGSTS.E [R16+0x60004], desc[UR60][R10.64], !P0 ;  /* 0x600040000a107fae */ /* 0x0009e2000c12187c */
[----:B---3--:R-:W-:-:S03]  /*22fe0*/  IMAD.WIDE R2, R4, 0x4, R182 ;  /* 0x0000000404027825 */ /* 0x008fc600078e02b6 */
        /* <DEDUP_REMOVED lines=9> */
[C---:B----4-:R-:W-:Y:S01]  /*23080*/  IMAD.WIDE R6, R4.reuse, 0x4, R188 ;  /* 0x0000000404067825 */ /* 0x050fe200078e02bc */
[----:B------:R-:W-:Y:S01]  /*23090*/  IADD3 R5, R23, -0xf1, RZ ;  /* 0xffffff0f17057810 */ /* 0x000fe20007ffe0ff */
[----:B------:R4:W-:Y:S01]  /*230a0*/  LDGSTS.E [R16+0x60008], desc[UR60][R10.64], !P4 ;  /* 0x600080000a107fae */ /* 0x0009e2000e12187c */
[----:B------:R-:W1:Y:S03]  /*230b0*/  LDC R23, c[0x0][0x230] ;  /* 0x00008c00ff177b82 */ /* 0x000e660000000800 */
[----:B------:R2:W-:Y:S01]  /*230c0*/  LDGSTS.E [R16+0x64008], desc[UR60][R8.64], !P4 ;  /* 0x6400800008107fae */ /* 0x0005e2000e12187c */
[----:B---3--:R-:W-:-:S03]  /*230d0*/  IMAD.WIDE R2, R4, 0x4, R190 ;  /* 0x0000000404027825 */ /* 0x008fc600078e02be */
[----:B------:R3:W-:Y:S04]  /*230e0*/  LDGSTS.E [R16+0x68008], desc[UR60][R6.64], !P4 ;  /* 0x6800800006107fae */ /* 0x0007e8000e12187c */
[----:B------:R3:W-:Y:S01]  /*230f0*/  LDGSTS.E [R16+0x6c008], desc[UR60][R2.64], !P4 ;  /* 0x6c00800002107fae */ /* 0x0007e2000e12187c */
[----:B------:R-:W-:-:S03]  /*23100*/  ISETP.GE.U32.AND P4, PT, R5, 0x7ffffe90, PT ;  /* 0x7ffffe900500780c */ /* 0x000fc60003f86070 */
[----:B------:R4:W-:Y:S04]  /*23110*/  STL.64 [R1+0x1540], R10 ;  /* 0x0015400a01007387 */ /* 0x0009e80000100a00 */
[----:B------:R2:W-:Y:S04]  /*23120*/  STL.64 [R1+0x1538], R8 ;  /* 0x0015380801007387 */ /* 0x0005e80000100a00 */
[----:B------:R3:W-:Y:S01]  /*23130*/  STL.64 [R1+0x1530], R6 ;  /* 0x0015300601007387 */ /* 0x0007e20000100a00 */
[----:B----4-:R-:W-:-:S03]  /*23140*/  IMAD.WIDE R10, R4, 0x4, R192 ;  /* 0x00000004040a7825 */ /* 0x010fc600078e02c0 */
[----:B------:R4:W-:Y:S01]  /*23150*/  STL.64 [R1+0x1528], R2 ;  /* 0x0015280201007387 */ /* 0x0009e20000100a00 */
[----:B--2---:R-:W-:-:S03]  /*23160*/  IMAD.WIDE R8, R4, 0x4, R194 ;  /* 0x0000000404087825 */ /* 0x004fc600078e02c2 */
[----:B------:R2:W-:Y:S01]  /*23170*/  STL.64 [R1+0x1520], R10 ;  /* 0x0015200a01007387 */ /* 0x0005e20000100a00 */
[----:B---3--:R-:W-:-:S03]  /*23180*/  IMAD.WIDE R6, R4, 0x4, R196 ;  /* 0x0000000404067825 */ /* 0x008fc600078e02c4 */
[----:B------:R2:W-:Y:S01]  /*23190*/  LDGSTS.E [R16+0x6000c], desc[UR60][R10.64], !P0 ;  /* 0x6000c0000a107fae */ /* 0x0005e2000c12187c */
[----:B----4-:R-:W-:-:S03]  /*231a0*/  IMAD.WIDE R2, R4, 0x4, R198 ;  /* 0x0000000404027825 */ /* 0x010fc600078e02c6 */
[----:B------:R3:W-:Y:S01]  /*231b0*/  STL.64 [R1+0x1518], R8 ;  /* 0x0015180801007387 */ /* 0x0007e20000100a00 */
[----:B------:R-:W-:-:S03]  /*231c0*/  VIADD R5, R22, 0xffffff0e ;  /* 0xffffff0e16057836 */ /* 0x000fc60000000000 */
[----:B------:R3:W-:Y:S01]  /*231d0*/  LDGSTS.E [R16+0x6400c], desc[UR60][R8.64], !P0 ;  /* 0x6400c00008107fae */ /* 0x0007e2000c12187c */
[C---:B------:R-:W-:Y:S01]  /*231e0*/  IMAD.WIDE R14, R4.reuse, 0x4, R216 ;  /* 0x00000004040e7825 */ /* 0x040fe200078e02d8 */
[----:B------:R-:W4:Y:S02]  /*231f0*/  LDC R22, c[0x0][0x230] ;  /* 0x00008c00ff167b82 */ /* 0x000f240000000800 */
[----:B------:R1:W-:Y:S01]  /*23200*/  STL.64 [R1+0x1508], R6 ;  /* 0x0015080601007387 */ /* 0x0003e20000100a00 */
[----:B--2---:R-:W-:-:S03]  /*23210*/  IMAD.WIDE R10, R4, 0x4, R200 ;  /* 0x00000004040a7825 */ /* 0x004fc600078e02c8 */
[----:B------:R1:W-:Y:S01]  /*23220*/  LDGSTS.E [R16+0x6800c], desc[UR60][R6.64], !P0 ;  /* 0x6800c00006107fae */ /* 0x0003e2000c12187c */
[----:B---3--:R-:W-:-:S03]  /*23230*/  IMAD.WIDE R8, R4, 0x4, R202 ;  /* 0x0000000404087825 */ /* 0x008fc600078e02ca */
[----:B------:R2:W-:Y:S04]  /*23240*/  STL.64 [R1+0x14f8], R2 ;  /* 0x0014f80201007387 */ /* 0x0005e80000100a00 */
[----:B------:R2:W-:Y:S01]  /*23250*/  LDGSTS.E [R16+0x6c00c], desc[UR60][R2.64], !P0 ;  /* 0x6c00c00002107fae */ /* 0x0005e2000c12187c */
[----:B-1----:R-:W-:-:S03]  /*23260*/  IMAD.WIDE R6, R4, 0x4, R204 ;  /* 0x0000000404067825 */ /* 0x002fc600078e02cc */
[----:B------:R1:W-:Y:S01]  /*23270*/  STL.64 [R1+0x14e8], R10 ;  /* 0x0014e80a01007387 */ /* 0x0003e20000100a00 */
[----:B------:R-:W-:-:S03]  /*23280*/  ISETP.GE.U32.AND P0, PT, R5, 0x7ffffe8f, PT ;  /* 0x7ffffe8f0500780c */ /* 0x000fc60003f06070 */
        /* <DEDUP_REMOVED lines=12> */
[----:B------:R3:W-:Y:S01]  /*23350*/  STL.64 [R1+0x1498], R8 ;  /* 0x0014980801007387 */ /* 0x0007e20000100a00 */
[----:B--2---:R-:W-:-:S03]  /*23360*/  IMAD.WIDE R2, R4, 0x4, R214 ;  /* 0x0000000404027825 */ /* 0x004fc600078e02d6 */
[----:B------:R2:W-:Y:S04]  /*23370*/  STL.64 [R1+0x1488], R6 ;  /* 0x0014880601007387 */ /* 0x0005e80000100a00 */
[----:B------:R4:W-:Y:S04]  /*23380*/  STL.64 [R1+0x1478], R2 ;  /* 0x0014780201007387 */ /* 0x0009e80000100a00 */
[----:B------:R-:W4:Y:S04]  /*23390*/  LDL.LU.64 R106, [R1+0x4d0] ;  /* 0x0004d000016a7983 */ /* 0x000f280000300a00 */
[----:B------:R-:W4:Y:S04]  /*233a0*/  LDL.LU.64 R112, [R1+0x4c8] ;  /* 0x0004c80001707983 */ /* 0x000f280000300a00 */
[----:B------:R-:W-:Y:S01]  /*233b0*/  LDGSTS.E [R16+0x70004], desc[UR60][R10.64], !P0 ;  /* 0x700040000a107fae */ /* 0x000fe2000c12187c */
[----:B------:R-:W-:-:S02]  /*233c0*/  VIADD R5, R21, 0xffffff0d ;  /* 0xffffff0d15057836 */ /* 0x000fc40000000000 */
[----:B------:R-:W-:Y:S01]  /*233d0*/  IMAD.WIDE R24, R4, 0x4, R226 ;  /* 0x0000000404187825 */ /* 0x000fe200078e02e2 */
[----:B------:R3:W-:Y:S01]  /*233e0*/  LDGSTS.E [R16+0x74004], desc[UR60][R8.64], !P0 ;  /* 0x7400400008107fae */ /* 0x0007e2000c12187c */
[----:B------:R-:W4:Y:S03]  /*233f0*/  LDC R21, c[0x0][0x230] ;  /* 0x00008c00ff157b82 */ /* 0x000f260000000800 */
[----:B-1----:R-:W4:Y:S01]  /*23400*/  LDL.LU.64 R10, [R1+0x4c0] ;  /* 0x0004c000010a7983 */ /* 0x002f220000300a00 */
[----:B------:R-:W-:-:S03]  /*23410*/  ISETP.GE.U32.AND P4, PT, R5, 0x7ffffe8e, PT ;  /* 0x7ffffe8e0500780c */ /* 0x000fc60003f86070 */
[----:B------:R-:W4:Y:S01]  /*23420*/  LDL.LU.64 R114, [R1+0x4b8] ;  /* 0x0004b80001727983 */ /* 0x000f220000300a00 */
[----:B---3--:R-:W-:-:S03]  /*23430*/  IMAD.WIDE R8, R4, 0x4, R218 ;  /* 0x0000000404087825 */ /* 0x008fc600078e02da */
[----:B------:R2:W-:Y:S01]  /*23440*/  LDGSTS.E [R16+0x78004], desc[UR60][R6.64], !P0 ;  /* 0x7800400006107fae */ /* 0x0005e2000c12187c */
[----:B------:R-:W-:Y:S02]  /*23450*/  IADD3 R5, R20, -0xf4, RZ ;  /* 0xffffff0c14057810 */ /* 0x000fe40007ffe0ff */
[----:B------:R-:W1:Y:S01]  /*23460*/  LDC R20, c[0x0][0x230] ;  /* 0x00008c00ff147b82 */ /* 0x000e620000000800 */
[----:B------:R4:W-:Y:S04]  /*23470*/  LDGSTS.E [R16+0x7c004], desc[UR60][R2.64], !P0 ;  /* 0x7c00400002107fae */ /* 0x0009e8000c12187c */
[----:B------:R3:W-:Y:S01]  /*23480*/  STL.64 [R1+0x1468], R14 ;  /* 0x0014680e01007387 */ /* 0x0007e20000100a00 */
[----:B--2---:R-:W-:-:S03]  /*23490*/  IMAD.WIDE R6, R4, 0x4, R220 ;  /* 0x0000000404067825 */ /* 0x004fc600078e02dc */
[----:B------:R2:W-:Y:S01]  /*234a0*/  STL.64 [R1+0x1440], R8 ;  /* 0x0014400801007387 */ /* 0x0005e20000100a00 */
[----:B----4-:R-:W-:-:S03]  /*234b0*/  IMAD.WIDE R2, R4, 0x4, R222 ;  /* 0x0000000404027825 */ /* 0x010fc600078e02de */
[----:B------:R4:W-:Y:S01]  /*234c0*/  STL.64 [R1+0x1430], R6 ;  /* 0x0014300601007387 */ /* 0x0009e20000100a00 */
[----:B------:R-:W-:-:S03]  /*234d0*/  ISETP.GE.U32.AND P0, PT, R5, 0x7ffffe8d, PT ;  /* 0x7ffffe8d0500780c */ /* 0x000fc60003f06070 */
[----:B------:R4:W-:Y:S04]  /*234e0*/  STL.64 [R1+0x1428], R2 ;  /* 0x0014280201007387 */ /* 0x0009e80000100a00 */
[----:B------:R-:W4:Y:S04]  /*234f0*/  LDL.LU.64 R110, [R1+0x4b0] ;  /* 0x0004b000016e7983 */ /* 0x000f280000300a00 */
[----:B------:R3:W-:Y:S04]  /*23500*/  LDGSTS.E [R16+0x70008], desc[UR60][R14.64], !P4 ;  /* 0x700080000e107fae */ /* 0x0007e8000e12187c */
[----:B------:R2:W-:Y:S04]  /*23510*/  LDGSTS.E [R16+0x74008], desc[UR60][R8.64], !P4 ;  /* 0x7400800008107fae */ /* 0x0005e8000e12187c */
[----:B------:R-:W4:Y:S04]  /*23520*/  LDL.LU.64 R152, [R1+0x4a8] ;  /* 0x0004a80001987983 */ /* 0x000f280000300a00 */
[----:B------:R-:W-:Y:S01]  /*23530*/  LDGSTS.E [R16+0x78008], desc[UR60][R6.64], !P4 ;  /* 0x7800800006107fae */ /* 0x000fe2000e12187c */
[----:B---3--:R-:W-:-:S03]  /*23540*/  IMAD.WIDE R14, R4, 0x4, R228 ;  /* 0x00000004040e7825 */ /* 0x008fc600078e02e4 */
[----:B------:R3:W-:Y:S01]  /*23550*/  LDGSTS.E [R16+0x7c008], desc[UR60][R2.64], !P4 ;  /* 0x7c00800002107fae */ /* 0x0007e2000e12187c */
[----:B--2---:R-:W-:-:S05]  /*23560*/  IMAD.WIDE R8, R4, 0x4, R224 ;  /* 0x0000000404087825 */ /* 0x004fca00078e02e0 */
[----:B------:R-:W-:Y:S04]  /*23570*/  LDGSTS.E [R16+0x7000c], desc[UR60][R8.64], !P0 ;  /* 0x7000c00008107fae */ /* 0x000fe8000c12187c */
[----:B----4-:R-:W2:Y:S04]  /*23580*/  LDL.LU.64 R6, [R1+0x4a0] ;  /* 0x0004a00001067983 */ /* 0x010ea80000300a00 */
[----:B------:R4:W-:Y:S01]  /*23590*/  STL.64 [R1+0x1418], R8 ;  /* 0x0014180801007387 */ /* 0x0009e20000100a00 */
[----:B---3--:R-:W-:-:S03]  /*235a0*/  IMAD.WIDE R2, R4, 0x4, R230 ;  /* 0x0000000404027825 */ /* 0x008fc600078e02e6 */
[----:B------:R-:W-:Y:S04]  /*235b0*/  STL.64 [R1+0x1408], R24 ;  /* 0x0014081801007387 */ /* 0x000fe80000100a00 */
[----:B------:R-:W-:Y:S04]  /*235c0*/  STL.64 [R1+0x13f8], R14 ;  /* 0x0013f80e01007387 */ /* 0x000fe80000100a00 */
[----:B----4-:R-:W3:Y:S04]  /*235d0*/  LDL.LU.64 R8, [R1+0x498] ;  /* 0x0004980001087983 */ /* 0x010ee80000300a00 */
[----:B------:R4:W-:Y:S04]  /*235e0*/  LDGSTS.E [R16+0x7400c], desc[UR60][R24.64], !P0 ;  /* 0x7400c00018107fae */ /* 0x0009e8000c12187c */
[----:B------:R1:W-:Y:S04]  /*235f0*/  LDGSTS.E [R16+0x7800c], desc[UR60][R14.64], !P0 ;  /* 0x7800c0000e107fae */ /* 0x0003e8000c12187c */
[----:B------:R1:W-:Y:S04]  /*23600*/  STL.64 [R1+0x13e8], R2 ;  /* 0x0013e80201007387 */ /* 0x0003e80000100a00 */
[----:B------:R-:W-:Y:S04]  /*23610*/  LDGSTS.E [R16+0x7c00c], desc[UR60][R2.64], !P0 ;  /* 0x7c00c00002107fae */ /* 0x000fe8000c12187c */
[----:B-1----:R-:W3:Y:S01]  /*23620*/  LDL.LU.64 R2, [R1+0x490] ;  /* 0x0004900001027983 */ /* 0x002ee20000300a00 */
[----:B------:R-:W-:-:S04]  /*23630*/  IMAD.WIDE R28, R4, 0x4, R106 ;  /* 0x00000004041c7825 */ /* 0x000fc800078e026a */
[C---:B------:R-:W-:Y:S01]  /*23640*/  IMAD.WIDE R26, R4.reuse, 0x4, R112 ;  /* 0x00000004041a7825 */ /* 0x040fe200078e0270 */
[----:B------:R-:W-:Y:S04]  /*23650*/  LDGSTS.E [R17+0x40000], desc[UR60][R28.64], !P6 ;  /* 0x400000001c117fae */ /* 0x000fe8000f12187c */
[----:B------:R-:W3:Y:S04]  /*23660*/  LDL.LU.64 R112, [R1+0x488] ;  /* 0x0004880001707983 */ /* 0x000ee80000300a00 */
[----:B------:R-:W-:Y:S04]  /*23670*/  STL.64 [R1+0x13d8], R28 ;  /* 0x0013d81c01007387 */ /* 0x000fe80000100a00 */
[----:B------:R1:W-:Y:S01]  /*23680*/  LDGSTS.E [R17+0x44000], desc[UR60][R26.64], !P6 ;  /* 0x440000001a117fae */ /* 0x0003e2000f12187c */
[----:B----4-:R-:W-:-:S03]  /*23690*/  IMAD.WIDE R24, R4, 0x4, R10 ;  /* 0x0000000404187825 */ /* 0x010fc600078e020a */
[----:B------:R-:W4:Y:S01]  /*236a0*/  LDL.LU.64 R10, [R1+0x480] ;  /* 0x00048000010a7983 */ /* 0x000f220000300a00 */
[----:B------:R-:W-:-:S03]  /*236b0*/  IMAD.WIDE R14, R4, 0x4, R114 ;  /* 0x00000004040e7825 */ /* 0x000fc600078e0272 */
[----:B------:R1:W-:Y:S04]  /*236c0*/  STL.64 [R1+0x13c8], R26 ;  /* 0x0013c81a01007387 */ /* 0x0003e80000100a00 */
[----:B------:R1:W-:Y:S04]  /*236d0*/  STL.64 [R1+0x728], R24 ;  /* 0x0007281801007387 */ /* 0x0003e80000100a00 */
[----:B------:R-:W4:Y:S04]  /*236e0*/  LDL.LU.64 R114, [R1+0x478] ;  /* 0x0004780001727983 */ /* 0x000f280000300a00 */
[----:B------:R1:W-:Y:S04]  /*236f0*/  LDGSTS.E [R17+0x48000], desc[UR60][R24.64], !P6 ;  /* 0x4800000018117fae */ /* 0x0003e8000f12187c */
[----:B------:R2:W-:Y:S04]  /*23700*/  STL.64 [R1+0x718], R14 ;  /* 0x0007180e01007387 */ /* 0x0005e80000100a00 */
[----:B------:R2:W-:Y:S04]  /*23710*/  LDGSTS.E [R17+0x4c000], desc[UR60][R14.64], !P6 ;  /* 0x4c0000000e117fae */ /* 0x0005e8000f12187c */
[----:B------:R-:W4:Y:S01]  /*23720*/  LDL.LU.64 R98, [R1+0x470] ;  /* 0x0004700001627983 */ /* 0x000f220000300a00 */
[----:B-1----:R-:W-:-:S05]  /*23730*/  IMAD.WIDE R26, R4, 0x4, R110 ;  /* 0x00000004041a7825 */ /* 0x002fca00078e026e */
[----:B------:R-:W-:Y:S04]  /*23740*/  STL.64 [R1+0x708], R26 ;  /* 0x0007081a01007387 */ /* 0x000fe80000100a00 */
[----:B------:R-:W4:Y:S01]  /*23750*/  LDL.LU.64 R102, [R1+0x468] ;  /* 0x0004680001667983 */ /* 0x000f220000300a00 */
[----:B------:R-:W-:-:S03]  /*23760*/  IMAD.WIDE R24, R4, 0x4, R152 ;  /* 0x0000000404187825 */ /* 0x000fc600078e0298 */
[----:B------:R-:W-:Y:S04]  /*23770*/  LDGSTS.E [R17+0x40004], desc[UR60][R26.64], !P5 ;  /* 0x400040001a117fae */ /* 0x000fe8000e92187c */
[----:B------:R-:W-:Y:S04]  /*23780*/  STL.64 [R1+0x6f8], R24 ;  /* 0x0006f81801007387 */ /* 0x000fe80000100a00 */
[----:B------:R-:W4:Y:S04]  /*23790*/  LDL.LU.64 R152, [R1+0x460] ;  /* 0x0004600001987983 */ /* 0x000f280000300a00 */
[----:B------:R4:W-:Y:S01]  /*237a0*/  LDGSTS.E [R17+0x44004], desc[UR60][R24.64], !P5 ;  /* 0x4400400018117fae */ /* 0x0009e2000e92187c */
[----:B--2---:R-:W-:-:S05]  /*237b0*/  IMAD.WIDE R14, R4, 0x4, R6 ;  /* 0x00000004040e7825 */ /* 0x004fca00078e0206 */
[----:B------:R-:W-:Y:S04]  /*237c0*/  STL.64 [R1+0x6e8], R14 ;  /* 0x0006e80e01007387 */ /* 0x000fe80000100a00 */
[----:B------:R-:W2:Y:S04]  /*237d0*/  LDL.LU.64 R6, [R1+0x458] ;  /* 0x0004580001067983 */ /* 0x000ea80000300a00 */
[----:B------:R1:W-:Y:S01]  /*237e0*/  LDGSTS.E [R17+0x48004], desc[UR60][R14.64], !P5 ;  /* 0x480040000e117fae */ /* 0x0003e2000e92187c */
[----:B---3--:R-:W-:-:S05]  /*237f0*/  IMAD.WIDE R8, R4, 0x4, R8 ;  /* 0x0000000404087825 */ /* 0x008fca00078e0208 */
[----:B------:R3:W-:Y:S04]  /*23800*/  STL.64 [R1+0x6d8], R8 ;  /* 0x0006d80801007387 */ /* 0x0007e80000100a00 */
[----:B------:R-:W-:Y:S04]  /*23810*/  LDGSTS.E [R17+0x4c004], desc[UR60][R8.64], !P5 ;  /* 0x4c00400008117fae */ /* 0x000fe8000e92187c */
[----:B------:R-:W2:Y:S04]  /*23820*/  LDL.LU.64 R104, [R1+0x1d0] ;  /* 0x0001d00001687983 */ /* 0x000ea80000300a00 */
[----:B---3--:R-:W3:Y:S01]  /*23830*/  LDL.LU.64 R8, [R1+0x1c8] ;  /* 0x0001c80001087983 */ /* 0x008ee20000300a00 */
[----:B------:R-:W-:-:S03]  /*23840*/  IMAD.WIDE R28, R4, 0x4, R2 ;  /* 0x00000004041c7825 */ /* 0x000fc600078e0202 */
[----:B------:R-:W3:Y:S04]  /*23850*/  LDL.LU.64 R2, [R1+0x1c0] ;  /* 0x0001c00001027983 */ /* 0x000ee80000300a00 */
[----:B------:R-:W-:Y:S01]  /*23860*/  STL.64 [R1+0x6c8], R28 ;  /* 0x0006c81c01007387 */ /* 0x000fe20000100a00 */
[----:B------:R-:W-:Y:S02]  /*23870*/  VIADD R5, R22, 0xffffff67 ;  /* 0xffffff6716057836 */ /* 0x000fe40000000000 */
[----:B------:R-:W1:Y:S01]  /*23880*/  LDC R22, c[0x0][0x230] ;  /* 0x00008c00ff167b82 */ /* 0x000e620000000800 */
[----:B------:R-:W-:Y:S01]  /*23890*/  LDGSTS.E [R17+0x40008], desc[UR60][R28.64], !P2 ;  /* 0x400080001c117fae */ /* 0x000fe2000d12187c */
[----:B----4-:R-:W-:-:S03]  /*238a0*/  IMAD.WIDE R24, R4, 0x4, R10 ;  /* 0x0000000404187825 */ /* 0x010fc600078e020a */
[----:B------:R-:W4:Y:S01]  /*238b0*/  LDL.LU.64 R10, [R1+0x1b8] ;  /* 0x0001b800010a7983 */ /* 0x000f220000300a00 */
[----:B------:R-:W-:Y:S01]  /*238c0*/  IMAD.WIDE R26, R4, 0x4, R112 ;  /* 0x00000004041a7825 */ /* 0x000fe200078e0270 */
[----:B------:R-:W-:-:S04]  /*238d0*/  ISETP.GE.U32.AND P4, PT, R5, 0x7ffffee8, PT ;  /* 0x7ffffee80500780c */ /* 0x000fc80003f86070 */
[----:B------:R1:W-:Y:S02]  /*238e0*/  STL.64 [R1+0x6b8], R26 ;  /* 0x0006b81a01007387 */ /* 0x0003e40000100a00 */
[----:B-1----:R-:W-:Y:S02]  /*238f0*/  IMAD.WIDE R14, R4, 0x4, R114 ;  /* 0x00000004040e7825 */ /* 0x002fe400078e0272 */
[----:B------:R1:W-:Y:S04]  /*23900*/  STL.64 [R1+0x6a8], R24 ;  /* 0x0006a81801007387 */ /* 0x0003e80000100a00 */
[----:B------:R1:W-:Y:S01]  /*23910*/  STL.64 [R1+0x698], R14 ;  /* 0x0006980e01007387 */ /* 0x0003e20000100a00 */
[----:B------:R-:W-:Y:S02]  /*23920*/  VIADD R5, R21, 0xffffff66 ;  /* 0xffffff6615057836 */ /* 0x000fe40000000000 */
[----:B------:R-:W2:Y:S01]  /*23930*/  LDC R21, c[0x0][0x230] ;  /* 0x00008c00ff157b82 */ /* 0x000ea20000000800 */
[----:B------:R-:W4:Y:S04]  /*23940*/  LDL.LU.64 R106, [R1+0x1b0] ;  /* 0x0001b000016a7983 */ /* 0x000f280000300a00 */
[----:B------:R-:W4:Y:S04]  /*23950*/  LDL.LU.64 R110, [R1+0x1a8] ;  /* 0x0001a800016e7983 */ /* 0x000f280000300a00 */
[----:B------:R-:W4:Y:S01]  /*23960*/  LDL.LU.64 R112, [R1+0x1a0] ;  /* 0x0001a00001707983 */ /* 0x000f220000300a00 */
[----:B------:R-:W-:-:S03]  /*23970*/  ISETP.GE.U32.AND P0, PT, R5, 0x7ffffee7, PT ;  /* 0x7ffffee70500780c */ /* 0x000fc60003f06070 */
[----:B------:R1:W-:Y:S01]  /*23980*/  LDGSTS.E [R17+0x44008], desc[UR60][R26.64], !P2 ;  /* 0x440080001a117fae */ /* 0x0003e2000d12187c */
[----:B------:R-:W-:Y:S02]  /*23990*/  IADD3 R5, R20, -0x9b, RZ ;  /* 0xffffff6514057810 */ /* 0x000fe40007ffe0ff */
[----:B------:R-:W4:Y:S01]  /*239a0*/  LDC R20, c[0x0][0x230] ;  /* 0x00008c00ff147b82 */ /* 0x000f220000000800 */
[----:B------:R1:W-:Y:S04]  /*239b0*/  LDGSTS.E [R17+0x48008], desc[UR60][R24.64], !P2 ;  /* 0x4800800018117fae */ /* 0x0003e8000d12187c */
[----:B------:R1:W-:Y:S02]  /*239c0*/  LDGSTS.E [R17+0x4c008], desc[UR60][R14.64], !P2 ;  /* 0x4c0080000e117fae */ /* 0x0003e4000d12187c */
[----:B-1----:R-:W-:-:S02]  /*239d0*/  IMAD.WIDE R26, R4, 0x4, R98 ;  /* 0x00000004041a7825 */ /* 0x002fc400078e0262 */
[----:B------:R-:W4:Y:S02]  /*239e0*/  LDL.LU.64 R114, [R1+0x738] ;  /* 0x0007380001727983 */ /* 0x000f240000300a00 */
[C---:B------:R-:W-:Y:S02]  /*239f0*/  IMAD.WIDE R24, R4.reuse, 0x4, R102 ;  /* 0x0000000404187825 */ /* 0x040fe400078e0266 */
[----:B------:R-:W-:Y:S02]  /*23a00*/  STL.64 [R1+0x688], R26 ;  /* 0x0006881a01007387 */ /* 0x000fe40000100a00 */
[----:B------:R-:W-:Y:S02]  /*23a10*/  IMAD.WIDE R14, R4, 0x4, R152 ;  /* 0x00000004040e7825 */ /* 0x000fe400078e0298 */
[----:B------:R1:W-:Y:S01]  /*23a20*/  LDGSTS.E [R17+0x4000c], desc[UR60][R26.64], !P3 ;  /* 0x4000c0001a117fae */ /* 0x0003e2000d92187c */
[----:B------:R-:W-:-:S03]  /*23a30*/  ISETP.GE.U32.AND P6, PT, R5, 0x7ffffee6, PT ;  /* 0x7ffffee60500780c */ /* 0x000fc60003fc6070 */
[----:B------:R-:W-:Y:S01]  /*23a40*/  STL.64 [R1+0x678], R24 ;  /* 0x0006781801007387 */ /* 0x000fe20000100a00 */
[----:B------:R-:W-:Y:S02]  /*23a50*/  VIADD R5, R22, 0xffffff64 ;  /* 0xffffff6416057836 */ /* 0x000fe40000000000 */
[----:B------:R-:W4:Y:S01]  /*23a60*/  LDC R22, c[0x0][0x230] ;  /* 0x00008c00ff167b82 */ /* 0x000f220000000800 */
[----:B------:R-:W-:Y:S04]  /*23a70*/  LDGSTS.E [R17+0x4400c], desc[UR60][R24.64], !P3 ;  /* 0x4400c00018117fae */ /* 0x000fe8000d92187c */
[----:B------:R-:W-:Y:S01]  /*23a80*/  STL.64 [R1+0x668], R14 ;  /* 0x0006680e01007387 */ /* 0x000fe20000100a00 */
[----:B--2---:R-:W-:-:S03]  /*23a90*/  IMAD.WIDE R6, R4, 0x4, R6 ;  /* 0x0000000404067825 */ /* 0x004fc600078e0206 */
[----:B------:R3:W-:Y:S04]  /*23aa0*/  LDGSTS.E [R17+0x4800c], desc[UR60][R14.64], !P3 ;  /* 0x4800c0000e117fae */ /* 0x0007e8000d92187c */
[----:B------:R2:W-:Y:S04]  /*23ab0*/  STL.64 [R1+0x658], R6 ;  /* 0x0006580601007387 */ /* 0x0005e80000100a00 */
[----:B------:R-:W-:Y:S01]  /*23ac0*/  LDGSTS.E [R17+0x4c00c], desc[UR60][R6.64], !P3 ;  /* 0x4c00c00006117fae */ /* 0x000fe2000d92187c */
[----:B------:R-:W-:Y:S01]  /*23ad0*/  ISETP.GE.U32.AND P5, PT, R5, 0x7ffffee5, PT ;  /* 0x7ffffee50500780c */ /* 0x000fe20003fa6070 */
[----:B------:R-:W-:-:S02]  /*23ae0*/  VIADD R5, R21, 0xffffff4b ;  /* 0xffffff4b15057836 */ /* 0x000fc40000000000 */
[----:B------:R-:W4:Y:S01]  /*23af0*/  LDC R21, c[0x0][0x230] ;  /* 0x00008c00ff157b82 */ /* 0x000f220000000800 */
[----:B--2---:R-:W2:Y:S04]  /*23b00*/  LDL.LU.64 R6, [R1+0x740] ;  /* 0x0007400001067983 */ /* 0x004ea80000300a00 */
[----:B------:R-:W2:Y:S01]  /*23b10*/  LDL.LU.64 R152, [R1+0x748] ;  /* 0x0007480001987983 */ /* 0x000ea20000300a00 */
[----:B------:R-:W-:Y:S01]  /*23b20*/  ISETP.GE.U32.AND P2, PT, R5, 0x7ffffecc, PT ;  /* 0x7ffffecc0500780c */ /* 0x000fe20003f46070 */
[----:B-1----:R-:W-:-:S04]  /*23b30*/  IMAD.WIDE R26, R4, 0x4, R104 ;  /* 0x00000004041a7825 */ /* 0x002fc800078e0268 */
[C---:B---3--:R-:W-:Y:S02]  /*23b40*/  IMAD.WIDE R14, R4.reuse, 0x4, R2 ;  /* 0x00000004040e7825 */ /* 0x048fe400078e0202 */
[----:B------:R-:W3:Y:S02]  /*23b50*/  LDL.LU.64 R2, [R1+0x750] ;  /* 0x0007500001027983 */ /* 0x000ee40000300a00 */
[C---:B------:R-:W-:Y:S02]  /*23b60*/  IMAD.WIDE R24, R4.reuse, 0x4, R8 ;  /* 0x0000000404187825 */ /* 0x040fe400078e0208 */
[----:B------:R-:W-:Y:S04]  /*23b70*/  STL.64 [R1+0x648], R26 ;  /* 0x0006481a01007387 */ /* 0x000fe80000100a00 */
[----:B------:R-:W-:Y:S04]  /*23b80*/  STL.64 [R1+0x638], R24 ;  /* 0x0006381801007387 */ /* 0x000fe80000100a00 */
[----:B------:R-:W3:Y:S04]  /*23b90*/  LDL.LU.64 R8, [R1+0x758] ;  /* 0x0007580001087983 */ /* 0x000ee80000300a00 */
[----:B------:R1:W-:Y:S04]  /*23ba0*/  LDGSTS.E [R17+0x50000], desc[UR60][R26.64], !P2 ;  /* 0x500000001a117fae */ /* 0x0003e8000d12187c */
[----:B------:R1:W-:Y:S04]  /*23bb0*/  LDGSTS.E [R17+0x54000], desc[UR60][R24.64], !P2 ;  /* 0x5400000018117fae */ /* 0x0003e8000d12187c */
[----:B------:R-:W-:Y:S04]  /*23bc0*/  STL.64 [R1+0x628], R14 ;  /* 0x0006280e01007387 */ /* 0x000fe80000100a00 */
[----:B------:R1:W-:Y:S01]  /*23bd0*/  LDGSTS.E [R17+0x58000], desc[UR60][R14.64], !P2 ;  /* 0x580000000e117fae */ /* 0x0003e2000d12187c */
[----:B----4-:R-:W-:-:S05]  /*23be0*/  IMAD.WIDE R10, R4, 0x4, R10 ;  /* 0x00000004040a7825 */ /* 0x010fca00078e020a */
[----:B------:R4:W-:Y:S04]  /*23bf0*/  STL.64 [R1+0x618], R10 ;  /* 0x0006180a01007387 */ /* 0x0009e80000100a00 */
[----:B------:R-:W-:Y:S04]  /*23c00*/  LDGSTS.E [R17+0x5c000], desc[UR60][R10.64], !P2 ;  /* 0x5c0000000a117fae */ /* 0x000fe8000d12187c */
[----:B----4-:R-:W4:Y:S01]  /*23c10*/  LDL.LU.64 R10, [R1+0x760] ;  /* 0x00076000010a7983 */ /* 0x010f220000300a00 */
[----:B------:R-:W-:Y:S01]  /*23c20*/  IMAD.WIDE R28, R4, 0x4, R106 ;  /* 0x00000004041c7825 */ /* 0x000fe200078e026a */
[----:B------:R-:W-:-:S02]  /*23c30*/  IADD3 R5, R20, -0xb6, RZ ;  /* 0xffffff4a14057810 */ /* 0x000fc40007ffe0ff */
[----:B------:R-:W4:Y:S01]  /*23c40*/  LDC R20, c[0x0][0x230] ;  /* 0x00008c00ff147b82 */ /* 0x000f220000000800 */
[C---:B-1----:R-:W-:Y:S01]  /*23c50*/  IMAD.WIDE R26, R4.reuse, 0x4, R110 ;  /* 0x00000004041a7825 */ /* 0x042fe200078e026e */
[----:B------:R-:W-:Y:S01]  /*23c60*/  STL.64 [R1+0x608], R28 ;  /* 0x0006081c01007387 */ /* 0x000fe20000100a00 */
[----:B------:R-:W-:Y:S02]  /*23c70*/  ISETP.GE.U32.AND P3, PT, R5, 0x7ffffecb, PT ;  /* 0x7ffffecb0500780c */ /* 0x000fe40003f66070 */
[C---:B------:R-:W-:Y:S01]  /*23c80*/  IMAD.WIDE R24, R4.reuse, 0x4, R112 ;  /* 0x0000000404187825 */ /* 0x040fe200078e0270 */
[----:B------:R-:W4:Y:S04]  /*23c90*/  LDL.LU.64 R102, [R1+0x768] ;  /* 0x0007680001667983 */ /* 0x000f280000300a00 */
[----:B------:R2:W-:Y:S04]  /*23ca0*/  STL.64 [R1+0x5f8], R26 ;  /* 0x0005f81a01007387 */ /* 0x0005e80000100a00 */
[----:B------:R-:W4:Y:S04]  /*23cb0*/  LDL.LU.64 R110, [R1+0x770] ;  /* 0x00077000016e7983 */ /* 0x000f280000300a00 */
[----:B------:R1:W-:Y:S04]  /*23cc0*/  STL.64 [R1+0x4f0], R24 ;  /* 0x0004f01801007387 */ /* 0x0003e80000100a00 */
[----:B------:R-:W4:Y:S01]  /*23cd0*/  LDL.LU.64 R112, [R1+0x778] ;  /* 0x0007780001707983 */ /* 0x000f220000300a00 */
[----:B------:R-:W-:-:S03]  /*23ce0*/  IMAD.WIDE R14, R4, 0x4, R114 ;  /* 0x00000004040e7825 */ /* 0x000fc600078e0272 */
[----:B------:R-:W-:Y:S04]  /*23cf0*/  LDGSTS.E [R17+0x50004], desc[UR60][R28.64], !P3 ;  /* 0x500040001c117fae */ /* 0x000fe8000d92187c */
[----:B------:R2:W-:Y:S04]  /*23d00*/  LDGSTS.E [R17+0x54004], desc[UR60][R26.64], !P3 ;  /* 0x540040001a117fae */ /* 0x0005e8000d92187c */
[----:B------:R3:W-:Y:S04]  /*23d10*/  STL.64 [R1+0x4e8], R14 ;  /* 0x0004e80e01007387 */ /* 0x0007e80000100a00 */
[----:B------:R1:W-:Y:S01]  /*23d20*/  LDGSTS.E [R17+0x58004], desc[UR60][R24.64], !P3 ;  /* 0x5800400018117fae */ /* 0x0003e2000d92187c */
[----:B------:R-:W-:-:S02]  /*23d30*/  VIADD R5, R22, 0xffffff49 ;  /* 0xffffff4916057836 */ /* 0x000fc40000000000 */
[----:B------:R-:W4:Y:S01]  /*23d40*/  LDC R22, c[0x0][0x230] ;  /* 0x00008c00ff167b82 */ /* 0x000f220000000800 */
[----:B------:R3:W-:Y:S02]  /*23d50*/  LDGSTS.E [R17+0x5c004], desc[UR60][R14.64], !P3 ;  /* 0x5c0040000e117fae */ /* 0x0007e4000d92187c */
[----:B------:R-:W-:Y:S01]  /*23d60*/  ISETP.GE.U32.AND P2, PT, R5, 0x7ffffeca, PT ;  /* 0x7ffffeca0500780c */ /* 0x000fe20003f46070 */
[C---:B--2---:R-:W-:Y:S02]  /*23d70*/  IMAD.WIDE R26, R4.reuse, 0x4, R6 ;  /* 0x00000004041a7825 */ /* 0x044fe400078e0206 */
[----:B------:R-:W2:Y:S02]  /*23d80*/  LDL.LU.64 R6, [R1+0x780] ;  /* 0x0007800001067983 */ /* 0x000ea40000300a00 */
[C---:B-1----:R-:W-:Y:S02]  /*23d90*/  IMAD.WIDE R24, R4.reuse, 0x4, R152 ;  /* 0x0000000404187825 */ /* 0x042fe400078e0298 */
[----:B------:R-:W2:Y:S04]  /*23da0*/  LDL.LU.64 R106, [R1+0x788] ;  /* 0x00078800016a7983 */ /* 0x000ea80000300a00 */
[----:B------:R-:W-:Y:S04]  /*23db0*/  STL.64 [R1+0x4e0], R26 ;  /* 0x0004e01a01007387 */ /* 0x000fe80000100a00 */
[----:B------:R-:W2:Y:S01]  /*23dc0*/  LDL.LU.64 R114, [R1+0x790] ;  /* 0x0007900001727983 */ /* 0x000ea20000300a00 */
[----:B---3--:R-:W-:-:S03]  /*23dd0*/  IMAD.WIDE R14, R4, 0x4, R2 ;  /* 0x00000004040e7825 */ /* 0x008fc600078e0202 */
[----:B------:R-:W-:Y:S04]  /*23de0*/  STL.64 [R1+0x4d8], R24 ;  /* 0x0004d81801007387 */ /* 0x000fe80000100a00 */
[----:B------:R-:W3:Y:S01]  /*23df0*/  LDL.LU.64 R2, [R1+0x798] ;  /* 0x0007980001027983 */ /* 0x000ee20000300a00 */
[----:B------:R-:W-:-:S03]  /*23e00*/  IMAD.WIDE R8, R4, 0x4, R8 ;  /* 0x0000000404087825 */ /* 0x000fc600078e0208 */
[----:B------:R-:W-:Y:S04]  /*23e10*/  STL.64 [R1+0x4d0], R14 ;  /* 0x0004d00e01007387 */ /* 0x000fe80000100a00 */
[----:B------:R1:W-:Y:S04]  /*23e20*/  STL.64 [R1+0x4c8], R8 ;  /* 0x0004c80801007387 */ /* 0x0003e80000100a00 */
[----:B------:R-:W3:Y:S04]  /*23e30*/  LDL.LU.64 R104, [R1+0x7a0] ;  /* 0x0007a00001687983 */ /* 0x000ee80000300a00 */
[----:B------:R4:W-:Y:S04]  /*23e40*/  LDGSTS.E [R17+0x50008], desc[UR60][R26.64], !P2 ;  /* 0x500080001a117fae */ /* 0x0009e8000d12187c */
[----:B------:R4:W-:Y:S04]  /*23e50*/  LDGSTS.E [R17+0x54008], desc[UR60][R24.64], !P2 ;  /* 0x5400800018117fae */ /* 0x0009e8000d12187c */
[----:B------:R-:W3:Y:S04]  /*23e60*/  LDL.LU.64 R152, [R1+0x7a8] ;  /* 0x0007a80001987983 */ /* 0x000ee80000300a00 */
[----:B------:R4:W-:Y:S04]  /*23e70*/  LDGSTS.E [R17+0x58008], desc[UR60][R14.64], !P2 ;  /* 0x580080000e117fae */ /* 0x0009e8000d12187c */
[----:B------:R-:W-:Y:S04]  /*23e80*/  LDGSTS.E [R17+0x5c008], desc[UR60][R8.64], !P2 ;  /* 0x5c00800008117fae */ /* 0x000fe8000d12187c */
[----:B-1----:R-:W3:Y:S01]  /*23e90*/  LDL.LU.64 R8, [R1+0x7b0] ;  /* 0x0007b00001087983 */ /* 0x002ee20000300a00 */
[----:B----4-:R-:W-:-:S05]  /*23ea0*/  IMAD.WIDE R28, R4, 0x4, R10 ;  /* 0x00000004041c7825 */ /* 0x010fca00078e020a */
[----:B------:R-:W-:Y:S04]  /*23eb0*/  STL.64 [R1+0x4c0], R28 ;  /* 0x0004c01c01007387 */ /* 0x000fe80000100a00 */
[----:B------:R-:W4:Y:S01]  /*23ec0*/  LDL.LU.64 R10, [R1+0x7b8] ;  /* 0x0007b800010a7983 */ /* 0x000f220000300a00 */
[----:B------:R-:W-:Y:S02]  /*23ed0*/  VIADD R5, R21, 0xffffff48 ;  /* 0xffffff4815057836 */ /* 0x000fe40000000000 */
[C---:B------:R-:W-:Y:S01]  /*23ee0*/  IMAD.WIDE R26, R4.reuse, 0x4, R102 ;  /* 0x00000004041a7825 */ /* 0x040fe200078e0266 */
[----:B------:R-:W1:Y:S02]  /*23ef0*/  LDC R21, c[0x0][0x230] ;  /* 0x00008c00ff157b82 */ /* 0x000e640000000800 */
[----:B------:R-:W-:Y:S01]  /*23f00*/  ISETP.GE.U32.AND P3, PT, R5, 0x7ffffec9, PT ;  /* 0x7ffffec90500780c */ /* 0x000fe20003f66070 */
[C---:B------:R-:W-:Y:S01]  /*23f10*/  IMAD.WIDE R24, R4.reuse, 0x4, R110 ;  /* 0x0000000404187825 */ /* 0x040fe200078e026e */
[----:B------:R2:W-:Y:S03]  /*23f20*/  STL.64 [R1+0x4b8], R26 ;  /* 0x0004b81a01007387 */ /* 0x0005e60000100a00 */
[----:B------:R-:W-:Y:S01]  /*23f30*/  IMAD.WIDE R14, R4, 0x4, R112 ;  /* 0x00000004040e7825 */ /* 0x000fe200078e0270 */
[----:B------:R2:W-:Y:S04]  /*23f40*/  STL.64 [R1+0x4b0], R24 ;  /* 0x0004b01801007387 */ /* 0x0005e80000100a00 */
[----:B------:R2:W-:Y:S01]  /*23f50*/  STL.64 [R1+0x4a8], R14 ;  /* 0x0004a80e01007387 */ /* 0x0005e20000100a00 */
[----:B------:R-:W-:-:S02]  /*23f60*/  IADD3 R5, R20, -0xd5, RZ ;  /* 0xffffff2b14057810 */ /* 0x000fc40007ffe0ff */
[----:B------:R-:W1:Y:S01]  /*23f70*/  LDC R20, c[0x0][0x230] ;  /* 0x00008c00ff147b82 */ /* 0x000e620000000800 */
[----:B------:R-:W4:Y:S04]  /*23f80*/  LDL.LU.64 R110, [R1+0x7c0] ;  /* 0x0007c000016e7983 */ /* 0x000f280000300a00 */
[----:B------:R-:W4:Y:S01]  /*23f90*/  LDL.LU.64 R112, [R1+0x7c8] ;  /* 0x0007c80001707983 */ /* 0x000f220000300a00 */
[----:B------:R-:W-:-:S03]  /*23fa0*/  ISETP.GE.U32.AND P2, PT, R5, 0x7ffffeac, PT ;  /* 0x7ffffeac0500780c */ /* 0x000fc60003f46070 */
[----:B------:R-:W-:Y:S04]  /*23fb0*/  LDGSTS.E [R17+0x5000c], desc[UR60][R28.64], !P3 ;  /* 0x5000c0001c117fae */ /* 0x000fe8000d92187c */
[----:B------:R2:W-:Y:S04]  /*23fc0*/  LDGSTS.E [R17+0x5400c], desc[UR60][R26.64], !P3 ;  /* 0x5400c0001a117fae */ /* 0x0005e8000d92187c */
[----:B------:R2:W-:Y:S04]  /*23fd0*/  LDGSTS.E [R17+0x5800c], desc[UR60][R24.64], !P3 ;  /* 0x5800c00018117fae */ /* 0x0005e8000d92187c */
[----:B------:R2:W-:Y:S02]  /*23fe0*/  LDGSTS.E [R17+0x5c00c], desc[UR60][R14.64], !P3 ;  /* 0x5c00c0000e117fae */ /* 0x0005e4000d92187c */
[----:B--2---:R-:W-:-:S02]  /*23ff0*/  IMAD.WIDE R26, R4, 0x4, R6 ;  /* 0x00000004041a7825 */ /* 0x004fc400078e0206 */
[----:B------:R-:W2:Y:S02]  /*24000*/  LDL.LU.64 R6, [R1+0x7d0] ;  /* 0x0007d00001067983 */ /* 0x000ea40000300a00 */
[C---:B------:R-:W-:Y:S02]  /*24010*/  IMAD.WIDE R24, R4.reuse, 0x4, R106 ;  /* 0x0000000404187825 */ /* 0x040fe400078e026a */
[----:B------:R1:W-:Y:S04]  /*24020*/  STL.64 [R1+0x3a0], R26 ;  /* 0x0003a01a01007387 */ /* 0x0003e80000100a00 */
[----:B------:R-:W2:Y:S01]  /*24030*/  LDL.LU.64 R106, [R1+0x7d8] ;  /* 0x0007d800016a7983 */ /* 0x000ea20000300a00 */
[----:B------:R-:W-:-:S03]  /*24040*/  IMAD.WIDE R14, R4, 0x4, R114 ;  /* 0x00000004040e7825 */ /* 0x000fc600078e0272 */
[----:B------:R-:W-:Y:S01]  /*24050*/  STL.64 [R1+0x398], R24 ;  /* 0x0003981801007387 */ /* 0x000fe20000100a00 */
[----:B---3--:R-:W-:-:S03]  /*24060*/  IMAD.WIDE R2, R4, 0x4, R2 ;  /* 0x0000000404027825 */ /* 0x008fc600078e0202 */
[----:B------:R-:W-:Y:S04]  /*24070*/  STL.64 [R1+0x390], R14 ;  /* 0x0003900e01007387 */ /* 0x000fe80000100a00 */
[----:B------:R3:W-:Y:S04]  /*24080*/  STL.64 [R1+0x388], R2 ;  /* 0x0003880201007387 */ /* 0x0007e80000100a00 */
[----:B------:R-:W2:Y:S04]  /*24090*/  LDL.LU.64 R114, [R1+0x7e0] ;  /* 0x0007e00001727983 */ /* 0x000ea80000300a00 */
[----:B------:R1:W-:Y:S04]  /*240a0*/  LDGSTS.E [R17+0x60000], desc[UR60][R26.64], !P2 ;  /* 0x600000001a117fae */ /* 0x0003e8000d12187c */
[----:B------:R3:W-:Y:S04]  /*240b0*/  LDGSTS.E [R17+0x64000], desc[UR60][R24.64], !P2 ;  /* 0x6400000018117fae */ /* 0x0007e8000d12187c */
[----:B------:R3:W-:Y:S04]  /*240c0*/  LDGSTS.E [R17+0x68000], desc[UR60][R14.64], !P2 ;  /* 0x680000000e117fae */ /* 0x0007e8000d12187c */
[----:B------:R-:W-:Y:S01]  /*240d0*/  LDGSTS.E [R17+0x6c000], desc[UR60][R2.64], !P2 ;  /* 0x6c00000002117fae */ /* 0x000fe2000d12187c */
[----:B-1----:R-:W-:-:S03]  /*240e0*/  IMAD.WIDE R26, R4, 0x4, R104 ;  /* 0x00000004041a7825 */ /* 0x002fc600078e0268 */
[----:B---3--:R-:W3:Y:S01]  /*240f0*/  LDL.LU.64 R2, [R1+0x7e8] ;  /* 0x0007e80001027983 */ /* 0x008ee20000300a00 */
[----:B------:R-:W-:-:S03]  /*24100*/  IMAD.WIDE R24, R4, 0x4, R152 ;  /* 0x0000000404187825 */ /* 0x000fc600078e0298 */
[----:B------:R1:W-:Y:S04]  /*24110*/  STL.64 [R1+0x380], R26 ;  /* 0x0003801a01007387 */ /* 0x0003e80000100a00 */
[----:B------:R-:W3:Y:S01]  /*24120*/  LDL.LU.64 R152, [R1+0x7f0] ;  /* 0x0007f00001987983 */ /* 0x000ee20000300a00 */
[----:B------:R-:W-:-:S03]  /*24130*/  IMAD.WIDE R14, R4, 0x4, R8 ;  /* 0x00000004040e7825 */ /* 0x000fc600078e0208 */
[----:B------:R-:W-:Y:S01]  /*24140*/  STL.64 [R1+0x378], R24 ;  /* 0x0003781801007387 */ /* 0x000fe20000100a00 */
[----:B----4-:R-:W-:-:S03]  /*24150*/  IMAD.WIDE R8, R4, 0x4, R10 ;  /* 0x0000000404087825 */ /* 0x010fc600078e020a */
[----:B------:R-:W4:Y:S01]  /*24160*/  LDL.LU.64 R10, [R1+0x7f8] ;  /* 0x0007f800010a7983 */ /* 0x000f220000300a00 */
[----:B------:R-:W-:-:S03]  /*24170*/  VIADD R5, R22, 0xffffff2a ;  /* 0xffffff2a16057836 */ /* 0x000fc60000000000 */
[----:B------:R-:W-:Y:S01]  /*24180*/  STL.64 [R1+0x370], R14 ;  /* 0x0003700e01007387 */ /* 0x000fe20000100a00 */
[----:B------:R-:W4:Y:S01]  /*24190*/  LDC R22, c[0x0][0x230] ;  /* 0x00008c00ff167b82 */ /* 0x000f220000000800 */
[----:B------:R-:W-:Y:S01]  /*241a0*/  ISETP.GE.U32.AND P3, PT, R5, 0x7ffffeab, PT ;  /* 0x7ffffeab0500780c */ /* 0x000fe20003f66070 */
[----:B------:R-:W-:Y:S01]  /*241b0*/  VIADD R5, R21, 0xffffff29 ;  /* 0xffffff2915057836 */ /* 0x000fe20000000000 */
[----:B------:R1:W-:Y:S04]  /*241c0*/  STL.64 [R1+0x368], R8 ;  /* 0x0003680801007387 */ /* 0x0003e80000100a00 */
[----:B------:R-:W-:Y:S01]  /*241d0*/  ISETP.GE.U32.AND P2, PT, R5, 0x7ffffeaa, PT ;  /* 0x7ffffeaa0500780c */ /* 0x000fe20003f46070 */
[----:B------:R-:W4:Y:S06]  /*241e0*/  LDC R21, c[0x0][0x230] ;  /* 0x00008c00ff157b82 */ /* 0x000f2c0000000800 */
[----:B------:R1:W-:Y:S04]  /*241f0*/  LDGSTS.E [R17+0x60004], desc[UR60][R26.64], !P3 ;  /* 0x600040001a117fae */ /* 0x0003e8000d92187c */
[----:B------:R2:W-:Y:S01]  /*24200*/  LDGSTS.E [R17+0x64004], desc[UR60][R24.64], !P3 ;  /* 0x6400400018117fae */ /* 0x0005e2000d92187c */
[----:B------:R-:W-:-:S03]  /*24210*/  IMAD.WIDE R28, R4, 0x4, R110 ;  /* 0x00000004041c7825 */ /* 0x000fc600078e026e */
[----:B------:R2:W-:Y:S04]  /*24220*/  LDGSTS.E [R17+0x68004], desc[UR60][R14.64], !P3 ;  /* 0x680040000e117fae */ /* 0x0005e8000d92187c */
[----:B------:R-:W-:Y:S01]  /*24230*/  LDGSTS.E [R17+0x6c004], desc[UR60][R8.64], !P3 ;  /* 0x6c00400008117fae */ /* 0x000fe2000d92187c */
[----:B-1----:R-:W-:-:S03]  /*24240*/  IMAD.WIDE R26, R4, 0x4, R112 ;  /* 0x00000004041a7825 */ /* 0x002fc600078e0270 */
[----:B------:R-:W-:Y:S04]  /*24250*/  LDGSTS.E [R17+0x60008], desc[UR60][R28.64], !P2 ;  /* 0x600080001c117fae */ /* 0x000fe8000d12187c */
[----:B------:R1:W-:Y:S04]  /*24260*/  LDGSTS.E [R17+0x64008], desc[UR60][R26.64], !P2 ;  /* 0x640080001a117fae */ /* 0x0003e8000d12187c */
[----:B------:R-:W4:Y:S04]  /*24270*/  LDL.LU.64 R8, [R1+0x800] ;  /* 0x0008000001087983 */ /* 0x000f280000300a00 */
[----:B------:R-:W4:Y:S04]  /*24280*/  LDL.LU.64 R110, [R1+0x810] ;  /* 0x00081000016e7983 */ /* 0x000f280000300a00 */
[----:B------:R-:W-:Y:S04]  /*24290*/  STL.64 [R1+0x360], R28 ;  /* 0x0003601c01007387 */ /* 0x000fe80000100a00 */
[----:B------:R-:W4:Y:S04]  /*242a0*/  LDL.LU.64 R112, [R1+0x828] ;  /* 0x0008280001707983 */ /* 0x000f280000300a00 */
[----:B------:R1:W-:Y:S01]  /*242b0*/  STL.64 [R1+0x358], R26 ;  /* 0x0003581a01007387 */ /* 0x0003e20000100a00 */
[----:B--2---:R-:W-:-:S03]  /*242c0*/  IMAD.WIDE R24, R4, 0x4, R6 ;  /* 0x0000000404187825 */ /* 0x004fc600078e0206 */
[----:B------:R-:W2:Y:S01]  /*242d0*/  LDL.LU.64 R6, [R1+0x840] ;  /* 0x0008400001067983 */ /* 0x000ea20000300a00 */
[----:B------:R-:W-:-:S03]  /*242e0*/  IMAD.WIDE R14, R4, 0x4, R106 ;  /* 0x00000004040e7825 */ /* 0x000fc600078e026a */
[----:B------:R3:W-:Y:S01]  /*242f0*/  STL.64 [R1+0x350], R24 ;  /* 0x0003501801007387 */ /* 0x0007e20000100a00 */
[----:B------:R-:W-:Y:S02]  /*24300*/  IADD3 R5, R20, -0xd8, RZ ;  /* 0xffffff2814057810 */ /* 0x000fe40007ffe0ff */
[----:B------:R-:W2:Y:S01]  /*24310*/  LDC R20, c[0x0][0x230] ;  /* 0x00008c00ff147b82 */ /* 0x000ea20000000800 */
[----:B------:R3:W-:Y:S04]  /*24320*/  STL.64 [R1+0x348], R14 ;  /* 0x0003480e01007387 */ /* 0x0007e80000100a00 */
[----:B------:R-:W2:Y:S04]  /*24330*/  LDL.LU.64 R102, [R1+0x858] ;  /* 0x0008580001667983 */ /* 0x000ea80000300a00 */
[----:B------:R3:W-:Y:S04]  /*24340*/  LDGSTS.E [R17+0x68008], desc[UR60][R24.64], !P2 ;  /* 0x6800800018117fae */ /* 0x0007e8000d12187c */
[----:B------:R-:W2:Y:S01]  /*24350*/  LDL.LU.64 R104, [R1+0x880] ;  /* 0x0008800001687983 */ /* 0x000ea20000300a00 */
[----:B-1----:R-:W-:Y:S01]  /*24360*/  IMAD.WIDE R26, R4, 0x4, R114 ;  /* 0x00000004041a7825 */ /* 0x002fe200078e0272 */
[----:B------:R-:W-:-:S02]  /*24370*/  ISETP.GE.U32.AND P3, PT, R5, 0x7ffffea9, PT ;  /* 0x7ffffea90500780c */ /* 0x000fc40003f66070 */
[----:B------:R1:W-:Y:S04]  /*24380*/  LDGSTS.E [R17+0x6c008], desc[UR60][R14.64], !P2 ;  /* 0x6c0080000e117fae */ /* 0x0003e8000d12187c */
[----:B------:R-:W-:Y:S07]  /*24390*/  STL.64 [R1+0x340], R26 ;  /* 0x0003401a01007387 */ /* 0x000fee0000100a00 */
[----:B------:R4:W-:Y:S01]  /*243a0*/  LDGSTS.E [R17+0x6000c], desc[UR60][R26.64], !P3 ;  /* 0x6000c0001a117fae */ /* 0x0009e2000d92187c */
[----:B---3--:R-:W-:-:S03]  /*243b0*/  IMAD.WIDE R24, R4, 0x4, R2 ;  /* 0x0000000404187825 */ /* 0x008fc600078e0202 */
[----:B------:R-:W3:Y:S04]  /*243c0*/  LDL.LU.64 R2, [R1+0x898] ;  /* 0x0008980001027983 */ /* 0x000ee80000300a00 */
[----:B------:R-:W-:Y:S04]  /*243d0*/  STL.64 [R1+0x338], R24 ;  /* 0x0003381801007387 */ /* 0x000fe80000100a00 */
[----:B------:R-:W3:Y:S01]  /*243e0*/  LDL.LU.64 R114, [R1+0x8b0] ;  /* 0x0008b00001727983 */ /* 0x000ee20000300a00 */
[----:B-1----:R-:W-:-:S03]  /*243f0*/  IMAD.WIDE R14, R4, 0x4, R152 ;  /* 0x00000004040e7825 */ /* 0x002fc600078e0298 */
[----:B------:R1:W-:Y:S04]  /*24400*/  LDGSTS.E [R17+0x6400c], desc[UR60][R24.64], !P3 ;  /* 0x6400c00018117fae */ /* 0x0003e8000d92187c */
[----:B------:R-:W-:Y:S04]  /*24410*/  STL.64 [R1+0x330], R14 ;  /* 0x0003300e01007387 */ /* 0x000fe80000100a00 */
[----:B------:R1:W-:Y:S01]  /*24420*/  LDGSTS.E [R17+0x6800c], desc[UR60][R14.64], !P3 ;  /* 0x6800c0000e117fae */ /* 0x0003e2000d92187c */
[----:B----4-:R-:W-:-:S05]  /*24430*/  IMAD.WIDE R10, R4, 0x4, R10 ;  /* 0x00000004040a7825 */ /* 0x010fca00078e020a */
[----:B------:R4:W-:Y:S04]  /*24440*/  STL.64 [R1+0x328], R10 ;  /* 0x0003280a01007387 */ /* 0x0009e80000100a00 */
[----:B------:R-:W-:Y:S04]  /*24450*/  LDGSTS.E [R17+0x6c00c], desc[UR60][R10.64], !P3 ;  /* 0x6c00c0000a117fae */ /* 0x000fe8000d92187c */
[----:B----4-:R-:W4:Y:S01]  /*24460*/  LDL.LU.64 R10, [R1+0x8c8] ;  /* 0x0008c800010a7983 */ /* 0x010f220000300a00 */
[----:B------:R-:W-:Y:S02]  /*24470*/  VIADD R5, R23, 0xffffff0b ;  /* 0xffffff0b17057836 */ /* 0x000fe40000000000 */
[----:B------:R-:W4:Y:S01]  /*24480*/  LDC R23, c[0x0][0x230] ;  /* 0x00008c00ff177b82 */ /* 0x000f220000000800 */
[----:B------:R-:W4:Y:S02]  /*24490*/  LDL.LU.64 R152, [R1+0x8f0] ;  /* 0x0008f00001987983 */ /* 0x000f240000300a00 */
[----:B------:R-:W-:Y:S01]  /*244a0*/  ISETP.GE.U32.AND P2, PT, R5, 0x7ffffe8c, PT ;  /* 0x7ffffe8c0500780c */ /* 0x000fe20003f46070 */
[----:B------:R-:W-:-:S02]  /*244b0*/  IMAD.WIDE R26, R4, 0x4, R8 ;  /* 0x00000004041a7825 */ /* 0x000fc400078e0208 */
[----:B------:R-:W4:Y:S02]  /*244c0*/  LDL.LU.64 R8, [R1+0x908] ;  /* 0x0009080001087983 */ /* 0x000f240000300a00 */
[C---:B-1----:R-:W-:Y:S02]  /*244d0*/  IMAD.WIDE R24, R4.reuse, 0x4, R110 ;  /* 0x0000000404187825 */ /* 0x042fe400078e026e */
[----:B------:R-:W-:Y:S04]  /*244e0*/  STL.64 [R1+0x220], R26 ;  /* 0x0002201a01007387 */ /* 0x000fe80000100a00 */
[----:B------:R-:W4:Y:S01]  /*244f0*/  LDL.LU.64 R106, [R1+0x920] ;  /* 0x00092000016a7983 */ /* 0x000f220000300a00 */
[----:B------:R-:W-:-:S03]  /*24500*/  IMAD.WIDE R14, R4, 0x4, R112 ;  /* 0x00000004040e7825 */ /* 0x000fc600078e0270 */
[----:B------:R-:W-:Y:S01]  /*24510*/  STL.64 [R1+0x218], R24 ;  /* 0x0002181801007387 */ /* 0x000fe20000100a00 */
[----:B--2---:R-:W-:-:S03]  /*24520*/  IMAD.WIDE R6, R4, 0x4, R6 ;  /* 0x0000000404067825 */ /* 0x004fc600078e0206 */
[----:B------:R-:W-:Y:S04]  /*24530*/  STL.64 [R1+0x210], R14 ;  /* 0x0002100e01007387 */ /* 0x000fe80000100a00 */
[----:B------:R1:W-:Y:S04]  /*24540*/  STL.64 [R1+0x208], R6 ;  /* 0x0002080601007387 */ /* 0x0003e80000100a00 */
[----:B------:R-:W2:Y:S04]  /*24550*/  LDL.LU.64 R110, [R1+0x938] ;  /* 0x00093800016e7983 */ /* 0x000ea80000300a00 */
[----:B------:R1:W-:Y:S04]  /*24560*/  LDGSTS.E [R17+0x70000], desc[UR60][R26.64], !P2 ;  /* 0x700000001a117fae */ /* 0x0003e8000d12187c */
[----:B------:R3:W-:Y:S04]  /*24570*/  LDGSTS.E [R17+0x74000], desc[UR60][R24.64], !P2 ;  /* 0x7400000018117fae */ /* 0x0007e8000d12187c */
[----:B------:R3:W-:Y:S04]  /*24580*/  LDGSTS.E [R17+0x78000], desc[UR60][R14.64], !P2 ;  /* 0x780000000e117fae */ /* 0x0007e8000d12187c */
[----:B------:R-:W2:Y:S04]  /*24590*/  LDL.LU.64 R112, [R1+0x960] ;  /* 0x0009600001707983 */ /* 0x000ea80000300a00 */
[----:B------:R-:W-:Y:S01]  /*245a0*/  LDGSTS.E [R17+0x7c000], desc[UR60][R6.64], !P2 ;  /* 0x7c00000006117fae */ /* 0x000fe2000d12187c */
[----:B------:R-:W-:-:S02]  /*245b0*/  VIADD R5, R22, 0xffffff0a ;  /* 0xffffff0a16057836 */ /* 0x000fc40000000000 */
[C---:B------:R-:W-:Y:S01]  /*245c0*/  IMAD.WIDE R28, R4.reuse, 0x4, R102 ;  /* 0x00000004041c7825 */ /* 0x040fe200078e0266 */
[----:B------:R-:W2:Y:S01]  /*245d0*/  LDC R22, c[0x0][0x230] ;  /* 0x00008c00ff167b82 */ /* 0x000ea20000000800 */
[----:B-1----:R-:W2:Y:S01]  /*245e0*/  LDL.LU.64 R6, [R1+0x978] ;  /* 0x0009780001067983 */ /* 0x002ea20000300a00 */
[----:B------:R-:W-:Y:S01]  /*245f0*/  ISETP.GE.U32.AND P3, PT, R5, 0x7ffffe8b, PT ;  /* 0x7ffffe8b0500780c */ /* 0x000fe20003f66070 */
[----:B------:R-:W-:-:S04]  /*24600*/  IMAD.WIDE R26, R4, 0x4, R104 ;  /* 0x00000004041a7825 */ /* 0x000fc800078e0268 */
[----:B---3--:R-:W-:-:S08]  /*24610*/  IMAD.WIDE R24, R4, 0x4, R2 ;  /* 0x0000000404187825 */ /* 0x008fd000078e0202 */
[----:B------:R4:W-:Y:S04]  /*24620*/  LDGSTS.E [R17+0x70004], desc[UR60][R28.64], !P3 ;  /* 0x700040001c117fae */ /* 0x0009e8000d92187c */
[----:B------:R-:W3:Y:S01]  /*24630*/  LDL.LU.64 R2, [R1+0x990] ;  /* 0x0009900001027983 */ /* 0x000ee20000300a00 */
[----:B------:R-:W-:-:S03]  /*24640*/  IMAD.WIDE R14, R4, 0x4, R114 ;  /* 0x00000004040e7825 */ /* 0x000fc600078e0272 */
[----:B------:R4:W-:Y:S04]  /*24650*/  STL.64 [R1+0x200], R28 ;  /* 0x0002001c01007387 */ /* 0x0009e80000100a00 */
[----:B------:R1:W-:Y:S04]  /*24660*/  STL.64 [R1+0x1f8], R26 ;  /* 0x0001f81a01007387 */ /* 0x0003e80000100a00 */
[----:B------:R1:W-:Y:S04]  /*24670*/  STL.64 [R1+0x1f0], R24 ;  /* 0x0001f01801007387 */ /* 0x0003e80000100a00 */
[----:B------:R1:W-:Y:S04]  /*24680*/  STL.64 [R1+0x1e8], R14 ;  /* 0x0001e80e01007387 */ /* 0x0003e80000100a00 */
[----:B------:R-:W3:Y:S01]  /*24690*/  LDL.LU.64 R114, [R1+0x9a8] ;  /* 0x0009a80001727983 */ /* 0x000ee20000300a00 */
[----:B------:R-:W-:-:S02]  /*246a0*/  IADD3 R5, R21, -0xf7, RZ ;  /* 0xffffff0915057810 */ /* 0x000fc40007ffe0ff */
[----:B------:R-:W3:Y:S01]  /*246b0*/  LDC R21, c[0x0][0x230] ;  /* 0x00008c00ff157b82 */ /* 0x000ee20000000800 */
[----:B------:R1:W-:Y:S01]  /*246c0*/  LDGSTS.E [R17+0x74004], desc[UR60][R26.64], !P3 ;  /* 0x740040001a117fae */ /* 0x0003e2000d92187c */
[C---:B----4-:R-:W-:Y:S01]  /*246d0*/  IMAD.WIDE R28, R4.reuse, 0x4, R10 ;  /* 0x00000004041c7825 */ /* 0x050fe200078e020a */
[----:B------:R-:W-:Y:S02]  /*246e0*/  ISETP.GE.U32.AND P2, PT, R5, 0x7ffffe8a, PT ;  /* 0x7ffffe8a0500780c */ /* 0x000fe40003f46070 */
[----:B------:R-:W4:Y:S01]  /*246f0*/  LDL.LU.64 R10, [R1+0x9d0] ;  /* 0x0009d000010a7983 */ /* 0x000f220000300a00 */
[----:B-1----:R-:W-:-:S03]  /*24700*/  IMAD.WIDE R26, R4, 0x4, R152 ;  /* 0x00000004041a7825 */ /* 0x002fc600078e0298 */
[----:B------:R2:W-:Y:S04]  /*24710*/  STL.64 [R1+0x1e0], R28 ;  /* 0x0001e01c01007387 */ /* 0x0005e80000100a00 */
[----:B------:R-:W4:Y:S04]  /*24720*/  LDL.LU.64 R152, [R1+0x9e8] ;  /* 0x0009e80001987983 */ /* 0x000f280000300a00 */
[----:B------:R1:W-:Y:S04]  /*24730*/  LDGSTS.E [R17+0x78004], desc[UR60][R24.64], !P3 ;  /* 0x7800400018117fae */ /* 0x0003e8000d92187c */
[----:B------:R1:W-:Y:S04]  /*24740*/  LDGSTS.E [R17+0x7c004], desc[UR60][R14.64], !P3 ;  /* 0x7c0040000e117fae */ /* 0x0003e8000d92187c */
[----:B------:R2:W-:Y:S01]  /*24750*/  LDGSTS.E [R17+0x70008], desc[UR60][R28.64], !P2 ;  /* 0x700080001c117fae */ /* 0x0005e2000d12187c */
[----:B-1----:R-:W-:-:S03]  /*24760*/  IMAD.WIDE R24, R4, 0x4, R8 ;  /* 0x0000000404187825 */ /* 0x002fc600078e0208 */
[----:B------:R1:W-:Y:S04]  /*24770*/  LDGSTS.E [R17+0x74008], desc[UR60][R26.64], !P2 ;  /* 0x740080001a117fae */ /* 0x0003e8000d12187c */
[----:B------:R-:W4:Y:S01]  /*24780*/  LDL.LU.64 R8, [R1+0xa00] ;  /* 0x000a000001087983 */ /* 0x000f220000300a00 */
[----:B------:R-:W-:-:S03]  /*24790*/  IMAD.WIDE R14, R4, 0x4, R106 ;  /* 0x00000004040e7825 */ /* 0x000fc600078e026a */
[----:B------:R1:W-:Y:S04]  /*247a0*/  STL.64 [R1+0x1d8], R26 ;  /* 0x0001d81a01007387 */ /* 0x0003e80000100a00 */
[----:B------:R1:W-:Y:S01]  /*247b0*/  STL.64 [R1+0x1d0], R24 ;  /* 0x0001d01801007387 */ /* 0x0003e20000100a00 */
[----:B------:R-:W-:Y:S02]  /*247c0*/  VIADD R5, R20, 0xffffff08 ;  /* 0xffffff0814057836 */ /* 0x000fe40000000000 */
[----:B------:R-:W4:Y:S01]  /*247d0*/  LDC R20, c[0x0][0x230] ;  /* 0x00008c00ff147b82 */ /* 0x000f220000000800 */
[----:B------:R3:W-:Y:S04]  /*247e0*/  STL.64 [R1+0x1c8], R14 ;  /* 0x0001c80e01007387 */ /* 0x0007e80000100a00 */
[----:B------:R1:W-:Y:S01]  /*247f0*/  LDGSTS.E [R17+0x78008], desc[UR60][R24.64], !P2 ;  /* 0x7800800018117fae */ /* 0x0003e2000d12187c */
[----:B--2---:R-:W-:Y:S01]  /*24800*/  IMAD.WIDE R28, R4, 0x4, R110 ;  /* 0x00000004041c7825 */ /* 0x004fe200078e026e */
[----:B------:R-:W-:-:S02]  /*24810*/  ISETP.GE.U32.AND P3, PT, R5, 0x7ffffe89, PT ;  /* 0x7ffffe890500780c */ /* 0x000fc40003f66070 */
[----:B------:R3:W-:Y:S11]  /*24820*/  LDGSTS.E [R17+0x7c008], desc[UR60][R14.64], !P2 ;  /* 0x7c0080000e117fae */ /* 0x0007f6000d12187c */
[----:B------:R-:W-:Y:S01]  /*24830*/  LDGSTS.E [R17+0x7000c], desc[UR60][R28.64], !P3 ;  /* 0x7000c0001c117fae */ /* 0x000fe2000d92187c */
[----:B-1----:R-:W-:-:S03]  /*24840*/  IMAD.WIDE R26, R4, 0x4, R112 ;  /* 0x00000004041a7825 */ /* 0x002fc600078e0270 */
[----:B------:R-:W2:Y:S04]  /*24850*/  LDL.LU.64 R112, [R1+0xa18] ;  /* 0x000a180001707983 */ /* 0x000ea80000300a00 */
[----:B------:R-:W-:Y:S04]  /*24860*/  STL.64 [R1+0x1c0], R28 ;  /* 0x0001c01c01007387 */ /* 0x000fe80000100a00 */
[----:B------:R-:W-:Y:S01]  /*24870*/  LDGSTS.E [R17+0x7400c], desc[UR60][R26.64], !P3 ;  /* 0x7400c0001a117fae */ /* 0x000fe2000d92187c */
[----:B------:R-:W-:-:S03]  /*24880*/  IMAD.WIDE R24, R4, 0x4, R6 ;  /* 0x0000000404187825 */ /* 0x000fc600078e0206 */
[----:B------:R-:W2:Y:S04]  /*24890*/  LDL.LU.64 R6, [R1+0xa40] ;  /* 0x000a400001067983 */ /* 0x000ea80000300a00 */
[----:B------:R-:W-:Y:S04]  /*248a0*/  STL.64 [R1+0x1b8], R26 ;  /* 0x0001b81a01007387 */ /* 0x000fe80000100a00 */
[----:B------:R-:W2:Y:S04]  /*248b0*/  LDL.LU.64 R106, [R1+0xa58] ;  /* 0x000a5800016a7983 */ /* 0x000ea80000300a00 */
[----:B------:R1:W-:Y:S04]  /*248c0*/  STL.64 [R1+0x1b0], R24 ;  /* 0x0001b01801007387 */ /* 0x0003e80000100a00 */
[----:B------:R1:W-:Y:S01]  /*248d0*/  LDGSTS.E [R17+0x7800c], desc[UR60][R24.64], !P3 ;  /* 0x7800c00018117fae */ /* 0x0003e2000d92187c */
[----:B---3--:R-:W-:-:S03]  /*248e0*/  IMAD.WIDE R14, R4, 0x4, R2 ;  /* 0x00000004040e7825 */ /* 0x008fc600078e0202 */
[----:B------:R-:W3:Y:S04]  /*248f0*/  LDL.LU.64 R2, [R1+0xa70] ;  /* 0x000a700001027983 */ /* 0x000ee80000300a00 */
[----:B------:R-:W-:Y:S04]  /*24900*/  STL.64 [R1+0x1a8], R14 ;  /* 0x0001a80e01007387 */ /* 0x000fe80000100a00 */
[----:B------:R4:W-:Y:S04]  /*24910*/  STL.64 [R1+0x30b0], R16 ;  /* 0x0030b01001007387 */ /* 0x0009e80000100a00 */
[----:B------:R4:W-:Y:S01]  /*24920*/  LDGSTS.E [R17+0x7c00c], desc[UR60][R14.64], !P3 ;  /* 0x7c00c0000e117fae */ /* 0x0009e2000d92187c */
[----:B-1----:R-:W-:-:S03]  /*24930*/  IMAD.WIDE R24, R4, 0x4, R114 ;  /* 0x0000000404187825 */ /* 0x002fc600078e0272 */
[----:B------:R-:W3:Y:S04]  /*24940*/  LDL.LU.64 R114, [R1+0xa88] ;  /* 0x000a880001727983 */ /* 0x000ee80000300a00 */
[----:B------:R2:W-:Y:S01]  /*24950*/  LDGSTS.E [R18+0x40000], desc[UR60][R24.64], !P4 ;  /* 0x4000000018127fae */ /* 0x0005e2000e12187c */
[----:B----4-:R-:W-:-:S03]  /*24960*/  IMAD.WIDE R16, R4, 0x4, R10 ;  /* 0x0000000404107825 */ /* 0x010fc600078e020a */
[----:B------:R-:W4:Y:S04]  /*24970*/  LDL.LU.64 R10, [R1+0xab0] ;  /* 0x000ab000010a7983 */ /* 0x000f280000300a00 */
[----:B------:R-:W-:Y:S01]  /*24980*/  STL.64 [R1+0x5f0], R24 ;  /* 0x0005f01801007387 */ /* 0x000fe20000100a00 */
[----:B------:R-:W-:-:S03]  /*24990*/  IMAD.WIDE R14, R4, 0x4, R152 ;  /* 0x00000004040e7825 */ /* 0x000fc600078e0298 */
[----:B------:R-:W-:Y:S04]  /*249a0*/  STL.64 [R1+0x5e8], R16 ;  /* 0x0005e81001007387 */ /* 0x000fe80000100a00 */
[----:B------:R-:W4:Y:S04]  /*249b0*/  LDL.LU.64 R104, [R1+0xac8] ;  /* 0x000ac80001687983 */ /* 0x000f280000300a00 */
[----:B------:R-:W4:Y:S04]  /*249c0*/  LDL.LU.64 R152, [R1+0xae0] ;  /* 0x000ae00001987983 */ /* 0x000f280000300a00 */
[----:B------:R-:W-:Y:S04]  /*249d0*/  STL.64 [R1+0x5e0], R14 ;  /* 0x0005e00e01007387 */ /* 0x000fe80000100a00 */
[----:B------:R1:W-:Y:S01]  /*249e0*/  LDGSTS.E [R18+0x44000], desc[UR60][R16.64], !P4 ;  /* 0x4400000010127fae */ /* 0x0003e2000e12187c */
[----:B------:R-:W-:-:S03]  /*249f0*/  IMAD.WIDE R8, R4, 0x4, R8 ;  /* 0x0000000404087825 */ /* 0x000fc600078e0208 */
[----:B------:R1:W-:Y:S04]  /*24a00*/  LDGSTS.E [R18+0x48000], desc[UR60][R14.64], !P4 ;  /* 0x480000000e127fae */ /* 0x0003e8000e12187c */
[----:B------:R1:W-:Y:S04]  /*24a10*/  STL.64 [R1+0x5d8], R8 ;  /* 0x0005d80801007387 */ /* 0x0003e80000100a00 */
[----:B------:R-:W-:Y:S04]  /*24a20*/  LDGSTS.E [R18+0x4c000], desc[UR60][R8.64], !P4 ;  /* 0x4c00000008127fae */ /* 0x000fe8000e12187c */
[----:B------:R-:W4:Y:S04]  /*24a30*/  LDL.LU.64 R110, [R1+0xaf8] ;  /* 0x000af800016e7983 */ /* 0x000f280000300a00 */
[----:B-1----:R-:W4:Y:S01]  /*24a40*/  LDL.LU.64 R8, [R1+0xb20] ;  /* 0x000b200001087983 */ /* 0x002f220000300a00 */
[----:B--2---:R-:W-:-:S03]  /*24a50*/  IMAD.WIDE R24, R4, 0x4, R112 ;  /* 0x0000000404187825 */ /* 0x004fc600078e0270 */
[----:B------:R-:W2:Y:S04]  /*24a60*/  LDL.LU.64 R112, [R1+0xb38] ;  /* 0x000b380001707983 */ /* 0x000ea80000300a00 */
[----:B------:R4:W-:Y:S01]  /*24a70*/  LDGSTS.E [R18+0x40004], desc[UR60][R24.64], !P0 ;  /* 0x4000400018127fae */ /* 0x0009e2000c12187c */
[----:B------:R-:W-:-:S03]  /*24a80*/  IMAD.WIDE R16, R4, 0x4, R6 ;  /* 0x0000000404107825 */ /* 0x000fc600078e0206 */
[----:B------:R-:W2:Y:S01]  /*24a90*/  LDL.LU.64 R6, [R1+0xb50] ;  /* 0x000b500001067983 */ /* 0x000ea20000300a00 */
[----:B------:R-:W-:-:S03]  /*24aa0*/  IMAD.WIDE R14, R4, 0x4, R106 ;  /* 0x00000004040e7825 */ /* 0x000fc600078e026a */
[----:B------:R-:W-:Y:S04]  /*24ab0*/  STL.64 [R1+0x5d0], R24 ;  /* 0x0005d01801007387 */ /* 0x000fe80000100a00 */
[----:B------:R-:W-:Y:S01]  /*24ac0*/  STL.64 [R1+0x5c8], R16 ;  /* 0x0005c81001007387 */ /* 0x000fe20000100a00 */
[----:B---3--:R-:W-:-:S03]  /*24ad0*/  IMAD.WIDE R2, R4, 0x4, R2 ;  /* 0x0000000404027825 */ /* 0x008fc600078e0202 */
[----:B------:R-:W-:Y:S04]  /*24ae0*/  STL.64 [R1+0x5c0], R14 ;  /* 0x0005c00e01007387 */ /* 0x000fe80000100a00 */
[----:B------:R1:W-:Y:S04]  /*24af0*/  LDGSTS.E [R18+0x44004], desc[UR60][R16.64], !P0 ;  /* 0x4400400010127fae */ /* 0x0003e8000c12187c */
[----:B------:R3:W-:Y:S04]  /*24b00*/  STL.64 [R1+0x5b8], R2 ;  /* 0x0005b80201007387 */ /* 0x0007e80000100a00 */
[----:B------:R1:W-:Y:S04]  /*24b10*/  LDGSTS.E [R18+0x48004], desc[UR60][R14.64], !P0 ;  /* 0x480040000e127fae */ /* 0x0003e8000c12187c */
[----:B------:R-:W-:Y:S04]  /*24b20*/  LDGSTS.E [R18+0x4c004], desc[UR60][R2.64], !P0 ;  /* 0x4c00400002127fae */ /* 0x000fe8000c12187c */
[----:B------:R-:W2:Y:S04]  /*24b30*/  LDL.LU.64 R106, [R1+0xb68] ;  /* 0x000b6800016a7983 */ /* 0x000ea80000300a00 */
[----:B---3--:R-:W3:Y:S01]  /*24b40*/  LDL.LU.64 R2, [R1+0xb90] ;  /* 0x000b900001027983 */ /* 0x008ee20000300a00 */
[----:B------:R-:W-:-:S03]  /*24b50*/  IMAD.WIDE R26, R4, 0x4, R114 ;  /* 0x00000004041a7825 */ /* 0x000fc600078e0272 */
[----:B------:R-:W3:Y:S01]  /*24b60*/  LDL.LU.64 R114, [R1+0xba8] ;  /* 0x000ba80001727983 */ /* 0x000ee20000300a00 */
[----:B------:R-:W-:Y:S02]  /*24b70*/  VIADD R5, R22, 0xffffff63 ;  /* 0xffffff6316057836 */ /* 0x000fe40000000000 */
[----:B------:R-:W1:Y:S01]  /*24b80*/  LDC R22, c[0x0][0x230] ;  /* 0x00008c00ff167b82 */ /* 0x000e620000000800 */
[----:B------:R1:W-:Y:S01]  /*24b90*/  LDGSTS.E [R18+0x40008], desc[UR60][R26.64], !P6 ;  /* 0x400080001a127fae */ /* 0x0003e2000f12187c */
[----:B----4-:R-:W-:-:S03]  /*24ba0*/  IMAD.WIDE R24, R4, 0x4, R10 ;  /* 0x0000000404187825 */ /* 0x010fc600078e020a */
[----:B------:R-:W4:Y:S01]  /*24bb0*/  LDL.LU.64 R10, [R1+0xbc0] ;  /* 0x000bc000010a7983 */ /* 0x000f220000300a00 */
[----:B------:R-:W-:Y:S02]  /*24bc0*/  ISETP.GE.U32.AND P2, PT, R5, 0x7ffffee4, PT ;  /* 0x7ffffee40500780c */ /* 0x000fe40003f46070 */
[----:B------:R-:W-:Y:S01]  /*24bd0*/  IADD3 R5, R21, -0x9e, RZ ;  /* 0xffffff6215057810 */ /* 0x000fe20007ffe0ff */
[----:B------:R1:W-:Y:S01]  /*24be0*/  STL.64 [R1+0x5b0], R26 ;  /* 0x0005b01a01007387 */ /* 0x0003e20000100a00 */
[----:B------:R-:W2:Y:S01]  /*24bf0*/  LDC R21, c[0x0][0x230] ;  /* 0x00008c00ff157b82 */ /* 0x000ea20000000800 */
[C---:B-1----:R-:W-:Y:S02]  /*24c00*/  IMAD.WIDE R16, R4.reuse, 0x4, R104 ;  /* 0x0000000404107825 */ /* 0x042fe400078e0268 */
[----:B------:R1:W-:Y:S02]  /*24c10*/  STL.64 [R1+0x5a8], R24 ;  /* 0x0005a81801007387 */ /* 0x0003e40000100a00 */
[----:B------:R-:W-:-:S02]  /*24c20*/  IMAD.WIDE R14, R4, 0x4, R152 ;  /* 0x00000004040e7825 */ /* 0x000fc400078e0298 */
[----:B------:R2:W-:Y:S04]  /*24c30*/  STL.64 [R1+0x5a0], R16 ;  /* 0x0005a01001007387 */ /* 0x0005e80000100a00 */
[----:B------:R2:W-:Y:S04]  /*24c40*/  STL.64 [R1+0x598], R14 ;  /* 0x0005980e01007387 */ /* 0x0005e80000100a00 */
[----:B------:R-:W4:Y:S04]  /*24c50*/  LDL.LU.64 R152, [R1+0xbd8] ;  /* 0x000bd80001987983 */ /* 0x000f280000300a00 */
[----:B------:R1:W-:Y:S01]  /*24c60*/  LDGSTS.E [R18+0x44008], desc[UR60][R24.64], !P6 ;  /* 0x4400800018127fae */ /* 0x0003e2000f12187c */
[----:B------:R-:W-:Y:S01]  /*24c70*/  ISETP.GE.U32.AND P3, PT, R5, 0x7ffffee3, PT ;  /* 0x7ffffee30500780c */ /* 0x000fe20003f66070 */
[----:B------:R-:W-:-:S02]  /*24c80*/  VIADD R5, R20, 0xffffff61 ;  /* 0xffffff6114057836 */ /* 0x000fc40000000000 */
[----:B------:R2:W-:Y:S01]  /*24c90*/  LDGSTS.E [R18+0x48008], desc[UR60][R16.64], !P6 ;  /* 0x4800800010127fae */ /* 0x0005e2000f12187c */
[----:B------:R-:W4:Y:S03]  /*24ca0*/  LDC R20, c[0x0][0x230] ;  /* 0x00008c00ff147b82 */ /* 0x000f260000000800 */
[----:B------:R2:W-:Y:S01]  /*24cb0*/  LDGSTS.E [R18+0x4c008], desc[UR60][R14.64], !P6 ;  /* 0x4c0080000e127fae */ /* 0x0005e2000f12187c */
[----:B------:R-:W-:-:S04]  /*24cc0*/  IMAD.WIDE R26, R4, 0x4, R110 ;  /* 0x00000004041a7825 */ /* 0x000fc800078e026e */
[----:B-1----:R-:W-:Y:S01]  /*24cd0*/  IMAD.WIDE R24, R4, 0x4, R8 ;  /* 0x0000000404187825 */ /* 0x002fe200078e0208 */
[----:B------:R-:W-:Y:S01]  /*24ce0*/  ISETP.GE.U32.AND P4, PT, R5, 0x7ffffee2, PT ;  /* 0x7ffffee20500780c */ /* 0x000fe20003f86070 */
[----:B------:R-:W4:Y:S04]  /*24cf0*/  LDL.LU.64 R8, [R1+0xc00] ;  /* 0x000c000001087983 */ /* 0x000f280000300a00 */
[----:B------:R-:W-:Y:S04]  /*24d00*/  STL.64 [R1+0x590], R26 ;  /* 0x0005901a01007387 */ /* 0x000fe80000100a00 */
[----:B------:R1:W-:Y:S04]  /*24d10*/  STL.64 [R1+0x588], R24 ;  /* 0x0005881801007387 */ /* 0x0003e80000100a00 */
[----:B------:R-:W4:Y:S01]  /*24d20*/  LDL.LU.64 R110, [R1+0xc18] ;  /* 0x000c1800016e7983 */ /* 0x000f220000300a00 */
[----:B------:R-:W-:-:S02]  /*24d30*/  VIADD R5, R22, 0xffffff60 ;  /* 0xffffff6016057836 */ /* 0x000fc40000000000 */
[----:B------:R-:W4:Y:S01]  /*24d40*/  LDC R22, c[0x0][0x230] ;  /* 0x00008c00ff167b82 */ /* 0x000f220000000800 */
[----:B------:R-:W-:Y:S01]  /*24d50*/  LDGSTS.E [R18+0x4000c], desc[UR60][R26.64], !P5 ;  /* 0x4000c0001a127fae */ /* 0x000fe2000e92187c */
[C---:B--2---:R-:W-:Y:S01]  /*24d60*/  IMAD.WIDE R16, R4.reuse, 0x4, R112 ;  /* 0x0000000404107825 */ /* 0x044fe200078e0270 */
[----:B------:R-:W-:Y:S02]  /*24d70*/  ISETP.GE.U32.AND P0, PT, R5, 0x7ffffee1, PT ;  /* 0x7ffffee10500780c */ /* 0x000fe40003f06070 */
[----:B------:R1:W-:Y:S01]  /*24d80*/  LDGSTS.E [R18+0x4400c], desc[UR60][R24.64], !P5 ;  /* 0x4400c00018127fae */ /* 0x0003e2000e92187c */
[----:B------:R-:W-:Y:S02]  /*24d90*/  IADD3 R5, R21, -0xb9, RZ ;  /* 0xffffff4715057810 */ /* 0x000fe40007ffe0ff */
[----:B------:R-:W2:Y:S01]  /*24da0*/  LDC R21, c[0x0][0x230] ;  /* 0x00008c00ff157b82 */ /* 0x000ea20000000800 */
[----:B------:R3:W-:Y:S01]  /*24db0*/  LDGSTS.E [R18+0x4800c], desc[UR60][R16.64], !P5 ;  /* 0x4800c00010127fae */ /* 0x0007e2000e92187c */
[----:B------:R-:W-:-:S03]  /*24dc0*/  IMAD.WIDE R14, R4, 0x4, R6 ;  /* 0x00000004040e7825 */ /* 0x000fc600078e0206 */
[----:B------:R-:W2:Y:S04]  /*24dd0*/  LDL.LU.64 R6, [R1+0xc30] ;  /* 0x000c300001067983 */ /* 0x000ea80000300a00 */
[----:B------:R3:W-:Y:S04]  /*24de0*/  STL.64 [R1+0x580], R16 ;  /* 0x0005801001007387 */ /* 0x0007e80000100a00 */
[----:B------:R3:W-:Y:S04]  /*24df0*/  STL.64 [R1+0x578], R14 ;  /* 0x0005780e01007387 */ /* 0x0007e80000100a00 */
[----:B------:R-:W2:Y:S01]  /*24e00*/  LDL.LU.64 R112, [R1+0xc48] ;  /* 0x000c480001707983 */ /* 0x000ea20000300a00 */
[----:B------:R-:W-:-:S03]  /*24e10*/  ISETP.GE.U32.AND P6, PT, R5, 0x7ffffec8, PT ;  /* 0x7ffffec80500780c */ /* 0x000fc60003fc6070 */
[----:B------:R3:W-:Y:S01]  /*24e20*/  LDGSTS.E [R18+0x4c00c], desc[UR60][R14.64], !P5 ;  /* 0x4c00c0000e127fae */ /* 0x0007e2000e92187c */
[----:B-1----:R-:W-:-:S09]  /*24e30*/  IMAD.WIDE R24, R4, 0x4, R106 ;  /* 0x0000000404187825 */ /* 0x002fd200078e026a */
[----:B------:R1:W-:Y:S01]  /*24e40*/  LDGSTS.E [R18+0x50000], desc[UR60][R24.64], !P6 ;  /* 0x5000000018127fae */ /* 0x0003e2000f12187c */
[----:B---3--:R-:W-:-:S03]  /*24e50*/  IMAD.WIDE R16, R4, 0x4, R2 ;  /* 0x0000000404107825 */ /* 0x008fc600078e0202 */
[----:B------:R-:W3:Y:S01]  /*24e60*/  LDL.LU.64 R2, [R1+0xc70] ;  /* 0x000c700001027983 */ /* 0x000ee20000300a00 */
[----:B------:R-:W-:-:S03]  /*24e70*/  IMAD.WIDE R14, R4, 0x4, R114 ;  /* 0x00000004040e7825 */ /* 0x000fc600078e0272 */
[----:B------:R-:W-:Y:S04]  /*24e80*/  STL.64 [R1+0x4a0], R24 ;  /* 0x0004a01801007387 */ /* 0x000fe80000100a00 */
[----:B------:R-:W-:Y:S04]  /*24e90*/  STL.64 [R1+0x498], R16 ;  /* 0x0004981001007387 */ /* 0x000fe80000100a00 */
[----:B------:R-:W3:Y:S04]  /*24ea0*/  LDL.LU.64 R104, [R1+0xc88] ;  /* 0x000c880001687983 */ /* 0x000ee80000300a00 */
[----:B------:R-:W3:Y:S04]  /*24eb0*/  LDL.LU.64 R114, [R1+0xca0] ;  /* 0x000ca00001727983 */ /* 0x000ee80000300a00 */
        /* <DEDUP_REMOVED lines=8> */
[----:B-1----:R-:W-:Y:S01]  /*24f40*/  IMAD.WIDE R24, R4, 0x4, R152 ;  /* 0x0000000404187825 */ /* 0x002fe200078e0298 */
[----:B------:R-:W4:Y:S01]  /*24f50*/  LDL.LU.64 R106, [R1+0xcd0] ;  /* 0x000cd000016a7983 */ /* 0x000f220000300a00 */
[----:B------:R-:W1:Y:S01]  /*24f60*/  LDC R20, c[0x0][0x230] ;  /* 0x00008c00ff147b82 */ /* 0x000e620000000800 */
[----:B------:R-:W-:-:S02]  /*24f70*/  ISETP.GE.U32.AND P5, PT, R5, 0x7ffffec7, PT ;  /* 0x7ffffec70500780c */ /* 0x000fc40003fa6070 */
[----:B------:R-:W4:Y:S04]  /*24f80*/  LDL.LU.64 R152, [R1+0xcd8] ;  /* 0x000cd80001987983 */ /* 0x000f280000300a00 */
[----:B------:R-:W-:Y:S07]  /*24f90*/  STL.64 [R1+0x480], R24 ;  /* 0x0004801801007387 */ /* 0x000fee0000100a00 */
[----:B------:R3:W-:Y:S01]  /*24fa0*/  LDGSTS.E [R18+0x50004], desc[UR60][R24.64], !P5 ;  /* 0x5000400018127fae */ /* 0x0007e2000e92187c */
[----:B------:R-:W-:-:S03]  /*24fb0*/  IMAD.WIDE R16, R4, 0x4, R8 ;  /* 0x0000000404107825 */ /* 0x000fc600078e0208 */
[----:B------:R-:W4:Y:S04]  /*24fc0*/  LDL.LU.64 R8, [R1+0xd00] ;  /* 0x000d000001087983 */ /* 0x000f280000300a00 */
[----:B------:R-:W-:Y:S04]  /*24fd0*/  STL.64 [R1+0x478], R16 ;  /* 0x0004781001007387 */ /* 0x000fe80000100a00 */
[----:B------:R1:W-:Y:S01]  /*24fe0*/  LDGSTS.E [R18+0x54004], desc[UR60][R16.64], !P5 ;  /* 0x5400400010127fae */ /* 0x0003e2000e92187c */
[----:B------:R-:W-:-:S05]  /*24ff0*/  IMAD.WIDE R14, R4, 0x4, R110 ;  /* 0x00000004040e7825 */ /* 0x000fca00078e026e */
[----:B------:R-:W-:Y:S04]  /*25000*/  STL.64 [R1+0x470], R14 ;  /* 0x0004700e01007387 */ /* 0x000fe80000100a00 */
[----:B------:R1:W-:Y:S01]  /*25010*/  LDGSTS.E [R18+0x58004], desc[UR60][R14.64], !P5 ;  /* 0x580040000e127fae */ /* 0x0003e2000e92187c */
[----:B------:R-:W-:Y:S02]  /*25020*/  VIADD R5, R22, 0xffffff45 ;  /* 0xffffff4516057836 */ /* 0x000fe40000000000 */
[----:B------:R-:W4:Y:S01]  /*25030*/  LDC R22, c[0x0][0x230] ;  /* 0x00008c00ff167b82 */ /* 0x000f220000000800 */
[----:B--2---:R-:W-:-:S05]  /*25040*/  IMAD.WIDE R6, R4, 0x4, R6 ;  /* 0x0000000404067825 */ /* 0x004fca00078e0206 */
[----:B------:R2:W-:Y:S04]  /*25050*/  STL.64 [R1+0x468], R6 ;  /* 0x0004680601007387 */ /* 0x0005e80000100a00 */
[----:B------:R-:W-:Y:S01]  /*25060*/  LDGSTS.E [R18+0x5c004], desc[UR60][R6.64], !P5 ;  /* 0x5c00400006127fae */ /* 0x000fe2000e92187c */
[----:B------:R-:W-:-:S03]  /*25070*/  IMAD.WIDE R26, R4, 0x4, R112 ;  /* 0x00000004041a7825 */ /* 0x000fc600078e0270 */
[----:B--2---:R-:W2:Y:S04]  /*25080*/  LDL.LU.64 R6, [R1+0xd18] ;  /* 0x000d180001067983 */ /* 0x004ea80000300a00 */
[----:B------:R-:W2:Y:S04]  /*25090*/  LDL.LU.64 R110, [R1+0xd30] ;  /* 0x000d3000016e7983 */ /* 0x000ea80000300a00 */
[----:B------:R-:W2:Y:S04]  /*250a0*/  LDL.LU.64 R112, [R1+0xd40] ;  /* 0x000d400001707983 */ /* 0x000ea80000300a00 */
[----:B------:R4:W-:Y:S01]  /*250b0*/  STL.64 [R1+0x460], R26 ;  /* 0x0004601a01007387 */ /* 0x0009e20000100a00 */
[----:B------:R-:W-:Y:S01]  /*250c0*/  ISETP.GE.U32.AND P6, PT, R5, 0x7ffffec6, PT ;  /* 0x7ffffec60500780c */ /* 0x000fe20003fc6070 */
[----:B---3--:R-:W-:-:S12]  /*250d0*/  IMAD.WIDE R24, R4, 0x4, R2 ;  /* 0x0000000404187825 */ /* 0x008fd800078e0202 */
[----:B------:R4:W-:Y:S04]  /*250e0*/  LDGSTS.E [R18+0x50008], desc[UR60][R26.64], !P6 ;  /* 0x500080001a127fae */ /* 0x0009e8000f12187c */
[----:B------:R-:W3:Y:S01]  /*250f0*/  LDL.LU.64 R2, [R1+0xd50] ;  /* 0x000d500001027983 */ /* 0x000ee20000300a00 */
[----:B-1----:R-:W-:-:S03]  /*25100*/  IMAD.WIDE R16, R4, 0x4, R104 ;  /* 0x0000000404107825 */ /* 0x002fc600078e0268 */
[----:B------:R1:W-:Y:S01]  /*25110*/  STL.64 [R1+0x458], R24 ;  /* 0x0004581801007387 */ /* 0x0003e20000100a00 */
[----:B------:R-:W-:-:S03]  /*25120*/  IMAD.WIDE R14, R4, 0x4, R114 ;  /* 0x00000004040e7825 */ /* 0x000fc600078e0272 */
[----:B------:R1:W-:Y:S04]  /*25130*/  STL.64 [R1+0x450], R16 ;  /* 0x0004501001007387 */ /* 0x0003e80000100a00 */
[----:B------:R1:W-:Y:S04]  /*25140*/  STL.64 [R1+0x448], R14 ;  /* 0x0004480e01007387 */ /* 0x0003e80000100a00 */
[----:B------:R-:W3:Y:S01]  /*25150*/  LDL.LU.64 R114, [R1+0xd68] ;  /* 0x000d680001727983 */ /* 0x000ee20000300a00 */
[----:B------:R-:W-:Y:S02]  /*25160*/  IADD3 R5, R21, -0xbc, RZ ;  /* 0xffffff4415057810 */ /* 0x000fe40007ffe0ff */
[----:B------:R-:W3:Y:S01]  /*25170*/  LDC R21, c[0x0][0x230] ;  /* 0x00008c00ff157b82 */ /* 0x000ee20000000800 */
[----:B------:R1:W-:Y:S01]  /*25180*/  LDGSTS.E [R18+0x54008], desc[UR60][R24.64], !P6 ;  /* 0x5400800018127fae */ /* 0x0003e2000f12187c */
[----:B----4-:R-:W-:Y:S01]  /*25190*/  IMAD.WIDE R26, R4, 0x4, R10 ;  /* 0x00000004041a7825 */ /* 0x010fe200078e020a */
[----:B------:R-:W-:-:S02]  /*251a0*/  ISETP.GE.U32.AND P5, PT, R5, 0x7ffffec5, PT ;  /* 0x7ffffec50500780c */ /* 0x000fc40003fa6070 */
[----:B------:R-:W4:Y:S01]  /*251b0*/  LDL.LU.64 R10, [R1+0xd90] ;  /* 0x000d9000010a7983 */ /* 0x000f220000300a00 */
[----:B-1----:R-:W-:-:S03]  /*251c0*/  IMAD.WIDE R24, R4, 0x4, R106 ;  /* 0x0000000404187825 */ /* 0x002fc600078e026a */
[----:B------:R1:W-:Y:S04]  /*251d0*/  LDGSTS.E [R18+0x58008], desc[UR60][R16.64], !P6 ;  /* 0x5800800010127fae */ /* 0x0003e8000f12187c */
[----:B------:R-:W-:Y:S01]  /*251e0*/  STL.64 [R1+0x440], R26 ;  /* 0x0004401a01007387 */ /* 0x000fe20000100a00 */
[----:B------:R-:W-:Y:S02]  /*251f0*/  VIADD R5, R20, 0xffffff27 ;  /* 0xffffff2714057836 */ /* 0x000fe40000000000 */
[----:B------:R-:W4:Y:S01]  /*25200*/  LDC R20, c[0x0][0x230] ;  /* 0x00008c00ff147b82 */ /* 0x000f220000000800 */
[----:B------:R1:W-:Y:S04]  /*25210*/  LDGSTS.E [R18+0x5c008], desc[UR60][R14.64], !P6 ;  /* 0x5c0080000e127fae */ /* 0x0003e8000f12187c */
[----:B------:R-:W4:Y:S01]  /*25220*/  LDL.LU.64 R106, [R1+0xda8] ;  /* 0x000da800016a7983 */ /* 0x000f220000300a00 */
[----:B-1----:R-:W-:-:S03]  /*25230*/  IMAD.WIDE R16, R4, 0x4, R152 ;  /* 0x0000000404107825 */ /* 0x002fc600078e0298 */
[----:B------:R2:W-:Y:S01]  /*25240*/  STL.64 [R1+0x438], R24 ;  /* 0x0004381801007387 */ /* 0x0005e20000100a00 */
[C---:B------:R-:W-:Y:S01]  /*25250*/  IMAD.WIDE R14, R4.reuse, 0x4, R8 ;  /* 0x00000004040e7825 */ /* 0x040fe200078e0208 */
[----:B------:R-:W-:Y:S02]  /*25260*/  ISETP.GE.U32.AND P6, PT, R5, 0x7ffffea8, PT ;  /* 0x7ffffea80500780c */ /* 0x000fe40003fc6070 */
[----:B------:R-:W4:Y:S04]  /*25270*/  LDL.LU.64 R8, [R1+0xdc0] ;  /* 0x000dc00001087983 */ /* 0x000f280000300a00 */
[----:B------:R1:W-:Y:S04]  /*25280*/  STL.64 [R1+0x430], R16 ;  /* 0x0004301001007387 */ /* 0x0003e80000100a00 */
[----:B------:R1:W-:Y:S04]  /*25290*/  STL.64 [R1+0x428], R14 ;  /* 0x0004280e01007387 */ /* 0x0003e80000100a00 */
[----:B------:R-:W4:Y:S04]  /*252a0*/  LDL.LU.64 R152, [R1+0xdd8] ;  /* 0x000dd80001987983 */ /* 0x000f280000300a00 */
[----:B------:R-:W-:Y:S04]  /*252b0*/  LDGSTS.E [R18+0x5000c], desc[UR60][R26.64], !P5 ;  /* 0x5000c0001a127fae */ /* 0x000fe8000e92187c */
[----:B------:R2:W-:Y:S04]  /*252c0*/  LDGSTS.E [R18+0x5400c], desc[UR60][R24.64], !P5 ;  /* 0x5400c00018127fae */ /* 0x0005e8000e92187c */
[----:B------:R1:W-:Y:S04]  /*252d0*/  LDGSTS.E [R18+0x5800c], desc[UR60][R16.64], !P5 ;  /* 0x5800c00010127fae */ /* 0x0003e8000e92187c */
[----:B------:R1:W-:Y:S01]  /*252e0*/  LDGSTS.E [R18+0x5c00c], desc[UR60][R14.64], !P5 ;  /* 0x5c00c0000e127fae */ /* 0x0003e2000e92187c */
[----:B--2---:R-:W-:-:S03]  /*252f0*/  IMAD.WIDE R24, R4, 0x4, R6 ;  /* 0x0000000404187825 */ /* 0x004fc600078e0206 */
[----:B------:R-:W2:Y:S01]  /*25300*/  LDL.LU.64 R6, [R1+0xe00] ;  /* 0x000e000001067983 */ /* 0x000ea20000300a00 */
[----:B-1----:R-:W-:-:S03]  /*25310*/  IMAD.WIDE R16, R4, 0x4, R110 ;  /* 0x0000000404107825 */ /* 0x002fc600078e026e */
[----:B------:R-:W-:Y:S01]  /*25320*/  STL.64 [R1+0x320], R24 ;  /* 0x0003201801007387 */ /* 0x000fe20000100a00 */
[----:B------:R-:W-:-:S03]  /*25330*/  IMAD.WIDE R14, R4, 0x4, R112 ;  /* 0x00000004040e7825 */ /* 0x000fc600078e0270 */
[----:B------:R-:W2:Y:S04]  /*25340*/  LDL.LU.64 R104, [R1+0xe18] ;  /* 0x000e180001687983 */ /* 0x000ea80000300a00 */
[----:B------:R-:W-:Y:S04]  /*25350*/  STL.64 [R1+0x318], R16 ;  /* 0x0003181001007387 */ /* 0x000fe80000100a00 */
[----:B------:R-:W2:Y:S04]  /*25360*/  LDL.LU.64 R110, [R1+0xe30] ;  /* 0x000e3000016e7983 */ /* 0x000ea80000300a00 */
[----:B------:R1:W-:Y:S04]  /*25370*/  LDGSTS.E [R18+0x60000], desc[UR60][R24.64], !P6 ;  /* 0x6000000018127fae */ /* 0x0003e8000f12187c */
[----:B------:R4:W-:Y:S01]  /*25380*/  LDGSTS.E [R18+0x64000], desc[UR60][R16.64], !P6 ;  /* 0x6400000010127fae */ /* 0x0009e2000f12187c */
[----:B---3--:R-:W-:-:S03]  /*25390*/  IMAD.WIDE R2, R4, 0x4, R2 ;  /* 0x0000000404027825 */ /* 0x008fc600078e0202 */
[----:B------:R-:W-:Y:S04]  /*253a0*/  STL.64 [R1+0x310], R14 ;  /* 0x0003100e01007387 */ /* 0x000fe80000100a00 */
[----:B------:R3:W-:Y:S04]  /*253b0*/  LDGSTS.E [R18+0x68000], desc[UR60][R14.64], !P6 ;  /* 0x680000000e127fae */ /* 0x0007e8000f12187c */
[----:B------:R1:W-:Y:S04]  /*253c0*/  STL.64 [R1+0x308], R2 ;  /* 0x0003080201007387 */ /* 0x0003e80000100a00 */
[----:B------:R-:W-:Y:S04]  /*253d0*/  LDGSTS.E [R18+0x6c000], desc[UR60][R2.64], !P6 ;  /* 0x6c00000002127fae */ /* 0x000fe8000f12187c */
[----:B-1----:R-:W2:Y:S01]  /*253e0*/  LDL.LU.64 R2, [R1+0xe48] ;  /* 0x000e480001027983 */ /* 0x002ea20000300a00 */
[----:B------:R-:W-:-:S03]  /*253f0*/  IMAD.WIDE R24, R4, 0x4, R114 ;  /* 0x0000000404187825 */ /* 0x000fc600078e0272 */
[----:B------:R-:W2:Y:S04]  /*25400*/  LDL.LU.64 R112, [R1+0xe70] ;  /* 0x000e700001707983 */ /* 0x000ea80000300a00 */
[----:B------:R-:W2:Y:S04]  /*25410*/  LDL.LU.64 R114, [R1+0xe88] ;  /* 0x000e880001727983 */ /* 0x000ea80000300a00 */
[----:B------:R-:W-:Y:S01]  /*25420*/  STL.64 [R1+0x300], R24 ;  /* 0x0003001801007387 */ /* 0x000fe20000100a00 */
[----:B----4-:R-:W-:-:S03]  /*25430*/  IMAD.WIDE R16, R4, 0x4, R10 ;  /* 0x0000000404107825 */ /* 0x010fc600078e020a */
[----:B------:R-:W4:Y:S01]  /*25440*/  LDL.LU.64 R10, [R1+0xea0] ;  /* 0x000ea000010a7983 */ /* 0x000f220000300a00 */
[----:B------:R-:W-:-:S03]  /*25450*/  VIADD R5, R22, 0xffffff26 ;  /* 0xffffff2616057836 */ /* 0x000fc60000000000 */
[----:B------:R-:W-:Y:S01]  /*25460*/  STL.64 [R1+0x2f8], R16 ;  /* 0x0002f81001007387 */ /* 0x000fe20000100a00 */
[----:B------:R-:W1:Y:S01]  /*25470*/  LDC R22, c[0x0][0x230] ;  /* 0x00008c00ff167b82 */ /* 0x000e620000000800 */
[----:B------:R-:W-:Y:S01]  /*25480*/  ISETP.GE.U32.AND P5, PT, R5, 0x7ffffea7, PT ;  /* 0x7ffffea70500780c */ /* 0x000fe20003fa6070 */
[----:B---3--:R-:W-:Y:S01]  /*25490*/  IMAD.WIDE R14, R4, 0x4, R106 ;  /* 0x00000004040e7825 */ /* 0x008fe200078e026a */
[----:B------:R-:W-:-:S05]  /*254a0*/  IADD3 R5, R21, -0xdb, RZ ;  /* 0xffffff2515057810 */ /* 0x000fca0007ffe0ff */
[----:B------:R-:W3:Y:S06]  /*254b0*/  LDC R21, c[0x0][0x230] ;  /* 0x00008c00ff157b82 */ /* 0x000eec0000000800 */
[----:B------:R2:W-:Y:S04]  /*254c0*/  LDGSTS.E [R18+0x60004], desc[UR60][R24.64], !P5 ;  /* 0x6000400018127fae */ /* 0x0005e8000e92187c */
[----:B------:R2:W-:Y:S01]  /*254d0*/  LDGSTS.E [R18+0x64004], desc[UR60][R16.64], !P5 ;  /* 0x6400400010127fae */ /* 0x0005e2000e92187c */
[----:B------:R-:W-:-:S03]  /*254e0*/  IMAD.WIDE R8, R4, 0x4, R8 ;  /* 0x0000000404087825 */ /* 0x000fc600078e0208 */
[----:B------:R-:W-:Y:S04]  /*254f0*/  STL.64 [R1+0x2f0], R14 ;  /* 0x0002f00e01007387 */ /* 0x000fe80000100a00 */
[----:B------:R1:W-:Y:S04]  /*25500*/  LDGSTS.E [R18+0x68004], desc[UR60][R14.64], !P5 ;  /* 0x680040000e127fae */ /* 0x0003e8000e92187c */
[----:B------:R1:W-:Y:S01]  /*25510*/  STL.64 [R1+0x2e8], R8 ;  /* 0x0002e80801007387 */ /* 0x0003e20000100a00 */
[----:B------:R-:W-:-:S03]  /*25520*/  IMAD.WIDE R26, R4, 0x4, R152 ;  /* 0x00000004041a7825 */ /* 0x000fc600078e0298 */
[----:B------:R-:W-:Y:S01]  /*25530*/  LDGSTS.E [R18+0x6c004], desc[UR60][R8.64], !P5 ;  /* 0x6c00400008127fae */ /* 0x000fe2000e92187c */
[----:B------:R-:W-:-:S03]  /*25540*/  ISETP.GE.U32.AND P6, PT, R5, 0x7ffffea6, PT ;  /* 0x7ffffea60500780c */ /* 0x000fc60003fc6070 */
[----:B-1----:R-:W3:Y:S04]  /*25550*/  LDL.LU.64 R8, [R1+0xeb8] ;  /* 0x000eb80001087983 */ /* 0x002ee80000300a00 */
[----:B------:R-:W3:Y:S04]  /*25560*/  LDL.LU.64 R106, [R1+0xee0] ;  /* 0x000ee000016a7983 */ /* 0x000ee80000300a00 */
[----:B------:R-:W3:Y:S04]  /*25570*/  LDL.LU.64 R152, [R1+0xef8] ;  /* 0x000ef80001987983 */ /* 0x000ee80000300a00 */
[----:B------:R1:W-:Y:S04]  /*25580*/  STL.64 [R1+0x2e0], R26 ;  /* 0x0002e01a01007387 */ /* 0x0003e80000100a00 */
[----:B------:R1:W-:Y:S01]  /*25590*/  LDGSTS.E [R18+0x60008], desc[UR60][R26.64], !P6 ;  /* 0x600080001a127fae */ /* 0x0003e2000f12187c */
[----:B--2---:R-:W-:-:S03]  /*255a0*/  IMAD.WIDE R24, R4, 0x4, R6 ;  /* 0x0000000404187825 */ /* 0x004fc600078e0206 */
[----:B------:R-:W2:Y:S01]  /*255b0*/  LDL.LU.64 R6, [R1+0xf10] ;  /* 0x000f100001067983 */ /* 0x000ea20000300a00 */
[----:B------:R-:W-:-:S03]  /*255c0*/  IMAD.WIDE R16, R4, 0x4, R104 ;  /* 0x0000000404107825 */ /* 0x000fc600078e0268 */
[----:B------:R1:W-:Y:S01]  /*255d0*/  STL.64 [R1+0x2d8], R24 ;  /* 0x0002d81801007387 */ /* 0x0003e20000100a00 */
[----:B------:R-:W-:-:S03]  /*255e0*/  IMAD.WIDE R14, R4, 0x4, R110 ;  /* 0x00000004040e7825 */ /* 0x000fc600078e026e */
[----:B------:R-:W-:Y:S04]  /*255f0*/  STL.64 [R1+0x2d0], R16 ;  /* 0x0002d01001007387 */ /* 0x000fe80000100a00 */
[----:B------:R4:W-:Y:S04]  /*25600*/  STL.64 [R1+0x2c8], R14 ;  /* 0x0002c80e01007387 */ /* 0x0009e80000100a00 */
[----:B------:R-:W2:Y:S04]  /*25610*/  LDL.LU.64 R110, [R1+0xf28] ;  /* 0x000f2800016e7983 */ /* 0x000ea80000300a00 */
[----:B------:R1:W-:Y:S04]  /*25620*/  LDGSTS.E [R18+0x64008], desc[UR60][R24.64], !P6 ;  /* 0x6400800018127fae */ /* 0x0003e8000f12187c */
[----:B------:R-:W-:Y:S04]  /*25630*/  LDGSTS.E [R18+0x68008], desc[UR60][R16.64], !P6 ;  /* 0x6800800010127fae */ /* 0x000fe8000f12187c */
[----:B------:R4:W-:Y:S01]  /*25640*/  LDGSTS.E [R18+0x6c008], desc[UR60][R14.64], !P6 ;  /* 0x6c0080000e127fae */ /* 0x0009e2000f12187c */
[----:B-1----:R-:W-:-:S03]  /*25650*/  IMAD.WIDE R26, R4, 0x4, R2 ;  /* 0x00000004041a7825 */ /* 0x002fc600078e0202 */
[----:B------:R-:W2:Y:S01]  /*25660*/  LDL.LU.64 R2, [R1+0xf50] ;  /* 0x000f500001027983 */ /* 0x000ea20000300a00 */
[----:B------:R-:W-:-:S03]  /*25670*/  IMAD.WIDE R24, R4, 0x4, R112 ;  /* 0x0000000404187825 */ /* 0x000fc600078e0270 */
[----:B------:R-:W-:Y:S04]  /*25680*/  STL.64 [R1+0x2c0], R26 ;  /* 0x0002c01a01007387 */ /* 0x000fe80000100a00 */
[----:B------:R-:W2:Y:S04]  /*25690*/  LDL.LU.64 R112, [R1+0xf68] ;  /* 0x000f680001707983 */ /* 0x000ea80000300a00 */
[----:B------:R3:W-:Y:S01]  /*256a0*/  STL.64 [R1+0x2b8], R24 ;  /* 0x0002b81801007387 */ /* 0x0007e20000100a00 */
[----:B----4-:R-:W-:-:S03]  /*256b0*/  IMAD.WIDE R14, R4, 0x4, R10 ;  /* 0x00000004040e7825 */ /* 0x010fc600078e020a */
[----:B------:R-:W4:Y:S01]  /*256c0*/  LDL.LU.64 R10, [R1+0xf80] ;  /* 0x000f8000010a7983 */ /* 0x000f220000300a00 */
[----:B------:R-:W-:Y:S02]  /*256d0*/  VIADD R5, R20, 0xffffff24 ;  /* 0xffffff2414057836 */ /* 0x000fe40000000000 */
[C---:B------:R-:W-:Y:S01]  /*256e0*/  IMAD.WIDE R16, R4.reuse, 0x4, R114 ;  /* 0x0000000404107825 */ /* 0x040fe200078e0272 */
[----:B------:R-:W1:Y:S02]  /*256f0*/  LDC R20, c[0x0][0x230] ;  /* 0x00008c00ff147b82 */ /* 0x000e640000000800 */
[----:B------:R-:W-:Y:S01]  /*25700*/  ISETP.GE.U32.AND P5, PT, R5, 0x7ffffea5, PT ;  /* 0x7ffffea50500780c */ /* 0x000fe20003fa6070 */
[----:B------:R-:W-:Y:S01]  /*25710*/  VIADD R5, R23, 0xffffff07 ;  /* 0xffffff0717057836 */ /* 0x000fe20000000000 */
[----:B------:R3:W-:Y:S04]  /*25720*/  STL.64 [R1+0x2b0], R16 ;  /* 0x0002b01001007387 */ /* 0x0007e80000100a00 */
[----:B------:R-:W-:Y:S01]  /*25730*/  ISETP.GE.U32.AND P6, PT, R5, 0x7ffffe88, PT ;  /* 0x7ffffe880500780c */ /* 0x000fe20003fc6070 */
[----:B------:R3:W-:Y:S01]  /*25740*/  STL.64 [R1+0x2a8], R14 ;  /* 0x0002a80e01007387 */ /* 0x0007e20000100a00 */
[----:B------:R-:W1:Y:S03]  /*25750*/  LDC R23, c[0x0][0x230] ;  /* 0x00008c00ff177b82 */ /* 0x000e660000000800 */
[----:B------:R-:W4:Y:S04]  /*25760*/  LDL.LU.64 R114, [R1+0xf98] ;  /* 0x000f980001727983 */ /* 0x000f280000300a00 */
[----:B------:R-:W-:Y:S04]  /*25770*/  LDGSTS.E [R18+0x6000c], desc[UR60][R26.64], !P5 ;  /* 0x6000c0001a127fae */ /* 0x000fe8000e92187c */
[----:B------:R3:W-:Y:S04]  /*25780*/  LDGSTS.E [R18+0x6400c], desc[UR60][R24.64], !P5 ;  /* 0x6400c00018127fae */ /* 0x0007e8000e92187c */
[----:B------:R3:W-:Y:S04]  /*25790*/  LDGSTS.E [R18+0x6800c], desc[UR60][R16.64], !P5 ;  /* 0x6800c00010127fae */ /* 0x0007e8000e92187c */
[----:B------:R3:W-:Y:S02]  /*257a0*/  LDGSTS.E [R18+0x6c00c], desc[UR60][R14.64], !P5 ;  /* 0x6c00c0000e127fae */ /* 0x0007e4000e92187c */
[----:B---3--:R-:W-:-:S02]  /*257b0*/  IMAD.WIDE R24, R4, 0x4, R8 ;  /* 0x0000000404187825 */ /* 0x008fc400078e0208 */
[----:B------:R-:W3:Y:S02]  /*257c0*/  LDL.LU.64 R8, [R1+0xfc0] ;  /* 0x000fc00001087983 */ /* 0x000ee40000300a00 */
[C---:B------:R-:W-:Y:S02]  /*257d0*/  IMAD.WIDE R16, R4.reuse, 0x4, R106 ;  /* 0x0000000404107825 */ /* 0x040fe400078e026a */
[----:B------:R-:W-:Y:S02]  /*257e0*/  STL.64 [R1+0x1a0], R24 ;  /* 0x0001a01801007387 */ /* 0x000fe40000100a00 */
[C---:B------:R-:W-:Y:S02]  /*257f0*/  IMAD.WIDE R14, R4.reuse, 0x4, R152 ;  /* 0x00000004040e7825 */ /* 0x040fe400078e0298 */
[----:B------:R-:W3:Y:S04]  /*25800*/  LDL.LU.64 R104, [R1+0xfd8] ;  /* 0x000fd80001687983 */ /* 0x000ee80000300a00 */
[----:B------:R-:W-:Y:S04]  /*25810*/  STL.64 [R1+0x198], R16 ;  /* 0x0001981001007387 */ /* 0x000fe80000100a00 */
[----:B------:R-:W3:Y:S04]  /*25820*/  LDL.LU.64 R106, [R1+0xff0] ;  /* 0x000ff000016a7983 */ /* 0x000ee80000300a00 */
[----:B------:R1:W-:Y:S04]  /*25830*/  LDGSTS.E [R18+0x70000], desc[UR60][R24.64], !P6 ;  /* 0x7000000018127fae */ /* 0x0003e8000f12187c */
[----:B------:R-:W-:Y:S04]  /*25840*/  STL.64 [R1+0x190], R14 ;  /* 0x0001900e01007387 */ /* 0x000fe80000100a00 */
[----:B------:R1:W-:Y:S01]  /*25850*/  LDGSTS.E [R18+0x74000], desc[UR60][R16.64], !P6 ;  /* 0x7400000010127fae */ /* 0x0003e2000f12187c */
[----:B--2---:R-:W-:-:S03]  /*25860*/  IMAD.WIDE R6, R4, 0x4, R6 ;  /* 0x0000000404067825 */ /* 0x004fc600078e0206 */
[----:B------:R2:W-:Y:S04]  /*25870*/  LDGSTS.E [R18+0x78000], desc[UR60][R14.64], !P6 ;  /* 0x780000000e127fae */ /* 0x0005e8000f12187c */
[----:B------:R1:W-:Y:S04]  /*25880*/  STL.64 [R1+0x188], R6 ;  /* 0x0001880601007387 */ /* 0x0003e80000100a00 */
[----:B------:R-:W-:Y:S04]  /*25890*/  LDGSTS.E [R18+0x7c000], desc[UR60][R6.64], !P6 ;  /* 0x7c00000006127fae */ /* 0x000fe8000f12187c */
[----:B------:R-:W3:Y:S01]  /*258a0*/  LDL.LU.64 R152, [R1+0x1008] ;  /* 0x0010080001987983 */ /* 0x000ee20000300a00 */
[----:B------:R-:W-:-:S02]  /*258b0*/  IADD3 R5, R22, -0xfa, RZ ;  /* 0xffffff0616057810 */ /* 0x000fc40007ffe0ff */
[----:B------:R-:W3:Y:S01]  /*258c0*/  LDC R22, c[0x0][0x230] ;  /* 0x00008c00ff167b82 */ /* 0x000ee20000000800 */
[----:B-1----:R-:W3:Y:S01]  /*258d0*/  LDL.LU.64 R6, [R1+0x1030] ;  /* 0x0010300001067983 */ /* 0x002ee20000300a00 */
[----:B------:R-:W-:-:S03]  /*258e0*/  IMAD.WIDE R24, R4, 0x4, R110 ;  /* 0x0000000404187825 */ /* 0x000fc600078e026e */
[----:B------:R-:W3:Y:S01]  /*258f0*/  LDL.LU.64 R110, [R1+0x1048] ;  /* 0x00104800016e7983 */ /* 0x000ee20000300a00 */
[----:B------:R-:W-:-:S13]  /*25900*/  ISETP.GE.U32.AND P5, PT, R5, 0x7ffffe87, PT ;  /* 0x7ffffe870500780c */ /* 0x000fda0003fa6070 */
[----:B------:R3:W-:Y:S01]  /*25910*/  LDGSTS.E [R18+0x70004], desc[UR60][R24.64], !P5 ;  /* 0x7000400018127fae */ /* 0x0007e2000e92187c */
[----:B------:R-:W-:-:S03]  /*25920*/  IMAD.WIDE R16, R4, 0x4, R2 ;  /* 0x0000000404107825 */ /* 0x000fc600078e0202 */
[----:B------:R-:W3:Y:S01]  /*25930*/  LDL.LU.64 R2, [R1+0x1060] ;  /* 0x0010600001027983 */ /* 0x000ee20000300a00 */
[----:B--2---:R-:W-:-:S03]  /*25940*/  IMAD.WIDE R14, R4, 0x4, R112 ;  /* 0x00000004040e7825 */ /* 0x004fc600078e0270 */
[----:B------:R-:W-:Y:S04]  /*25950*/  STL.64 [R1+0x180], R24 ;  /* 0x0001801801007387 */ /* 0x000fe80000100a00 */
[----:B------:R-:W-:Y:S04]  /*25960*/  STL.64 [R1+0x178], R16 ;  /* 0x0001781001007387 */ /* 0x000fe80000100a00 */
[----:B------:R-:W-:Y:S04]  /*25970*/  STL.64 [R1+0x170], R14 ;  /* 0x0001700e01007387 */ /* 0x000fe80000100a00 */
[----:B------:R1:W-:Y:S04]  /*25980*/  LDGSTS.E [R18+0x74004], desc[UR60][R16.64], !P5 ;  /* 0x7400400010127fae */ /* 0x0003e8000e92187c */
[----:B------:R2:W-:Y:S01]  /*25990*/  LDGSTS.E [R18+0x78004], desc[UR60][R14.64], !P5 ;  /* 0x780040000e127fae */ /* 0x0005e2000e92187c */
[----:B----4-:R-:W-:-:S05]  /*259a0*/  IMAD.WIDE R10, R4, 0x4, R10 ;  /* 0x00000004040a7825 */ /* 0x010fca00078e020a */
[----:B------:R4:W-:Y:S04]  /*259b0*/  STL.64 [R1+0x168], R10 ;  /* 0x0001680a01007387 */ /* 0x0009e80000100a00 */
[----:B------:R-:W-:Y:S04]  /*259c0*/  LDGSTS.E [R18+0x7c004], desc[UR60][R10.64], !P5 ;  /* 0x7c0040000a127fae */ /* 0x000fe8000e92187c */
[----:B------:R-:W2:Y:S04]  /*259d0*/  LDL.LU.64 R112, [R1+0x1070] ;  /* 0x0010700001707983 */ /* 0x000ea80000300a00 */
[----:B----4-:R-:W4:Y:S01]  /*259e0*/  LDL.LU.64 R10, [R1+0x1088] ;  /* 0x00108800010a7983 */ /* 0x010f220000300a00 */
[----:B------:R-:W-:-:S02]  /*259f0*/  VIADD R5, R21, 0xffffff05 ;  /* 0xffffff0515057836 */ /* 0x000fc40000000000 */
[----:B------:R-:W-:Y:S01]  /*25a00*/  IMAD.WIDE R26, R4, 0x4, R114 ;  /* 0x00000004041a7825 */ /* 0x000fe200078e0272 */
[----:B------:R-:W4:Y:S01]  /*25a10*/  LDC R21, c[0x0][0x230] ;  /* 0x00008c00ff157b82 */ /* 0x000f220000000800 */
[----:B------:R-:W4:Y:S01]  /*25a20*/  LDL.LU.64 R114, [R1+0x10a0] ;  /* 0x0010a00001727983 */ /* 0x000f220000300a00 */
[----:B------:R-:W-:Y:S01]  /*25a30*/  ISETP.GE.U32.AND P6, PT, R5, 0x7ffffe86, PT ;  /* 0x7ffffe860500780c */ /* 0x000fe20003fc6070 */
[----:B------:R-:W-:-:S12]  /*25a40*/  VIADD R5, R20, 0xffffff04 ;  /* 0xffffff0414057836 */ /* 0x000fd80000000000 */
[----:B------:R2:W-:Y:S01]  /*25a50*/  LDGSTS.E [R18+0x70008], desc[UR60][R26.64], !P6 ;  /* 0x700080001a127fae */ /* 0x0005e2000f12187c */
[C---:B---3--:R-:W-:Y:S01]  /*25a60*/  IMAD.WIDE R24, R4.reuse, 0x4, R8 ;  /* 0x0000000404187825 */ /* 0x048fe200078e0208 */
[----:B------:R-:W3:Y:S02]  /*25a70*/  LDC R20, c[0x0][0x230] ;  /* 0x00008c00ff147b82 */ /* 0x000ee40000000800 */
[----:B------:R-:W3:Y:S01]  /*25a80*/  LDL.LU.64 R8, [R1+0x10c8] ;  /* 0x0010c80001087983 */ /* 0x000ee20000300a00 */
[----:B-1----:R-:W-:-:S03]  /*25a90*/  IMAD.WIDE R16, R4, 0x4, R104 ;  /* 0x0000000404107825 */ /* 0x002fc600078e0268 */
[----:B------:R1:W-:Y:S04]  /*25aa0*/  STL.64 [R1+0x160], R26 ;  /* 0x0001601a01007387 */ /* 0x0003e80000100a00 */
[----:B------:R1:W-:Y:S01]  /*25ab0*/  STL.64 [R1+0x158], R24 ;  /* 0x0001581801007387 */ /* 0x0003e20000100a00 */
[----:B--2---:R-:W-:-:S03]  /*25ac0*/  IMAD.WIDE R14, R4, 0x4, R106 ;  /* 0x00000004040e7825 */ /* 0x004fc600078e026a */
[----:B------:R2:W-:Y:S04]  /*25ad0*/  STL.64 [R1+0x150], R16 ;  /* 0x0001501001007387 */ /* 0x0005e80000100a00 */
[----:B------:R1:W-:Y:S04]  /*25ae0*/  LDGSTS.E [R18+0x74008], desc[UR60][R24.64], !P6 ;  /* 0x7400800018127fae */ /* 0x0003e8000f12187c */
[----:B------:R2:W-:Y:S04]  /*25af0*/  STL.64 [R1+0x148], R14 ;  /* 0x0001480e01007387 */ /* 0x0005e80000100a00 */
[----:B------:R2:W-:Y:S04]  /*25b00*/  LDGSTS.E [R18+0x78008], desc[UR60][R16.64], !P6 ;  /* 0x7800800010127fae */ /* 0x0005e8000f12187c */
[----:B------:R2:W-:Y:S01]  /*25b10*/  LDGSTS.E [R18+0x7c008], desc[UR60][R14.64], !P6 ;  /* 0x7c0080000e127fae */ /* 0x0005e2000f12187c */
[----:B-1----:R-:W-:-:S03]  /*25b20*/  IMAD.WIDE R26, R4, 0x4, R152 ;  /* 0x00000004041a7825 */ /* 0x002fc600078e0298 */
[----:B------:R-:W3:Y:S01]  /*25b30*/  LDL.LU.64 R152, [R1+0x10e0] ;  /* 0x0010e00001987983 */ /* 0x000ee20000300a00 */
[----:B------:R-:W-:-:S03]  /*25b40*/  IMAD.WIDE R24, R4, 0x4, R6 ;  /* 0x0000000404187825 */ /* 0x000fc600078e0206 */
[----:B------:R-:W3:Y:S04]  /*25b50*/  LDL.LU.64 R6, [R1+0x10f8] ;  /* 0x0010f80001067983 */ /* 0x000ee80000300a00 */
[----:B------:R-:W-:Y:S04]  /*25b60*/  STL.64 [R1+0x140], R26 ;  /* 0x0001401a01007387 */ /* 0x000fe80000100a00 */
[----:B------:R-:W-:Y:S04]  /*25b70*/  STL.64 [R1+0x138], R24 ;  /* 0x0001381801007387 */ /* 0x000fe80000100a00 */
[----:B------:R-:W3:Y:S01]  /*25b80*/  LDL.LU.64 R106, [R1+0x1110] ;  /* 0x00111000016a7983 */ /* 0x000ee20000300a00 */
[----:B------:R-:W-:Y:S01]  /*25b90*/  ISETP.GE.U32.AND P5, PT, R5, 0x7ffffe85, PT ;  /* 0x7ffffe850500780c */ /* 0x000fe20003fa6070 */
[----:B--2---:R-:W-:-:S12]  /*25ba0*/  IMAD.WIDE R16, R4, 0x4, R110 ;  /* 0x0000000404107825 */ /* 0x004fd800078e026e */
[----:B------:R-:W-:Y:S04]  /*25bb0*/  LDGSTS.E [R18+0x7000c], desc[UR60][R26.64], !P5 ;  /* 0x7000c0001a127fae */ /* 0x000fe8000e92187c */
[----:B------:R-:W-:Y:S01]  /*25bc0*/  LDGSTS.E [R18+0x7400c], desc[UR60][R24.64], !P5 ;  /* 0x7400c00018127fae */ /* 0x000fe2000e92187c */
[----:B------:R-:W-:-:S03]  /*25bd0*/  IMAD.WIDE R14, R4, 0x4, R2 ;  /* 0x00000004040e7825 */ /* 0x000fc600078e0202 */
[----:B------:R-:W2:Y:S04]  /*25be0*/  LDL.LU.64 R2, [R1+0x1138] ;  /* 0x0011380001027983 */ /* 0x000ea80000300a00 */
[----:B------:R4:W-:Y:S04]  /*25bf0*/  STL.64 [R1+0x130], R16 ;  /* 0x0001301001007387 */ /* 0x0009e80000100a00 */
[----:B------:R1:W-:Y:S04]  /*25c00*/  STL.64 [R1+0x128], R14 ;  /* 0x0001280e01007387 */ /* 0x0003e80000100a00 */
[----:B------:R4:W-:Y:S04]  /*25c10*/  LDGSTS.E [R18+0x7800c], desc[UR60][R16.64], !P5 ;  /* 0x7800c00010127fae */ /* 0x0009e8000e92187c */
[----:B------:R-:W2:Y:S04]  /*25c20*/  LDL.LU.64 R110, [R1+0x1150] ;  /* 0x00115000016e7983 */ /* 0x000ea80000300a00 */
[----:B------:R1:W-:Y:S01]  /*25c30*/  LDGSTS.E [R18+0x7c00c], desc[UR60][R14.64], !P5 ;  /* 0x7c00c0000e127fae */ /* 0x0003e2000e92187c */
[----:B----4-:R-:W-:-:S03]  /*25c40*/  IMAD.WIDE R16, R4, 0x4, R10 ;  /* 0x0000000404107825 */ /* 0x010fc600078e020a */
[----:B------:R-:W4:Y:S01]  /*25c50*/  LDL.LU.64 R10, [R1+0x1168] ;  /* 0x00116800010a7983 */ /* 0x000f220000300a00 */
[----:B------:R-:W-:-:S05]  /*25c60*/  IMAD.WIDE R24, R4, 0x4, R112 ;  /* 0x0000000404187825 */ /* 0x000fca00078e0270 */
[----:B------:R-:W-:Y:S04]  /*25c70*/  STL.64 [R1+0x570], R24 ;  /* 0x0005701801007387 */ /* 0x000fe80000100a00 */
[----:B------:R-:W-:Y:S04]  /*25c80*/  STL.64 [R1+0x568], R16 ;  /* 0x0005681001007387 */ /* 0x000fe80000100a00 */
[----:B------:R-:W4:Y:S04]  /*25c90*/  LDL.LU.64 R104, [R1+0x1180] ;  /* 0x0011800001687983 */ /* 0x000f280000300a00 */
[----:B------:R-:W4:Y:S01]  /*25ca0*/  LDL.LU.64 R112, [R1+0x11a8] ;  /* 0x0011a80001707983 */ /* 0x000f220000300a00 */
[----:B-1----:R-:W-:-:S03]  /*25cb0*/  IMAD.WIDE R14, R4, 0x4, R114 ;  /* 0x00000004040e7825 */ /* 0x002fc600078e0272 */
[----:B------:R1:W-:Y:S04]  /*25cc0*/  LDGSTS.E [R19+0x40000], desc[UR60][R24.64], !P2 ;  /* 0x4000000018137fae */ /* 0x0003e8000d12187c */
[----:B------:R1:W-:Y:S01]  /*25cd0*/  LDGSTS.E [R19+0x44000], desc[UR60][R16.64], !P2 ;  /* 0x4400000010137fae */ /* 0x0003e2000d12187c */
[----:B---3--:R-:W-:-:S03]  /*25ce0*/  IMAD.WIDE R8, R4, 0x4, R8 ;  /* 0x0000000404087825 */ /* 0x008fc600078e0208 */
[----:B------:R-:W-:Y:S04]  /*25cf0*/  STL.64 [R1+0x560], R14 ;  /* 0x0005600e01007387 */ /* 0x000fe80000100a00 */
[----:B------:R3:W-:Y:S04]  /*25d00*/  LDGSTS.E [R19+0x48000], desc[UR60][R14.64], !P2 ;  /* 0x480000000e137fae */ /* 0x0007e8000d12187c */
[----:B------:R1:W-:Y:S04]  /*25d10*/  STL.64 [R1+0x558], R8 ;  /* 0x0005580801007387 */ /* 0x0003e80000100a00 */
[----:B------:R-:W-:Y:S04]  /*25d20*/  LDGSTS.E [R19+0x4c000], desc[UR60][R8.64], !P2 ;  /* 0x4c00000008137fae */ /* 0x000fe8000d12187c */
[----:B-1----:R-:W4:Y:S04]  /*25d30*/  LDL.LU.64 R8, [R1+0x11c0] ;  /* 0x0011c00001087983 */ /* 0x002f280000300a00 */
[----:B------:R-:W4:Y:S01]  /*25d40*/  LDL.LU.64 R114, [R1+0x11d8] ;  /* 0x0011d80001727983 */ /* 0x000f220000300a00 */
[----:B------:R-:W-:-:S03]  /*25d50*/  IMAD.WIDE R24, R4, 0x4, R152 ;  /* 0x0000000404187825 */ /* 0x000fc600078e0298 */
[----:B------:R-:W4:Y:S04]  /*25d60*/  LDL.LU.64 R152, [R1+0x11f0] ;  /* 0x0011f00001987983 */ /* 0x000f280000300a00 */
[----:B------:R4:W-:Y:S01]  /*25d70*/  LDGSTS.E [R19+0x40004], desc[UR60][R24.64], !P3 ;  /* 0x4000400018137fae */ /* 0x0009e2000d92187c */
[----:B------:R-:W-:-:S03]  /*25d80*/  IMAD.WIDE R16, R4, 0x4, R6 ;  /* 0x0000000404107825 */ /* 0x000fc600078e0206 */
[----:B------:R-:W4:Y:S04]  /*25d90*/  LDL.LU.64 R6, [R1+0x1218] ;  /* 0x0012180001067983 */ /* 0x000f280000300a00 */
[----:B------:R-:W-:Y:S01]  /*25da0*/  STL.64 [R1+0x550], R24 ;  /* 0x0005501801007387 */ /* 0x000fe20000100a00 */
[----:B---3--:R-:W-:-:S03]  /*25db0*/  IMAD.WIDE R14, R4, 0x4, R106 ;  /* 0x00000004040e7825 */ /* 0x008fc600078e026a */
[----:B------:R-:W-:Y:S04]  /*25dc0*/  STL.64 [R1+0x548], R16 ;  /* 0x0005481001007387 */ /* 0x000fe80000100a00 */
[----:B------:R-:W-:Y:S04]  /*25dd0*/  STL.64 [R1+0x540], R14 ;  /* 0x0005400e01007387 */ /* 0x000fe80000100a00 */
[----:B------:R1:W-:Y:S04]  /*25de0*/  LDGSTS.E [R19+0x44004], desc[UR60][R16.64], !P3 ;  /* 0x4400400010137fae */ /* 0x0003e8000d92187c */
[----:B------:R3:W-:Y:S01]  /*25df0*/  LDGSTS.E [R19+0x48004], desc[UR60][R14.64], !P3 ;  /* 0x480040000e137fae */ /* 0x0007e2000d92187c */
[----:B--2---:R-:W-:-:S05]  /*25e00*/  IMAD.WIDE R2, R4, 0x4, R2 ;  /* 0x0000000404027825 */ /* 0x004fca00078e0202 */
[----:B------:R2:W-:Y:S04]  /*25e10*/  STL.64 [R1+0x538], R2 ;  /* 0x0005380201007387 */ /* 0x0005e80000100a00 */
[----:B------:R-:W-:Y:S04]  /*25e20*/  LDGSTS.E [R19+0x4c004], desc[UR60][R2.64], !P3 ;  /* 0x4c00400002137fae */ /* 0x000fe8000d92187c */
[----:B------:R-:W3:Y:S04]  /*25e30*/  LDL.LU.64 R106, [R1+0x1230] ;  /* 0x00123000016a7983 */ /* 0x000ee80000300a00 */
[----:B--2---:R-:W2:Y:S01]  /*25e40*/  LDL.LU.64 R2, [R1+0x1248] ;  /* 0x0012480001027983 */ /* 0x004ea20000300a00 */
[----:B------:R-:W-:-:S03]  /*25e50*/  IMAD.WIDE R26, R4, 0x4, R110 ;  /* 0x00000004041a7825 */ /* 0x000fc600078e026e */
[----:B------:R-:W2:Y:S04]  /*25e60*/  LDL.LU.64 R110, [R1+0x1260] ;  /* 0x00126000016e7983 */ /* 0x000ea80000300a00 */
[----:B------:R-:W-:Y:S01]  /*25e70*/  LDGSTS.E [R19+0x40008], desc[UR60][R26.64], !P4 ;  /* 0x400080001a137fae */ /* 0x000fe2000e12187c */
[----:B----4-:R-:W-:-:S03]  /*25e80*/  IMAD.WIDE R24, R4, 0x4, R10 ;  /* 0x0000000404187825 */ /* 0x010fc600078e020a */
[----:B------:R-:W4:Y:S04]  /*25e90*/  LDL.LU.64 R10, [R1+0x1288] ;  /* 0x00128800010a7983 */ /* 0x000f280000300a00 */
[----:B------:R-:W-:Y:S04]  /*25ea0*/  STL.64 [R1+0x530], R26 ;  /* 0x0005301a01007387 */ /* 0x000fe80000100a00 */
[----:B------:R3:W-:Y:S04]  /*25eb0*/  STL.64 [R1+0x528], R24 ;  /* 0x0005281801007387 */ /* 0x0007e80000100a00 */
[----:B------:R3:W-:Y:S01]  /*25ec0*/  LDGSTS.E [R19+0x44008], desc[UR60][R24.64], !P4 ;  /* 0x4400800018137fae */ /* 0x0007e2000e12187c */
[----:B-1----:R-:W-:-:S04]  /*25ed0*/  IMAD.WIDE R16, R4, 0x4, R104 ;  /* 0x0000000404107825 */ /* 0x002fc800078e0268 */
[----:B---3--:R-:W-:Y:S01]  /*25ee0*/  IMAD.WIDE R14, R4, 0x4, R112 ;  /* 0x00000004040e7825 */ /* 0x008fe200078e0270 */
[----:B------:R1:W-:Y:S04]  /*25ef0*/  STL.64 [R1+0x520], R16 ;  /* 0x0005201001007387 */ /* 0x0003e80000100a00 */
[----:B------:R3:W-:Y:S01]  /*25f00*/  STL.64 [R1+0x518], R14 ;  /* 0x0005180e01007387 */ /* 0x0007e20000100a00 */
[----:B------:R-:W-:Y:S01]  /*25f10*/  IADD3 R5, R22, -0xbd, RZ ;  /* 0xffffff4316057810 */ /* 0x000fe20007ffe0ff */
[----:B------:R-:W4:Y:S02]  /*25f20*/  LDC R24, c[0x0][0x230] ;  /* 0x00008c00ff187b82 */ /* 0x000f240000000800 */
[----:B------:R-:W4:Y:S04]  /*25f30*/  LDL.LU.64 R112, [R1+0x12a0] ;  /* 0x0012a00001707983 */ /* 0x000f280000300a00 */
[----:B------:R1:W-:Y:S02]  /*25f40*/  LDGSTS.E [R19+0x48008], desc[UR60][R16.64], !P4 ;  /* 0x4800800010137fae */ /* 0x0003e4000e12187c */
[----:B------:R-:W4:Y:S02]  /*25f50*/  LDC R22, c[0x0][0x230] ;  /* 0x00008c00ff167b82 */ /* 0x000f240000000800 */
[----:B------:R3:W-:Y:S01]  /*25f60*/  LDGSTS.E [R19+0x4c008], desc[UR60][R14.64], !P4 ;  /* 0x4c0080000e137fae */ /* 0x0007e2000e12187c */
[----:B------:R-:W-:-:S04]  /*25f70*/  IMAD.WIDE R8, R4, 0x4, R8 ;  /* 0x0000000404087825 */ /* 0x000fc800078e0208 */
[C---:B-1----:R-:W-:Y:S01]  /*25f80*/  IMAD.WIDE R16, R4.reuse, 0x4, R114 ;  /* 0x0000000404107825 */ /* 0x042fe200078e0272 */
[----:B------:R-:W-:Y:S04]  /*25f90*/  LDGSTS.E [R19+0x4000c], desc[UR60][R8.64], !P0 ;  /* 0x4000c00008137fae */ /* 0x000fe8000c12187c */
[----:B------:R-:W4:Y:S04]  /*25fa0*/  LDL.LU.64 R114, [R1+0x12b8] ;  /* 0x0012b80001727983 */ /* 0x000f280000300a00 */
[----:B------:R1:W-:Y:S04]  /*25fb0*/  STL.64 [R1+0x510], R8 ;  /* 0x0005100801007387 */ /* 0x0003e80000100a00 */
[----:B------:R-:W-:Y:S01]  /*25fc0*/  STL.64 [R1+0x508], R16 ;  /* 0x0005081001007387 */ /* 0x000fe20000100a00 */
[----:B---3--:R-:W-:-:S03]  /*25fd0*/  IMAD.WIDE R14, R4, 0x4, R152 ;  /* 0x00000004040e7825 */ /* 0x008fc600078e0298 */
[----:B------:R3:W-:Y:S04]  /*25fe0*/  LDGSTS.E [R19+0x4400c], desc[UR60][R16.64], !P0 ;  /* 0x4400c00010137fae */ /* 0x0007e8000c12187c */
[----:B------:R-:W4:Y:S01]  /*25ff0*/  LDL.LU.64 R152, [R1+0x12d8] ;  /* 0x0012d80001987983 */ /* 0x000f220000300a00 */
[----:B------:R-:W-:-:S03]  /*26000*/  IMAD.WIDE R6, R4, 0x4, R6 ;  /* 0x0000000404067825 */ /* 0x000fc600078e0206 */
[----:B------:R-:W-:Y:S04]  /*26010*/  STL.64 [R1+0x500], R14 ;  /* 0x0005000e01007387 */ /* 0x000fe80000100a00 */
[----:B------:R1:W-:Y:S04]  /*26020*/  STL.64 [R1+0x4f8], R6 ;  /* 0x0004f80601007387 */ /* 0x0003e80000100a00 */
[----:B-1----:R-:W4:Y:S04]  /*26030*/  LDL.LU.64 R8, [R1+0x12f8] ;  /* 0x0012f80001087983 */ /* 0x002f280000300a00 */
[----:B------:R4:W-:Y:S04]  /*26040*/  LDGSTS.E [R19+0x4800c], desc[UR60][R14.64], !P0 ;  /* 0x4800c0000e137fae */ /* 0x0009e8000c12187c */
[----:B------:R-:W-:Y:S04]  /*26050*/  LDGSTS.E [R19+0x4c00c], desc[UR60][R6.64], !P0 ;  /* 0x4c00c00006137fae */ /* 0x000fe8000c12187c */
[----:B------:R-:W4:Y:S01]  /*26060*/  LDL.LU.64 R6, [R1+0x1318] ;  /* 0x0013180001067983 */ /* 0x000f220000300a00 */
[----:B------:R-:W-:-:S04]  /*26070*/  IMAD.WIDE R28, R4, 0x4, R106 ;  /* 0x00000004041c7825 */ /* 0x000fc800078e026a */
[C---:B--2---:R-:W-:Y:S02]  /*26080*/  IMAD.WIDE R26, R4.reuse, 0x4, R2 ;  /* 0x00000004041a7825 */ /* 0x044fe400078e0202 */
[----:B------:R-:W2:Y:S02]  /*26090*/  LDL.LU.64 R2, [R1+0x1340] ;  /* 0x0013400001027983 */ /* 0x000ea40000300a00 */
[C---:B---3--:R-:W-:Y:S02]  /*260a0*/  IMAD.WIDE R16, R4.reuse, 0x4, R110 ;  /* 0x0000000404107825 */ /* 0x048fe400078e026e */
[----:B------:R-:W-:Y:S04]  /*260b0*/  STL.64 [R1+0x420], R28 ;  /* 0x0004201c01007387 */ /* 0x000fe80000100a00 */
[----:B------:R1:W-:Y:S04]  /*260c0*/  STL.64 [R1+0x418], R26 ;  /* 0x0004181a01007387 */ /* 0x0003e80000100a00 */
[----:B------:R-:W3:Y:S01]  /*260d0*/  LDL.LU.64 R110, [R1+0x1348] ;  /* 0x00134800016e7983 */ /* 0x000ee20000300a00 */
[----:B----4-:R-:W-:-:S03]  /*260e0*/  IMAD.WIDE R14, R4, 0x4, R10 ;  /* 0x00000004040e7825 */ /* 0x010fc600078e020a */
[----:B------:R-:W4:Y:S01]  /*260f0*/  LDL.LU.64 R10, [R1+0x1350] ;  /* 0x00135000010a7983 */ /* 0x000f220000300a00 */
[----:B------:R-:W-:Y:S01]  /*26100*/  ISETP.GE.U32.AND P6, PT, R5, 0x7ffffec4, PT ;  /* 0x7ffffec40500780c */ /* 0x000fe20003fc6070 */
[----:B------:R-:W-:Y:S02]  /*26110*/  VIADD R5, R21, 0xffffff42 ;  /* 0xffffff4215057836 */ /* 0x000fe40000000000 */
[----:B------:R-:W1:Y:S03]  /*26120*/  LDC R21, c[0x0][0x230] ;  /* 0x00008c00ff157b82 */ /* 0x000e660000000800 */
[----:B------:R-:W-:Y:S01]  /*26130*/  ISETP.GE.U32.AND P5, PT, R5, 0x7ffffec3, PT ;  /* 0x7ffffec30500780c */ /* 0x000fe20003fa6070 */
[----:B------:R-:W-:Y:S01]  /*26140*/  VIADD R5, R20, 0xffffff41 ;  /* 0xffffff4114057836 */ /* 0x000fe20000000000 */
[----:B------:R1:W-:Y:S03]  /*26150*/  STL.64 [R1+0x410], R16 ;  /* 0x0004101001007387 */ /* 0x0003e60000100a00 */
[----:B------:R-:W1:Y:S01]  /*26160*/  LDC R20, c[0x0][0x230] ;  /* 0x00008c00ff147b82 */ /* 0x000e620000000800 */
[----:B------:R1:W-:Y:S01]  /*26170*/  STL.64 [R1+0x408], R14 ;  /* 0x0004080e01007387 */ /* 0x0003e20000100a00 */
[----:B------:R-:W-:-:S03]  /*26180*/  ISETP.GE.U32.AND P2, PT, R5, 0x7ffffec2, PT ;  /* 0x7ffffec20500780c */ /* 0x000fc60003f46070 */
[----:B------:R-:W-:Y:S01]  /*26190*/  LDGSTS.E [R19+0x50000], desc[UR60][R28.64], !P6 ;  /* 0x500000001c137fae */ /* 0x000fe2000f12187c */
[----:B------:R-:W-:Y:S02]  /*261a0*/  IADD3 R5, R23, -0xc0, RZ ;  /* 0xffffff4017057810 */ /* 0x000fe40007ffe0ff */
[----:B------:R-:W4:Y:S01]  /*261b0*/  LDC R23, c[0x0][0x230] ;  /* 0x00008c00ff177b82 */ /* 0x000f220000000800 */
[----:B------:R1:W-:Y:S04]  /*261c0*/  LDGSTS.E [R19+0x54000], desc[UR60][R26.64], !P6 ;  /* 0x540000001a137fae */ /* 0x0003e8000f12187c */
[----:B------:R-:W4:Y:S01]  /*261d0*/  LDL.LU.64 R102, [R1+0x1358] ;  /* 0x0013580001667983 */ /* 0x000f220000300a00 */
[----:B------:R-:W-:Y:S01]  /*261e0*/  ISETP.GE.U32.AND P3, PT, R5, 0x7ffffec1, PT ;  /* 0x7ffffec10500780c */ /* 0x000fe20003f66070 */
[----:B-1----:R-:W-:-:S02]  /*261f0*/  IMAD.WIDE R26, R4, 0x4, R112 ;  /* 0x00000004041a7825 */ /* 0x002fc400078e0270 */
[----:B------:R1:W-:Y:S04]  /*26200*/  LDGSTS.E [R19+0x58000], desc[UR60][R16.64], !P6 ;  /* 0x5800000010137fae */ /* 0x0003e8000f12187c */
[----:B------:R-:W4:Y:S01]  /*26210*/  LDL.LU.64 R112, [R1+0x1360] ;  /* 0x0013600001707983 */ /* 0x000f220000300a00 */
[----:B------:R-:W-:Y:S02]  /*26220*/  VIADD R5, R22, 0xffffff23 ;  /* 0xffffff2316057836 */ /* 0x000fe40000000000 */
[----:B------:R-:W4:Y:S01]  /*26230*/  LDC R22, c[0x0][0x230] ;  /* 0x00008c00ff167b82 */ /* 0x000f220000000800 */
[----:B------:R1:W-:Y:S02]  /*26240*/  LDGSTS.E [R19+0x5c000], desc[UR60][R14.64], !P6 ;  /* 0x5c0000000e137fae */ /* 0x0003e4000f12187c */
[----:B------:R-:W-:Y:S01]  /*26250*/  ISETP.GE.U32.AND P4, PT, R5, 0x7ffffea4, PT ;  /* 0x7ffffea40500780c */ /* 0x000fe20003f86070 */
[----:B------:R-:W-:Y:S01]  /*26260*/  VIADD R5, R21, 0xffffff22 ;  /* 0xffffff2215057836 */ /* 0x000fe20000000000 */
[----:B------:R-:W-:Y:S03]  /*26270*/  STL.64 [R1+0x400], R26 ;  /* 0x0004001a01007387 */ /* 0x000fe60000100a00 */
[----:B------:R-:W4:Y:S01]  /*26280*/  LDC R21, c[0x0][0x230] ;  /* 0x00008c00ff157b82 */ /* 0x000f220000000800 */
[----:B------:R-:W-:Y:S01]  /*26290*/  ISETP.GE.U32.AND P0, PT, R5, 0x7ffffea3, PT ;  /* 0x7ffffea30500780c */ /* 0x000fe20003f06070 */
[----:B------:R-:W-:Y:S01]  /*262a0*/  LDGSTS.E [R19+0x50004], desc[UR60][R26.64], !P5 ;  /* 0x500040001a137fae */ /* 0x000fe2000e92187c */
[----:B------:R-:W-:Y:S01]  /*262b0*/  IADD3 R5, R20, -0xdf, RZ ;  /* 0xffffff2114057810 */ /* 0x000fe20007ffe0ff */
[----:B-1----:R-:W-:-:S04]  /*262c0*/  IMAD.WIDE R16, R4, 0x4, R114 ;  /* 0x0000000404107825 */ /* 0x002fc800078e0272 */
[----:B------:R-:W1:Y:S01]  /*262d0*/  LDC R20, c[0x0][0x230] ;  /* 0x00008c00ff147b82 */ /* 0x000e620000000800 */
[----:B------:R-:W4:Y:S01]  /*262e0*/  LDL.LU.64 R114, [R1+0x1368] ;  /* 0x0013680001727983 */ /* 0x000f220000300a00 */
[----:B------:R-:W-:Y:S01]  /*262f0*/  ISETP.GE.U32.AND P6, PT, R5, 0x7ffffea2, PT ;  /* 0x7ffffea20500780c */ /* 0x000fe20003fc6070 */
[----:B------:R-:W-:Y:S02]  /*26300*/  VIADD R5, R24, 0xffffff20 ;  /* 0xffffff2018057836 */ /* 0x000fe40000000000 */
[----:B------:R2:W-:Y:S01]  /*26310*/  LDGSTS.E [R19+0x54004], desc[UR60][R16.64], !P5 ;  /* 0x5400400010137fae */ /* 0x0005e2000e92187c */
[----:B------:R-:W-:-:S03]  /*26320*/  IMAD.WIDE R14, R4, 0x4, R152 ;  /* 0x00000004040e7825 */ /* 0x000fc600078e0298 */
[----:B------:R-:W4:Y:S04]  /*26330*/  LDL.LU.64 R152, [R1+0x1370] ;  /* 0x0013700001987983 */ /* 0x000f280000300a00 */
[----:B------:R-:W-:Y:S01]  /*26340*/  STL.64 [R1+0x3f8], R16 ;  /* 0x0003f81001007387 */ /* 0x000fe20000100a00 */
[----:B------:R-:W-:-:S03]  /*26350*/  IMAD.WIDE R8, R4, 0x4, R8 ;  /* 0x0000000404087825 */ /* 0x000fc600078e0208 */
[----:B------:R-:W-:Y:S04]  /*26360*/  STL.64 [R1+0x3f0], R14 ;  /* 0x0003f00e01007387 */ /* 0x000fe80000100a00 */
[----:B------:R3:W-:Y:S04]  /*26370*/  LDGSTS.E [R19+0x58004], desc[UR60][R14.64], !P5 ;  /* 0x580040000e137fae */ /* 0x0007e8000e92187c */
[----:B------:R1:W-:Y:S04]  /*26380*/  STL.64 [R1+0x3e8], R8 ;  /* 0x0003e80801007387 */ /* 0x0003e80000100a00 */
[----:B------:R-:W-:Y:S01]  /*26390*/  LDGSTS.E [R19+0x5c004], desc[UR60][R8.64], !P5 ;  /* 0x5c00400008137fae */ /* 0x000fe2000e92187c */
[----:B------:R-:W-:-:S03]  /*263a0*/  IMAD.WIDE R24, R4, 0x4, R6 ;  /* 0x0000000404187825 */ /* 0x000fc600078e0206 */
[----:B-1----:R-:W4:Y:S04]  /*263b0*/  LDL.LU.64 R8, [R1+0x1378] ;  /* 0x0013780001087983 */ /* 0x002f280000300a00 */
[----:B------:R-:W4:Y:S04]  /*263c0*/  LDL.LU.64 R6, [R1+0x1380] ;  /* 0x0013800001067983 */ /* 0x000f280000300a00 */
[----:B------:R-:W-:Y:S04]  /*263d0*/  STL.64 [R1+0x3e0], R24 ;  /* 0x0003e01801007387 */ /* 0x000fe80000100a00 */
[----:B------:R1:W-:Y:S01]  /*263e0*/  LDGSTS.E [R19+0x50008], desc[UR60][R24.64], !P2 ;  /* 0x5000800018137fae */ /* 0x0003e2000d12187c */
[----:B--2---:R-:W-:-:S03]  /*263f0*/  IMAD.WIDE R16, R4, 0x4, R2 ;  /* 0x0000000404107825 */ /* 0x004fc600078e0202 */
[----:B------:R-:W2:Y:S04]  /*26400*/  LDL.LU.64 R2, [R1+0x1388] ;  /* 0x0013880001027983 */ /* 0x000ea80000300a00 */
[----:B------:R-:W-:Y:S04]  /*26410*/  STL.64 [R1+0x3d8], R16 ;  /* 0x0003d81001007387 */ /* 0x000fe80000100a00 */
[----:B------:R-:W2:Y:S01]  /*26420*/  LDL.LU.64 R104, [R1+0x1390] ;  /* 0x0013900001687983 */ /* 0x000ea20000300a00 */
[----:B---3--:R-:W-:-:S03]  /*26430*/  IMAD.WIDE R14, R4, 0x4, R110 ;  /* 0x00000004040e7825 */ /* 0x008fc600078e026e */
[----:B------:R3:W-:Y:S04]  /*26440*/  LDGSTS.E [R19+0x54008], desc[UR60][R16.64], !P2 ;  /* 0x5400800010137fae */ /* 0x0007e8000d12187c */
[----:B------:R-:W-:Y:S04]  /*26450*/  STL.64 [R1+0x3d0], R14 ;  /* 0x0003d00e01007387 */ /* 0x000fe80000100a00 */
[----:B------:R3:W-:Y:S01]  /*26460*/  LDGSTS.E [R19+0x58008], desc[UR60][R14.64], !P2 ;  /* 0x580080000e137fae */ /* 0x0007e2000d12187c */
[----:B----4-:R-:W-:-:S05]  /*26470*/  IMAD.WIDE R10, R4, 0x4, R10 ;  /* 0x00000004040a7825 */ /* 0x010fca00078e020a */
[----:B------:R4:W-:Y:S04]  /*26480*/  STL.64 [R1+0x3c8], R10 ;  /* 0x0003c80a01007387 */ /* 0x0009e80000100a00 */
[----:B------:R-:W2:Y:S04]  /*26490*/  LDL.LU.64 R106, [R1+0x1398] ;  /* 0x00139800016a7983 */ /* 0x000ea80000300a00 */
[----:B------:R-:W-:Y:S04]  /*264a0*/  LDGSTS.E [R19+0x5c008], desc[UR60][R10.64], !P2 ;  /* 0x5c0080000a137fae */ /* 0x000fe8000d12187c */
[----:B------:R-:W2:Y:S04]  /*264b0*/  LDL.LU.64 R110, [R1+0x13a0] ;  /* 0x0013a000016e7983 */ /* 0x000ea80000300a00 */
[----:B----4-:R-:W4:Y:S01]  /*264c0*/  LDL.LU.64 R10, [R1+0x13a8] ;  /* 0x0013a800010a7983 */ /* 0x010f220000300a00 */
[----:B------:R-:W-:-:S05]  /*264d0*/  IMAD.WIDE R26, R4, 0x4, R102 ;  /* 0x00000004041a7825 */ /* 0x000fca00078e0266 */
[----:B------:R-:W-:Y:S01]  /*264e0*/  LDGSTS.E [R19+0x5000c], desc[UR60][R26.64], !P3 ;  /* 0x5000c0001a137fae */ /* 0x000fe2000d92187c */
[----:B-1----:R-:W-:-:S03]  /*264f0*/  IMAD.WIDE R24, R4, 0x4, R112 ;  /* 0x0000000404187825 */ /* 0x002fc600078e0270 */
[----:B------:R-:W4:Y:S04]  /*26500*/  LDL.LU.64 R112, [R1+0x13b0] ;  /* 0x0013b00001707983 */ /* 0x000f280000300a00 */
[----:B------:R-:W-:Y:S04]  /*26510*/  STL.64 [R1+0x3c0], R26 ;  /* 0x0003c01a01007387 */ /* 0x000fe80000100a00 */
[----:B------:R1:W-:Y:S04]  /*26520*/  STL.64 [R1+0x3b8], R24 ;  /* 0x0003b81801007387 */ /* 0x0003e80000100a00 */
[----:B------:R1:W-:Y:S01]  /*26530*/  LDGSTS.E [R19+0x5400c], desc[UR60][R24.64], !P3 ;  /* 0x5400c00018137fae */ /* 0x0003e2000d92187c */
[----:B---3--:R-:W-:-:S05]  /*26540*/  IMAD.WIDE R16, R4, 0x4, R114 ;  /* 0x0000000404107825 */ /* 0x008fca00078e0272 */
[----:B------:R3:W-:Y:S04]  /*26550*/  STL.64 [R1+0x3b0], R16 ;  /* 0x0003b01001007387 */ /* 0x0007e80000100a00 */
[----:B------:R3:W-:Y:S01]  /*26560*/  LDGSTS.E [R19+0x5800c], desc[UR60][R16.64], !P3 ;  /* 0x5800c00010137fae */ /* 0x0007e2000d92187c */
[----:B------:R-:W-:-:S05]  /*26570*/  IMAD.WIDE R14, R4, 0x4, R152 ;  /* 0x00000004040e7825 */ /* 0x000fca00078e0298 */
[----:B------:R2:W-:Y:S04]  /*26580*/  STL.64 [R1+0x3a8], R14 ;  /* 0x0003a80e01007387 */ /* 0x0005e80000100a00 */
[----:B------:R-:W4:Y:S04]  /*26590*/  LDL.LU.64 R114, [R1+0x13b8] ;  /* 0x0013b80001727983 */ /* 0x000f280000300a00 */
[----:B------:R-:W4:Y:S04]  /*265a0*/  LDL.LU.64 R152, [R1+0x13c0] ;  /* 0x0013c00001987983 */ /* 0x000f280000300a00 */
[----:B------:R2:W-:Y:S01]  /*265b0*/  LDGSTS.E [R19+0x5c00c], desc[UR60][R14.64], !P3 ;  /* 0x5c00c0000e137fae */ /* 0x0005e2000d92187c */
[----:B-1----:R-:W-:-:S03]  /*265c0*/  IMAD.WIDE R24, R4, 0x4, R8 ;  /* 0x0000000404187825 */ /* 0x002fc600078e0208 */
[----:B------:R-:W4:Y:S01]  /*265d0*/  LDL.LU.64 R8, [R1+0x13d0] ;  /* 0x0013d00001087983 */ /* 0x000f220000300a00 */
[----:B---3--:R-:W-:-:S03]  /*265e0*/  IMAD.WIDE R16, R4, 0x4, R6 ;  /* 0x0000000404107825 */ /* 0x008fc600078e0206 */
[----:B------:R-:W-:Y:S04]  /*265f0*/  STL.64 [R1+0x2a0], R24 ;  /* 0x0002a01801007387 */ /* 0x000fe80000100a00 */
[----:B------:R-:W3:Y:S04]  /*26600*/  LDL.LU.64 R6, [R1+0x13e0] ;  /* 0x0013e00001067983 */ /* 0x000ee80000300a00 */
[----:B------:R-:W-:Y:S04]  /*26610*/  STL.64 [R1+0x298], R16 ;  /* 0x0002981001007387 */ /* 0x000fe80000100a00 */
[----:B------:R-:W-:Y:S04]  /*26620*/  LDGSTS.E [R19+0x60000], desc[UR60][R24.64], !P4 ;  /* 0x6000000018137fae */ /* 0x000fe8000e12187c */
[----:B------:R4:W-:Y:S01]  /*26630*/  LDGSTS.E [R19+0x64000], desc[UR60][R16.64], !P4 ;  /* 0x6400000010137fae */ /* 0x0009e2000e12187c */
[----:B--2---:R-:W-:-:S04]  /*26640*/  IMAD.WIDE R2, R4, 0x4, R2 ;  /* 0x0000000404027825 */ /* 0x004fc800078e0202 */
[C---:B------:R-:W-:Y:S01]  /*26650*/  IMAD.WIDE R14, R4.reuse, 0x4, R104 ;  /* 0x00000004040e7825 */ /* 0x040fe200078e0268 */
[----:B------:R1:W-:Y:S04]  /*26660*/  STL.64 [R1+0x290], R2 ;  /* 0x0002900201007387 */ /* 0x0003e80000100a00 */
[----:B------:R2:W-:Y:S04]  /*26670*/  STL.64 [R1+0x288], R14 ;  /* 0x0002880e01007387 */ /* 0x0005e80000100a00 */
[----:B------:R-:W-:Y:S04]  /*26680*/  LDGSTS.E [R19+0x68000], desc[UR60][R2.64], !P4 ;  /* 0x6800000002137fae */ /* 0x000fe8000e12187c */
[----:B------:R2:W-:Y:S04]  /*26690*/  LDGSTS.E [R19+0x6c000], desc[UR60][R14.64], !P4 ;  /* 0x6c0000000e137fae */ /* 0x0005e8000e12187c */
[----:B-1----:R-:W3:Y:S01]  /*266a0*/  LDL.LU.64 R2, [R1+0x13f0] ;  /* 0x0013f00001027983 */ /* 0x002ee20000300a00 */
[----:B----4-:R-:W-:-:S03]  /*266b0*/  IMAD.WIDE R16, R4, 0x4, R10 ;  /* 0x0000000404107825 */ /* 0x010fc600078e020a */
[----:B------:R-:W4:Y:S01]  /*266c0*/  LDL.LU.64 R10, [R1+0x1400] ;  /* 0x00140000010a7983 */ /* 0x000f220000300a00 */
[----:B------:R-:W-:-:S04]  /*266d0*/  IMAD.WIDE R26, R4, 0x4, R106 ;  /* 0x00000004041a7825 */ /* 0x000fc800078e026a */
[C---:B------:R-:W-:Y:S01]  /*266e0*/  IMAD.WIDE R24, R4.reuse, 0x4, R110 ;  /* 0x0000000404187825 */ /* 0x040fe200078e026e */
[----:B------:R-:W-:Y:S03]  /*266f0*/  STL.64 [R1+0x280], R26 ;  /* 0x0002801a01007387 */ /* 0x000fe60000100a00 */
[C---:B--2---:R-:W-:Y:S01]  /*26700*/  IMAD.WIDE R14, R4.reuse, 0x4, R112 ;  /* 0x00000004040e7825 */ /* 0x044fe200078e0270 */
[----:B------:R-:W-:Y:S04]  /*26710*/  STL.64 [R1+0x278], R24 ;  /* 0x0002781801007387 */ /* 0x000fe80000100a00 */
[----:B------:R1:W-:Y:S04]  /*26720*/  STL.64 [R1+0x270], R16 ;  /* 0x0002701001007387 */ /* 0x0003e80000100a00 */
[----:B------:R2:W-:Y:S04]  /*26730*/  STL.64 [R1+0x268], R14 ;  /* 0x0002680e01007387 */ /* 0x0005e80000100a00 */
[----:B------:R-:W4:Y:S04]  /*26740*/  LDL.LU.64 R100, [R1+0x1410] ;  /* 0x0014100001647983 */ /* 0x000f280000300a00 */
[----:B------:R-:W-:Y:S04]  /*26750*/  LDGSTS.E [R19+0x60004], desc[UR60][R26.64], !P0 ;  /* 0x600040001a137fae */ /* 0x000fe8000c12187c */
[----:B------:R-:W-:Y:S04]  /*26760*/  LDGSTS.E [R19+0x64004], desc[UR60][R24.64], !P0 ;  /* 0x6400400018137fae */ /* 0x000fe8000c12187c */
[----:B------:R1:W-:Y:S04]  /*26770*/  LDGSTS.E [R19+0x68004], desc[UR60][R16.64], !P0 ;  /* 0x6800400010137fae */ /* 0x0003e8000c12187c */
[----:B------:R2:W-:Y:S01]  /*26780*/  LDGSTS.E [R19+0x6c004], desc[UR60][R14.64], !P0 ;  /* 0x6c0040000e137fae */ /* 0x0005e2000c12187c */
[----:B-1----:R-:W-:-:S05]  /*26790*/  IMAD.WIDE R16, R4, 0x4, R114 ;  /* 0x0000000404107825 */ /* 0x002fca00078e0272 */
[----:B------:R-:W-:Y:S01]  /*267a0*/  STL.64 [R1+0x260], R16 ;  /* 0x0002601001007387 */ /* 0x000fe20000100a00 */
[----:B--2---:R-:W-:-:S03]  /*267b0*/  IMAD.WIDE R14, R4, 0x4, R152 ;  /* 0x00000004040e7825 */ /* 0x004fc600078e0298 */
[----:B------:R-:W2:Y:S04]  /*267c0*/  LDL.LU.64 R108, [R1+0x1420] ;  /* 0x00142000016c7983 */ /* 0x000ea80000300a00 */
[----:B------:R-:W-:Y:S04]  /*267d0*/  STL.64 [R1+0x258], R14 ;  /* 0x0002580e01007387 */ /* 0x000fe80000100a00 */
[----:B------:R1:W-:Y:S04]  /*267e0*/  LDGSTS.E [R19+0x60008], desc[UR60][R16.64], !P6 ;  /* 0x6000800010137fae */ /* 0x0003e8000f12187c */
[----:B------:R-:W-:Y:S01]  /*267f0*/  LDGSTS.E [R19+0x64008], desc[UR60][R14.64], !P6 ;  /* 0x640080000e137fae */ /* 0x000fe2000f12187c */
[----:B------:R-:W-:-:S04]  /*26800*/  IMAD.WIDE R8, R4, 0x4, R8 ;  /* 0x0000000404087825 */ /* 0x000fc800078e0208 */
[C---:B---3--:R-:W-:Y:S01]  /*26810*/  IMAD.WIDE R6, R4.reuse, 0x4, R6 ;  /* 0x0000000404067825 */ /* 0x048fe200078e0206 */
[----:B------:R3:W-:Y:S04]  /*26820*/  STL.64 [R1+0x250], R8 ;  /* 0x0002500801007387 */ /* 0x0007e80000100a00 */
[----:B------:R1:W-:Y:S04]  /*26830*/  STL.64 [R1+0x248], R6 ;  /* 0x0002480601007387 */ /* 0x0003e80000100a00 */
[----:B------:R-:W2:Y:S04]  /*26840*/  LDL.LU.64 R88, [R1+0x1438] ;  /* 0x0014380001587983 */ /* 0x000ea80000300a00 */
[----:B------:R-:W2:Y:S04]  /*26850*/  LDL.LU.64 R90, [R1+0x1458] ;  /* 0x00145800015a7983 */ /* 0x000ea80000300a00 */
[----:B------:R-:W2:Y:S04]  /*26860*/  LDL.LU.64 R94, [R1+0x1450] ;  /* 0x00145000015e7983 */ /* 0x000ea80000300a00 */
[----:B------:R-:W-:Y:S04]  /*26870*/  LDGSTS.E [R19+0x68008], desc[UR60][R8.64], !P6 ;  /* 0x6800800008137fae */ /* 0x000fe8000f12187c */
[----:B------:R-:W-:Y:S01]  /*26880*/  LDGSTS.E [R19+0x6c008], desc[UR60][R6.64], !P6 ;  /* 0x6c00800006137fae */ /* 0x000fe2000f12187c */
[----:B------:R-:W-:-:S05]  /*26890*/  IMAD.WIDE R26, R4, 0x4, R2 ;  /* 0x00000004041a7825 */ /* 0x000fca00078e0202 */
[----:B------:R-:W-:Y:S04]  /*268a0*/  STL.64 [R1+0x240], R26 ;  /* 0x0002401a01007387 */ /* 0x000fe80000100a00 */
[----:B------:R-:W2:Y:S04]  /*268b0*/  LDL.LU.64 R96, [R1+0x1448] ;  /* 0x0014480001607983 */ /* 0x000ea80000300a00 */
[----:B------:R-:W2:Y:S04]  /*268c0*/  LDL.LU.64 R98, [R1+0x1460] ;  /* 0x0014600001627983 */ /* 0x000ea80000300a00 */
[----:B------:R-:W2:Y:S04]  /*268d0*/  LDL.LU.64 R102, [R1+0x1470] ;  /* 0x0014700001667983 */ /* 0x000ea80000300a00 */
[----:B------:R-:W2:Y:S01]  /*268e0*/  LDL.LU.64 R104, [R1+0x1480] ;  /* 0x0014800001687983 */ /* 0x000ea20000300a00 */
[----:B----4-:R-:W-:-:S05]  /*268f0*/  IMAD.WIDE R24, R4, 0x4, R10 ;  /* 0x0000000404187825 */ /* 0x010fca00078e020a */
[----:B------:R-:W-:Y:S04]  /*26900*/  STL.64 [R1+0x238], R24 ;  /* 0x0002381801007387 */ /* 0x000fe80000100a00 */
[----:B------:R-:W4:Y:S04]  /*26910*/  LDL.LU.64 R106, [R1+0x1490] ;  /* 0x00149000016a7983 */ /* 0x000f280000300a00 */
[----:B------:R-:W4:Y:S04]  /*26920*/  LDL.LU.64 R110, [R1+0x14a0] ;  /* 0x0014a000016e7983 */ /* 0x000f280000300a00 */
[----:B------:R-:W4:Y:S04]  /*26930*/  LDL.LU.64 R112, [R1+0x14b0] ;  /* 0x0014b00001707983 */ /* 0x000f280000300a00 */
[----:B------:R-:W4:Y:S04]  /*26940*/  LDL.LU.64 R114, [R1+0x14c0] ;  /* 0x0014c00001727983 */ /* 0x000f280000300a00 */
[----:B------:R-:W4:Y:S04]  /*26950*/  LDL.LU.64 R152, [R1+0x14d0] ;  /* 0x0014d00001987983 */ /* 0x000f280000300a00 */
[----:B---3--:R-:W3:Y:S04]  /*26960*/  LDL.LU.64 R8, [R1+0x14e0] ;  /* 0x0014e00001087983 */ /* 0x008ee80000300a00 */
[----:B-1----:R-:W3:Y:S04]  /*26970*/  LDL.LU.64 R6, [R1+0x14f0] ;  /* 0x0014f00001067983 */ /* 0x002ee80000300a00 */
[----:B------:R-:W3:Y:S01]  /*26980*/  LDL.LU.64 R2, [R1+0x1500] ;  /* 0x0015000001027983 */ /* 0x000ee20000300a00 */
[----:B------:R-:W1:Y:S01]  /*26990*/  S2R R252, SR_TID.X ;  /* 0x0000000000fc7919 */ /* 0x000e620000002100 */
[----:B------:R-:W-:Y:S01]  /*269a0*/  ISETP.GE.U32.AND P5, PT, R5, 0x7ffffea1, PT ;  /* 0x7ffffea10500780c */ /* 0x000fe20003fa6070 */
[----:B------:R-:W-:-:S02]  /*269b0*/  VIADD R5, R23, 0xffffff03 ;  /* 0xffffff0317057836 */ /* 0x000fc40000000000 */
[----:B------:R-:W-:Y:S01]  /*269c0*/  IMAD.WIDE R16, R4, 0x4, R100 ;  /* 0x0000000404107825 */ /* 0x000fe200078e0264 */
[----:B------:R-:W3:Y:S01]  /*269d0*/  LDL.LU.64 R10, [R1+0x1510] ;  /* 0x00151000010a7983 */ /* 0x000ee20000300a00 */
[----:B------:R-:W2:Y:S01]  /*269e0*/  LDC R23, c[0x0][0x230] ;  /* 0x00008c00ff177b82 */ /* 0x000ea20000000800 */
[----:B------:R-:W-:Y:S02]  /*269f0*/  ISETP.GE.U32.AND P2, PT, R5, 0x7ffffe84, PT ;  /* 0x7ffffe840500780c */ /* 0x000fe40003f46070 */
[----:B------:R-:W-:-:S04]  /*26a00*/  IADD3 R5, R20, -0xfe, RZ ;  /* 0xffffff0214057810 */ /* 0x000fc80007ffe0ff */
[----:B------:R-:W-:Y:S01]  /*26a10*/  ISETP.GE.U32.AND P3, PT, R5, 0x7ffffe83, PT ;  /* 0x7ffffe830500780c */ /* 0x000fe20003f66070 */
[----:B------:R-:W-:Y:S01]  /*26a20*/  VIADD R5, R22, 0xffffff01 ;  /* 0xffffff0116057836 */ /* 0x000fe20000000000 */
[----:B------:R-:W-:Y:S01]  /*26a30*/  LDGSTS.E [R19+0x6000c], desc[UR60][R26.64], !P5 ;  /* 0x6000c0001a137fae */ /* 0x000fe2000e92187c */
[----:B------:R-:W2:Y:S03]  /*26a40*/  LDC R22, c[0x0][0x230] ;  /* 0x00008c00ff167b82 */ /* 0x000ea60000000800 */
[----:B------:R-:W-:Y:S04]  /*26a50*/  LDGSTS.E [R19+0x6400c], desc[UR60][R24.64], !P5 ;  /* 0x6400c00018137fae */ /* 0x000fe8000e92187c */
[----:B------:R1:W-:Y:S04]  /*26a60*/  STL.64 [R1+0x230], R16 ;  /* 0x0002301001007387 */ /* 0x0003e80000100a00 */
[----:B------:R2:W-:Y:S01]  /*26a70*/  LDGSTS.E [R19+0x6800c], desc[UR60][R16.64], !P5 ;  /* 0x6800c00010137fae */ /* 0x0005e2000e92187c */
[----:B------:R-:W-:-:S02]  /*26a80*/  VIADD R20, R21, 0xffffff00 ;  /* 0xffffff0015147836 */ /* 0x000fc40000000000 */
[----:B------:R-:W2:Y:S01]  /*26a90*/  LDC R21, c[0x0][0x23c] ;  /* 0x00008f00ff157b82 */ /* 0x000ea20000000800 */
[----:B-1----:R-:W-:-:S07]  /*26aa0*/  LOP3.LUT R252, R252, 0x7f, RZ, 0xc0, !PT ;  /* 0x0000007ffcfc7812 */ /* 0x002fce00078ec0ff */
[----:B--2---:R-:W1:Y:S01]  /*26ab0*/  LDC R16, c[0x0][0x230] ;  /* 0x00008c00ff107b82 */ /* 0x004e620000000800 */
[----:B------:R-:W-:Y:S01]  /*26ac0*/  UISETP.GT.AND UP1, UPT, UR6, 0x17f, UPT ;  /* 0x0000017f0600788c */ /* 0x000fe2000bf24270 */
[----:B------:R-:W-:Y:S01]  /*26ad0*/  ISETP.GE.AND P4, PT, R252, R20, PT ;  /* 0x00000014fc00720c */ /* 0x000fe20003f86270 */
[----:B------:R-:W-:Y:S01]  /*26ae0*/  IMAD.WIDE R14, R4, 0x4, R108 ;  /* 0x00000004040e7825 */ /* 0x000fe200078e026c */
[----:B------:R-:W-:Y:S02]  /*26af0*/  ISETP.GE.U32.AND P0, PT, R5, 0x7ffffe82, PT ;  /* 0x7ffffe820500780c */ /* 0x000fe40003f06070 */
[----:B------:R-:W-:Y:S02]  /*26b00*/  SEL R5, RZ, 0x4, P4 ;  /* 0x00000004ff057807 */ /* 0x000fe40002000000 */
[----:B------:R-:W-:Y:S01]  /*26b10*/  PLOP3.LUT P4, PT, PT, PT, UP1, 0x80, 0x0 ;  /* 0x000000000000781c */ /* 0x000fe20003f8f018 */
[----:B------:R2:W-:Y:S03]  /*26b20*/  STL.64 [R1+0x228], R14 ;  /* 0x0002280e01007387 */ /* 0x0005e60000100a00 */
[----:B------:R-:W-:Y:S01]  /*26b30*/  SEL R5, R5, RZ, P4 ;  /* 0x000000ff05057207 */ /* 0x000fe20002000000 */
[----:B------:R2:W-:Y:S03]  /*26b40*/  LDGSTS.E [R19+0x6c00c], desc[UR60][R14.64], !P5 ;  /* 0x6c00c0000e137fae */ /* 0x0005e6000e92187c */
[----:B------:R-:W-:-:S02]  /*26b50*/  ISETP.NE.U32.AND P4, PT, R5, RZ, PT ;  /* 0x000000ff0500720c */ /* 0x000fc40003f85070 */
[----:B------:R-:W-:Y:S01]  /*26b60*/  IADD3 R5, R23, -0x101, RZ ;  /* 0xfffffeff17057810 */ /* 0x000fe20007ffe0ff */
[----:B--2---:R-:W-:Y:S01]  /*26b70*/  VIADD R14, R22, 0xfffffefe ;  /* 0xfffffefe160e7836 */ /* 0x004fe20000000000 */
[----:B-1----:R1:W-:Y:S02]  /*26b80*/  STL [R1+0x30c0], R16 ;  /* 0x0030c01001007387 */ /* 0x0023e40000100800 */
[----:B------:R-:W-:Y:S02]  /*26b90*/  ISETP.GE.U32.AND P5, PT, R5, 0x7ffffe80, PT ;  /* 0x7ffffe800500780c */ /* 0x000fe40003fa6070 */
[----:B------:R2:W-:Y:S01]  /*26ba0*/  STL [R1+0x30d0], R14 ;  /* 0x0030d00e01007387 */ /* 0x0005e20000100800 */
[----:B------:R-:W-:Y:S01]  /*26bb0*/  ISETP.GE.U32.AND P6, PT, R20, 0x7ffffe81, PT ;  /* 0x7ffffe811400780c */ /* 0x000fe20003fc6070 */
[----:B------:R-:W-:Y:S02]  /*26bc0*/  IMAD.SHL.U32 R5, R21, 0x80, RZ ;  /* 0x0000008015057824 */ /* 0x000fe400078e00ff */
[----:B-1----:R-:W-:-:S04]  /*26bd0*/  IMAD.WIDE R16, R4, 0x4, R88 ;  /* 0x0000000404107825 */ /* 0x002fc800078e0258 */
[C---:B--2---:R-:W-:Y:S01]  /*26be0*/  IMAD.WIDE R14, R4.reuse, 0x4, R90 ;  /* 0x00000004040e7825 */ /* 0x044fe200078e025a */
[----:B------:R-:W-:Y:S03]  /*26bf0*/  STL.64 [R1+0x120], R16 ;  /* 0x0001201001007387 */ /* 0x000fe60000100a00 */
[C---:B------:R-:W-:Y:S01]  /*26c00*/  IMAD.WIDE R20, R4.reuse, 0x4, R94 ;  /* 0x0000000404147825 */ /* 0x040fe200078e025e */
[----:B------:R1:W-:Y:S04]  /*26c10*/  STL.64 [R1+0x738], R14 ;  /* 0x0007380e01007387 */ /* 0x0003e80000100a00 */
[----:B------:R2:W-:Y:S01]  /*26c20*/  STL.64 [R1+0x748], R20 ;  /* 0x0007481401007387 */ /* 0x0005e20000100a00 */
[----:B-1----:R-:W-:-:S04]  /*26c30*/  IMAD.WIDE R14, R4, 0x4, R122 ;  /* 0x00000004040e7825 */ /* 0x002fc800078e027a */
[----:B------:R-:W-:-:S04]  /*26c40*/  IMAD.WIDE R16, R4, 0x4, R96 ;  /* 0x0000000404107825 */ /* 0x000fc800078e0260 */
[C---:B--2---:R-:W-:Y:S01]  /*26c50*/  IMAD.WIDE R20, R4.reuse, 0x4, R98 ;  /* 0x0000000404147825 */ /* 0x044fe200078e0262 */
[----:B------:R1:W-:Y:S04]  /*26c60*/  STL.64 [R1+0x758], R16 ;  /* 0x0007581001007387 */ /* 0x0003e80000100a00 */
[----:B------:R2:W-:Y:S04]  /*26c70*/  STL.64 [R1+0x1e88], R14 ;  /* 0x001e880e01007387 */ /* 0x0005e80000100a00 */
[----:B------:R4:W-:Y:S01]  /*26c80*/  STL.64 [R1+0x118], R20 ;  /* 0x0001181401007387 */ /* 0x0009e20000100a00 */
[----:B-1----:R-:W-:-:S04]  /*26c90*/  IMAD.WIDE R16, R4, 0x4, R102 ;  /* 0x0000000404107825 */ /* 0x002fc800078e0266 */
[C---:B--2---:R-:W-:Y:S01]  /*26ca0*/  IMAD.WIDE R14, R4.reuse, 0x4, R104 ;  /* 0x00000004040e7825 */ /* 0x044fe200078e0268 */
[----:B------:R1:W-:Y:S04]  /*26cb0*/  STL.64 [R1+0x110], R16 ;  /* 0x0001101001007387 */ /* 0x0003e80000100a00 */
[----:B------:R2:W-:Y:S01]  /*26cc0*/  STL.64 [R1+0x108], R14 ;  /* 0x0001080e01007387 */ /* 0x0005e20000100a00 */
[----:B----4-:R-:W-:-:S04]  /*26cd0*/  IMAD.WIDE R20, R4, 0x4, R106 ;  /* 0x0000000404147825 */ /* 0x010fc800078e026a */
[C---:B-1----:R-:W-:Y:S01]  /*26ce0*/  IMAD.WIDE R16, R4.reuse, 0x4, R110 ;  /* 0x0000000404107825 */ /* 0x042fe200078e026e */
[----:B------:R1:W-:Y:S03]  /*26cf0*/  STL.64 [R1+0x100], R20 ;  /* 0x0001001401007387 */ /* 0x0003e60000100a00 */
[C---:B--2---:R-:W-:Y:S01]  /*26d00*/  IMAD.WIDE R14, R4.reuse, 0x4, R112 ;  /* 0x00000004040e7825 */ /* 0x044fe200078e0270 */
[----:B------:R2:W-:Y:S04]  /*26d10*/  STL.64 [R1+0xf8], R16 ;  /* 0x0000f81001007387 */ /* 0x0005e80000100a00 */
[----:B------:R3:W-:Y:S01]  /*26d20*/  STL.64 [R1+0xf0], R14 ;  /* 0x0000f00e01007387 */ /* 0x0007e20000100a00 */
[----:B-1----:R-:W-:-:S04]  /*26d30*/  IMAD.WIDE R20, R4, 0x4, R114 ;  /* 0x0000000404147825 */ /* 0x002fc800078e0272 */
[C---:B--2---:R-:W-:Y:S01]  /*26d40*/  IMAD.WIDE R16, R4.reuse, 0x4, R152 ;  /* 0x0000000404107825 */ /* 0x044fe200078e0298 */
[----:B------:R-:W-:Y:S03]  /*26d50*/  STL.64 [R1+0xe8], R20 ;  /* 0x0000e81401007387 */ /* 0x000fe60000100a00 */
[C---:B---3--:R-:W-:Y:S01]  /*26d60*/  IMAD.WIDE R14, R4.reuse, 0x4, R8 ;  /* 0x00000004040e7825 */ /* 0x048fe200078e0208 */
[----:B------:R-:W-:Y:S03]  /*26d70*/  STL.64 [R1+0xe0], R16 ;  /* 0x0000e01001007387 */ /* 0x000fe60000100a00 */
[C---:B------:R-:W-:Y:S01]  /*26d80*/  IMAD.WIDE R8, R4.reuse, 0x4, R6 ;  /* 0x0000000404087825 */ /* 0x040fe200078e0206 */
[----:B------:R-:W-:Y:S03]  /*26d90*/  STL.64 [R1+0xd8], R14 ;  /* 0x0000d80e01007387 */ /* 0x000fe60000100a00 */
[C---:B------:R-:W-:Y:S01]  /*26da0*/  IMAD.WIDE R6, R4.reuse, 0x4, R2 ;  /* 0x0000000404067825 */ /* 0x040fe200078e0202 */
[----:B------:R-:W-:Y:S03]  /*26db0*/  STL.64 [R1+0xd0], R8 ;  /* 0x0000d00801007387 */ /* 0x000fe60000100a00 */
[C---:B------:R-:W-:Y:S01]  /*26dc0*/  IMAD.WIDE R2, R4.reuse, 0x4, R120 ;  /* 0x0000000404027825 */ /* 0x040fe200078e0278 */
[----:B------:R1:W-:Y:S04]  /*26dd0*/  STL.64 [R1+0xc8], R6 ;  /* 0x0000c80601007387 */ /* 0x0003e80000100a00 */
[----:B------:R-:W2:Y:S04]  /*26de0*/  LDL.LU.64 R106, [R1+0x808] ;  /* 0x00080800016a7983 */ /* 0x000ea80000300a00 */
[----:B------:R3:W-:Y:S01]  /*26df0*/  STL.64 [R1+0x1e80], R2 ;  /* 0x001e800201007387 */ /* 0x0007e20000100a00 */
[----:B-1----:R-:W-:-:S03]  /*26e00*/  IMAD.WIDE R6, R4, 0x4, R118 ;  /* 0x0000000404067825 */ /* 0x002fc600078e0276 */
[----:B------:R-:W4:Y:S04]  /*26e10*/  LDL.LU.64 R110, [R1+0x818] ;  /* 0x00081800016e7983 */ /* 0x000f280000300a00 */
[----:B------:R1:W-:Y:S01]  /*26e20*/  STL.64 [R1+0x1e78], R6 ;  /* 0x001e780601007387 */ /* 0x0003e20000100a00 */
[----:B---3--:R-:W-:-:S03]  /*26e30*/  IMAD.WIDE R2, R4, 0x4, R116 ;  /* 0x0000000404027825 */ /* 0x008fc600078e0274 */
[----:B------:R-:W3:Y:S04]  /*26e40*/  LDL.LU.64 R152, [R1+0x820] ;  /* 0x0008200001987983 */ /* 0x000ee80000300a00 */
[----:B------:R1:W-:Y:S04]  /*26e50*/  STL.64 [R1+0x1e70], R2 ;  /* 0x001e700201007387 */ /* 0x0003e80000100a00 */
[----:B------:R-:W3:Y:S04]  /*26e60*/  LDL.LU.64 R78, [R1+0x830] ;  /* 0x00083000014e7983 */ /* 0x000ee80000300a00 */
[----:B------:R-:W3:Y:S04]  /*26e70*/  LDL.LU.64 R112, [R1+0x838] ;  /* 0x0008380001707983 */ /* 0x000ee80000300a00 */
[----:B------:R-:W3:Y:S04]  /*26e80*/  LDL.LU.64 R80, [R1+0x848] ;  /* 0x0008480001507983 */ /* 0x000ee80000300a00 */
[----:B------:R-:W3:Y:S04]  /*26e90*/  LDL.LU.64 R8, [R1+0x850] ;  /* 0x0008500001087983 */ /* 0x000ee80000300a00 */
[----:B------:R-:W3:Y:S04]  /*26ea0*/  LDL.LU.64 R82, [R1+0x860] ;  /* 0x0008600001527983 */ /* 0x000ee80000300a00 */
[----:B-1----:R-:W3:Y:S04]  /*26eb0*/  LDL.LU.64 R6, [R1+0x868] ;  /* 0x0008680001067983 */ /* 0x002ee80000300a00 */
[----:B------:R-:W3:Y:S04]  /*26ec0*/  LDL.LU.64 R92, [R1+0x870] ;  /* 0x00087000015c7983 */ /* 0x000ee80000300a00 */
[----:B------:R-:W3:Y:S04]  /*26ed0*/  LDL.LU.64 R114, [R1+0x878] ;  /* 0x0008780001727983 */ /* 0x000ee80000300a00 */
[----:B------:R-:W3:Y:S04]  /*26ee0*/  LDL.LU.64 R100, [R1+0x888] ;  /* 0x0008880001647983 */ /* 0x000ee80000300a00 */
[----:B------:R-:W3:Y:S04]  /*26ef0*/  LDL.LU.64 R2, [R1+0x890] ;  /* 0x0008900001027983 */ /* 0x000ee80000300a00 */
[----:B------:R-:W3:Y:S04]  /*26f00*/  LDL.LU.64 R108, [R1+0x8a0] ;  /* 0x0008a000016c7983 */ /* 0x000ee80000300a00 */
[----:B------:R-:W3:Y:S01]  /*26f10*/  LDL.LU.64 R96, [R1+0x8a8] ;  /* 0x0008a80001607983 */ /* 0x000ee20000300a00 */
[----:B------:R-:W-:-:S03]  /*26f20*/  IMAD.WIDE R10, R4, 0x4, R10 ;  /* 0x00000004040a7825 */ /* 0x000fc600078e020a */
[----:B------:R-:W3:Y:S01]  /*26f30*/  LDL.LU.64 R88, [R1+0x8b8] ;  /* 0x0008b80001587983 */ /* 0x000ee20000300a00 */
[----:B------:R-:W-:-:S03]  /*26f40*/  VIADD R159, R12, 0x100000 ;  /* 0x001000000c9f7836 */ /* 0x000fc60000000000 */
[----:B------:R-:W3:Y:S01]  /*26f50*/  LDL.LU.64 R98, [R1+0x8c0] ;  /* 0x0008c00001627983 */ /* 0x000ee20000300a00 */
[C---:B------:R-:W-:Y:S01]  /*26f60*/  VIADD R156, R12.reuse, 0x100000 ;  /* 0x001000000c9c7836 */ /* 0x040fe20000000000 */
[C---:B------:R-:W-:Y:S02]  /*26f70*/  IADD3 R154, R12.reuse, 0x100000, RZ ;  /* 0x001000000c9a7810 */ /* 0x040fe40007ffe0ff */
[----:B------:R-:W3:Y:S04]  /*26f80*/  LDL.LU.64 R90, [R1+0x8d0] ;  /* 0x0008d000015a7983 */ /* 0x000ee80000300a00 */
[----:B------:R-:W3:Y:S04]  /*26f90*/  LDL.LU.64 R102, [R1+0x8d8] ;  /* 0x0008d80001667983 */ /* 0x000ee80000300a00 */
[----:B------:R-:W-:Y:S04]  /*26fa0*/  STL.64 [R1+0xc0], R10 ;  /* 0x0000c00a01007387 */ /* 0x000fe80000100a00 */
[----:B------:R2:W-:Y:S04]  /*26fb0*/  STL.64 [R1+0x3440], R10 ;  /* 0x0034400a01007387 */ /* 0x0005e80000100a00 */
[----:B------:R-:W-:Y:S04]  /*26fc0*/  STL.64 [R1+0x30d8], R158 ;  /* 0x0030d89e01007387 */ /* 0x000fe80000100a00 */
[----:B------:R-:W-:Y:S04]  /*26fd0*/  STL.64 [R1+0x30c8], R156 ;  /* 0x0030c89c01007387 */ /* 0x000fe80000100a00 */
[----:B------:R-:W-:Y:S04]  /*26fe0*/  STL.64 [R1+0x30e8], R154 ;  /* 0x0030e89a01007387 */ /* 0x000fe80000100a00 */
[----:B------:R-:W-:Y:S04]  /*26ff0*/  STL.64 [R1+0x30e0], R12 ;  /* 0x0030e00c01007387 */ /* 0x000fe80000100a00 */
[----:B------:R-:W3:Y:S04]  /*27000*/  LDL.LU.64 R94, [R1+0x8e0] ;  /* 0x0008e000015e7983 */ /* 0x000ee80000300a00 */
[----:B------:R-:W3:Y:S01]  /*27010*/  LDL.LU.64 R104, [R1+0x8e8] ;  /* 0x0008e80001687983 */ /* 0x000ee20000300a00 */
[----:B------:R-:W-:Y:S01]  /*27020*/  IADD3 R252, R12, 0x100000, RZ ;  /* 0x001000000cfc7810 */ /* 0x000fe20007ffe0ff */
[----:B--2---:R-:W-:-:S05]  /*27030*/  IMAD.WIDE R10, R5, 0x4, R106 ;  /* 0x00000004050a7825 */ /* 0x004fca00078e026a */
[----:B------:R4:W-:Y:S04]  /*27040*/  STL.64 [R1+0xb8], R10 ;  /* 0x0000b80a01007387 */ /* 0x0009e80000100a00 */
[----:B------:R-:W2:Y:S01]  /*27050*/  LDL.LU.64 R106, [R1+0x8f8] ;  /* 0x0008f800016a7983 */ /* 0x000ea20000300a00 */
[----:B----4-:R-:W-:-:S03]  /*27060*/  IMAD.WIDE R10, R5, 0x4, R110 ;  /* 0x00000004050a7825 */ /* 0x010fc600078e026e */
[----:B------:R-:W4:Y:S04]  /*27070*/  LDL.LU.64 R110, [R1+0x900] ;  /* 0x00090000016e7983 */ /* 0x000f280000300a00 */
[----:B------:R1:W-:Y:S01]  /*27080*/  STL.64 [R1+0xb0], R10 ;  /* 0x0000b00a01007387 */ /* 0x0003e20000100a00 */
[----:B---3--:R-:W-:-:S04]  /*27090*/  IMAD.WIDE R12, R5, 0x4, R78 ;  /* 0x00000004050c7825 */ /* 0x008fc800078e024e */
[C---:B-1----:R-:W-:Y:S02]  /*270a0*/  IMAD.WIDE R10, R5.reuse, 0x4, R152 ;  /* 0x00000004050a7825 */ /* 0x042fe400078e0298 */
[----:B------:R-:W3:Y:S04]  /*270b0*/  LDL.LU.64 R152, [R1+0x910] ;  /* 0x0009100001987983 */ /* 0x000ee80000300a00 */
[----:B------:R1:W-:Y:S02]  /*270c0*/  STL.64 [R1+0xa8], R10 ;  /* 0x0000a80a01007387 */ /* 0x0003e40000100a00 */
[C---:B-1----:R-:W-:Y:S02]  /*270d0*/  IMAD.WIDE R10, R5.reuse, 0x4, R112 ;  /* 0x00000004050a7825 */ /* 0x042fe400078e0270 */
[----:B------:R-:W3:Y:S04]  /*270e0*/  LDL.LU.64 R112, [R1+0x918] ;  /* 0x0009180001707983 */ /* 0x000ee80000300a00 */
[----:B------:R-:W-:Y:S04]  /*270f0*/  STL.64 [R1+0xa0], R12 ;  /* 0x0000a00c01007387 */ /* 0x000fe80000100a00 */
[----:B------:R1:W-:Y:S02]  /*27100*/  STL.64 [R1+0x98], R10 ;  /* 0x0000980a01007387 */ /* 0x0003e40000100a00 */
[----:B-1----:R-:W-:-:S02]  /*27110*/  IMAD.WIDE R10, R5, 0x4, R8 ;  /* 0x00000004050a7825 */ /* 0x002fc400078e0208 */
[----:B------:R-:W3:Y:S02]  /*27120*/  LDL.LU.64 R8, [R1+0x928] ;  /* 0x0009280001087983 */ /* 0x000ee40000300a00 */
[----:B------:R-:W-:-:S05]  /*27130*/  IMAD.WIDE R12, R5, 0x4, R80 ;  /* 0x00000004050c7825 */ /* 0x000fca00078e0250 */
[----:B------:R1:W-:Y:S04]  /*27140*/  STL.64 [R1+0x90], R12 ;  /* 0x0000900c01007387 */ /* 0x0003e80000100a00 */
[----:B------:R1:W-:Y:S02]  /*27150*/  STL.64 [R1+0x88], R10 ;  /* 0x0000880a01007387 */ /* 0x0003e40000100a00 */
[----:B-1----:R-:W-:-:S04]  /*27160*/  IMAD.WIDE R12, R5, 0x4, R82 ;  /* 0x00000004050c7825 */ /* 0x002fc800078e0252 */
[C---:B------:R-:W-:Y:S02]  /*27170*/  IMAD.WIDE R10, R5.reuse, 0x4, R6 ;  /* 0x00000004050a7825 */ /* 0x040fe400078e0206 */
[----:B------:R-:W3:Y:S04]  /*27180*/  LDL.LU.64 R6, [R1+0x930] ;  /* 0x0009300001067983 */ /* 0x000ee80000300a00 */
[----:B------:R1:W-:Y:S04]  /*27190*/  STL.64 [R1+0x80], R12 ;  /* 0x0000800c01007387 */ /* 0x0003e80000100a00 */
[----:B------:R1:W-:Y:S02]  /*271a0*/  STL.64 [R1+0x78], R10 ;  /* 0x0000780a01007387 */ /* 0x0003e40000100a00 */
[----:B-1----:R-:W-:-:S04]  /*271b0*/  IMAD.WIDE R12, R5, 0x4, R92 ;  /* 0x00000004050c7825 */ /* 0x002fc800078e025c */
[C---:B------:R-:W-:Y:S02]  /*271c0*/  IMAD.WIDE R10, R5.reuse, 0x4, R114 ;  /* 0x00000004050a7825 */ /* 0x040fe400078e0272 */
        /* <DEDUP_REMOVED lines=27> */
[----:B------:R4:W-:Y:S01]  /*27380*/  STL.64 [R1+0x18], R10 ;  /* 0x0000180a01007387 */ /* 0x0009e20000100a00 */
[----:B--2---:R-:W-:-:S03]  /*27390*/  IMAD.WIDE R12, R5, 0x4, R106 ;  /* 0x00000004050c7825 */ /* 0x004fc600078e026a */
[----:B------:R-:W2:Y:S04]  /*273a0*/  LDL.LU.64 R106, [R1+0x980] ;  /* 0x00098000016a7983 */ /* 0x000ea80000300a00 */
[----:B------:R-:W-:Y:S01]  /*273b0*/  STL.64 [R1+0x10], R12 ;  /* 0x0000100c01007387 */ /* 0x000fe20000100a00 */
[----:B----4-:R-:W-:-:S05]  /*273c0*/  IMAD.WIDE R10, R5, 0x4, R110 ;  /* 0x00000004050a7825 */ /* 0x010fca00078e026e */
[----:B------:R-:W-:Y:S04]  /*273d0*/  STL.64 [R1+0x8], R10 ;  /* 0x0000080a01007387 */ /* 0x000fe80000100a00 */
[----:B------:R-:W4:Y:S01]  /*273e0*/  LDL.LU.64 R110, [R1+0x988] ;  /* 0x00098800016e7983 */ /* 0x000f220000300a00 */
[----:B---3--:R-:W-:-:S05]  /*273f0*/  IMAD.WIDE R152, R5, 0x4, R152 ;  /* 0x0000000405987825 */ /* 0x008fca00078e0298 */
[----:B------:R1:W-:Y:S01]  /*27400*/  STL.64 [R1+0x3110], R152 ;  /* 0x0031109801007387 */ /* 0x0003e20000100a00 */
[----:B------:R-:W-:-:S03]  /*27410*/  IMAD.WIDE R250, R5, 0x4, R112 ;  /* 0x0000000405fa7825 */ /* 0x000fc600078e0270 */
[----:B------:R-:W3:Y:S04]  /*27420*/  LDL.LU.64 R112, [R1+0x998] ;  /* 0x0009980001707983 */ /* 0x000ee80000300a00 */
[----:B------:R1:W-:Y:S01]  /*27430*/  STL.64 [R1+0x3430], R250 ;  /* 0x003430fa01007387 */ /* 0x0003e20000100a00 */
[----:B------:R-:W-:-:S03]  /*27440*/  IMAD.WIDE R248, R5, 0x4, R8 ;  /* 0x0000000405f87825 */ /* 0x000fc600078e0208 */
[----:B------:R-:W3:Y:S04]  /*27450*/  LDL.LU.64 R8, [R1+0x9a0] ;  /* 0x0009a00001087983 */ /* 0x000ee80000300a00 */
[----:B------:R-:W-:Y:S01]  /*27460*/  STL.64 [R1+0x33c0], R248 ;  /* 0x0033c0f801007387 */ /* 0x000fe20000100a00 */
        /* <DEDUP_REMOVED lines=21> */
[----:B--2---:R-:W-:-:S03]  /*275c0*/  IMAD.WIDE R232, R5, 0x4, R106 ;  /* 0x0000000405e87825 */ /* 0x004fc600078e026a */
[----:B------:R-:W2:Y:S04]  /*275d0*/  LDL.LU.64 R106, [R1+0x9f8] ;  /* 0x0009f800016a7983 */ /* 0x000ea80000300a00 */
[----:B------:R-:W-:Y:S01]  /*275e0*/  STL.64 [R1+0x33b8], R232 ;  /* 0x0033b8e801007387 */ /* 0x000fe20000100a00 */
[----:B----4-:R-:W-:-:S03]  /*275f0*/  IMAD.WIDE R230, R5, 0x4, R110 ;  /* 0x0000000405e67825 */ /* 0x010fc600078e026e */
[----:B------:R-:W4:Y:S04]  /*27600*/  LDL.LU.64 R110, [R1+0xa08] ;  /* 0x000a0800016e7983 */ /* 0x000f280000300a00 */
[----:B------:R-:W-:Y:S01]  /*27610*/  STL.64 [R1+0x3358], R230 ;  /* 0x003358e601007387 */ /* 0x000fe20000100a00 */
[----:B---3--:R-:W-:-:S03]  /*27620*/  IMAD.WIDE R20, R5, 0x4, R112 ;  /* 0x0000000405147825 */ /* 0x008fc600078e0270 */
        /* <DEDUP_REMOVED lines=112> */
[----:B------:R-:W-:Y:S04]  /*27d30*/  STL.64 [R1+0x3470], R94 ;  /* 0x0034705e01007387 */ /* 0x000fe80000100a00 */
[----:B------:R-:W3:Y:S01]  /*27d40*/  LDL.LU.64 R138, [R1+0xbb8] ;  /* 0x000bb800018a7983 */ /* 0x000ee20000300a00 */
[----:B------:R-:W-:-:S05]  /*27d50*/  IMAD.WIDE R96, R5, 0x4, R96 ;  /* 0x0000000405607825 */ /* 0x000fca00078e0260 */
        /* <DEDUP_REMOVED lines=11> */
[----:B--2---:R-:W-:-:S05]  /*27e10*/  IMAD.WIDE R104, R5, 0x4, R106 ;  /* 0x0000000405687825 */ /* 0x004fca00078e026a */
[----:B------:R-:W-:Y:S04]  /*27e20*/  STL.64 [R1+0x3220], R104 ;  /* 0x0032206801007387 */ /* 0x000fe80000100a00 */
[----:B------:R-:W2:Y:S01]  /*27e30*/  LDL.LU.64 R128, [R1+0xbf0] ;  /* 0x000bf00001807983 */ /* 0x000ea20000300a00 */
[----:B----4-:R-:W-:-:S05]  /*27e40*/  IMAD.WIDE R106, R5, 0x4, R110 ;  /* 0x00000004056a7825 */ /* 0x010fca00078e026e */
[----:B------:R-:W-:Y:S04]  /*27e50*/  STL.64 [R1+0x31a0], R106 ;  /* 0x0031a06a01007387 */ /* 0x000fe80000100a00 */
[----:B------:R-:W4:Y:S01]  /*27e60*/  LDL.LU.64 R130, [R1+0xbf8] ;  /* 0x000bf80001827983 */ /* 0x000f220000300a00 */
[----:B---3--:R-:W-:-:S05]  /*27e70*/  IMAD.WIDE R108, R5, 0x4, R112 ;  /* 0x00000004056c7825 */ /* 0x008fca00078e0270 */
        /* <DEDUP_REMOVED lines=33> */
[----:B------:R-:W-:Y:S01]  /*28090*/  STL.64 [R1+0x3388], R130 ;  /* 0x0033888201007387 */ /* 0x000fe20000100a00 */
[----:B---3--:R-:W-:-:S03]  /*280a0*/  IMAD.WIDE R132, R5, 0x4, R8 ;  /* 0x0000000405847825 */ /* 0x008fc600078e0208 */
[----:B------:R-:W3:Y:S04]  /*280b0*/  LDL.LU.64 R8, [R1+0xc80] ;  /* 0x000c800001087983 */ /* 0x000ee80000300a00 */
[----:B------:R-:W-:Y:S01]  /*280c0*/  STL.64 [R1+0x3308], R132 ;  /* 0x0033088401007387 */ /* 0x000fe20000100a00 */
[----:B------:R-:W-:-:S03]  /*280d0*/  IMAD.WIDE R134, R5, 0x4, R6 ;  /* 0x0000000405867825 */ /* 0x000fc600078e0206 */
[----:B------:R-:W4:Y:S01]  /*280e0*/  LDL.LU.64 R6, [R1+0xc90] ;  /* 0x000c900001067983 */ /* 0x000f220000300a00 */
[----:B------:R-:W-:-:S03]  /*280f0*/  IMAD.WIDE R136, R5, 0x4, R136 ;  /* 0x0000000405887825 */ /* 0x000fc600078e0288 */
[----:B------:R-:W-:Y:S04]  /*28100*/  STL.64 [R1+0x3298], R134 ;  /* 0x0032988601007387 */ /* 0x000fe80000100a00 */
[----:B------:R-:W4:Y:S04]  /*28110*/  LDL.LU.64 R166, [R1+0xc98] ;  /* 0x000c980001a67983 */ /* 0x000f280000300a00 */
[----:B------:R-:W-:Y:S01]  /*28120*/  STL.64 [R1+0x3230], R136 ;  /* 0x0032308801007387 */ /* 0x000fe20000100a00 */
[----:B------:R-:W-:-:S03]  /*28130*/  IMAD.WIDE R138, R5, 0x4, R2 ;  /* 0x00000004058a7825 */ /* 0x000fc600078e0202 */
[----:B------:R-:W4:Y:S04]  /*28140*/  LDL.LU.64 R2, [R1+0xca8] ;  /* 0x000ca80001027983 */ /* 0x000f280000300a00 */
[----:B------:R-:W-:Y:S01]  /*28150*/  STL.64 [R1+0x31b0], R138 ;  /* 0x0031b08a01007387 */ /* 0x000fe20000100a00 */
[----:B------:R-:W-:-:S03]  /*28160*/  IMAD.WIDE R140, R5, 0x4, R140 ;  /* 0x00000004058c7825 */ /* 0x000fc600078e028c */
[----:B------:R-:W4:Y:S04]  /*28170*/  LDL.LU.64 R170, [R1+0xcb0] ;  /* 0x000cb00001aa7983 */ /* 0x000f280000300a00 */
[----:B------:R-:W-:Y:S04]  /*28180*/  STL.64 [R1+0x3158], R140 ;  /* 0x0031588c01007387 */ /* 0x000fe80000100a00 */
[----:B------:R-:W4:Y:S01]  /*28190*/  LDL.LU.64 R172, [R1+0xcc0] ;  /* 0x000cc00001ac7983 */ /* 0x000f220000300a00 */
[----:B------:R-:W-:-:S05]  /*281a0*/  IMAD.WIDE R142, R5, 0x4, R142 ;  /* 0x00000004058e7825 */ /* 0x000fca00078e028e */
        /* <DEDUP_REMOVED lines=14> */
[----:B--2---:R-:W-:-:S05]  /*28290*/  IMAD.WIDE R160, R5, 0x4, R160 ;  /* 0x0000000405a07825 */ /* 0x004fca00078e02a0 */
[----:B------:R-:W-:Y:S01]  /*282a0*/  STL.64 [R1+0x3238], R160 ;  /* 0x003238a001007387 */ /* 0x000fe20000100a00 */
[----:B---3--:R-:W-:-:S03]  /*282b0*/  IMAD.WIDE R162, R5, 0x4, R8 ;  /* 0x0000000405a27825 */ /* 0x008fc600078e0208 */
[----:B------:R-:W2:Y:S04]  /*282c0*/  LDL.LU.64 R8, [R1+0xd08] ;  /* 0x000d080001087983 */ /* 0x000ea80000300a00 */
[----:B------:R-:W-:Y:S01]  /*282d0*/  STL.64 [R1+0x31b8], R162 ;  /* 0x0031b8a201007387 */ /* 0x000fe20000100a00 */
[----:B----4-:R-:W-:-:S03]  /*282e0*/  IMAD.WIDE R164, R5, 0x4, R6 ;  /* 0x0000000405a47825 */ /* 0x010fc600078e0206 */
[----:B------:R-:W3:Y:S04]  /*282f0*/  LDL.LU.64 R6, [R1+0xd10] ;  /* 0x000d100001067983 */ /* 0x000ee80000300a00 */
[----:B------:R-:W-:Y:S04]  /*28300*/  STL.64 [R1+0x3160], R164 ;  /* 0x003160a401007387 */ /* 0x000fe80000100a00 */
[----:B------:R-:W4:Y:S01]  /*28310*/  LDL.LU.64 R188, [R1+0xd20] ;  /* 0x000d200001bc7983 */ /* 0x000f220000300a00 */
[----:B------:R-:W-:-:S05]  /*28320*/  IMAD.WIDE R166, R5, 0x4, R166 ;  /* 0x0000000405a67825 */ /* 0x000fca00078e02a6 */
[----:B------:R-:W-:Y:S01]  /*28330*/  STL.64 [R1+0x3490], R166 ;  /* 0x003490a601007387 */ /* 0x000fe20000100a00 */
[----:B------:R-:W-:-:S03]  /*28340*/  IMAD.WIDE R168, R5, 0x4, R2 ;  /* 0x0000000405a87825 */ /* 0x000fc600078e0202 */
        /* <DEDUP_REMOVED lines=22> */
[----:B------:R-:W-:Y:S01]  /*284b0*/  STL.64 [R1+0x3498], R182 ;  /* 0x003498b601007387 */ /* 0x000fe20000100a00 */
[----:B--2---:R-:W-:-:S03]  /*284c0*/  IMAD.WIDE R184, R5, 0x4, R8 ;  /* 0x0000000405b87825 */ /* 0x004fc600078e0208 */
[----:B------:R-:W2:Y:S04]  /*284d0*/  LDL.LU.64 R8, [R1+0xd88] ;  /* 0x000d880001087983 */ /* 0x000ea80000300a00 */
[----:B------:R-:W-:Y:S01]  /*284e0*/  STL.64 [R1+0x3410], R184 ;  /* 0x003410b801007387 */ /* 0x000fe20000100a00 */
[----:B---3--:R-:W-:-:S03]  /*284f0*/  IMAD.WIDE R186, R5, 0x4, R6 ;  /* 0x0000000405ba7825 */ /* 0x008fc600078e0206 */
[----:B------:R-:W3:Y:S01]  /*28500*/  LDL.LU.64 R6, [R1+0xd98] ;  /* 0x000d980001067983 */ /* 0x000ee20000300a00 */
[----:B----4-:R-:W-:-:S03]  /*28510*/  IMAD.WIDE R188, R5, 0x4, R188 ;  /* 0x0000000405bc7825 */ /* 0x010fc600078e02bc */
[----:B------:R-:W-:Y:S04]  /*28520*/  STL.64 [R1+0x33a0], R186 ;  /* 0x0033a0ba01007387 */ /* 0x000fe80000100a00 */
[----:B------:R-:W-:Y:S01]  /*28530*/  STL.64 [R1+0x3320], R188 ;  /* 0x003320bc01007387 */ /* 0x000fe20000100a00 */
[----:B------:R-:W-:-:S03]  /*28540*/  IMAD.WIDE R190, R5, 0x4, R2 ;  /* 0x0000000405be7825 */ /* 0x000fc600078e0202 */
[----:B------:R-:W4:Y:S01]  /*28550*/  LDL.LU.64 R2, [R1+0xda0] ;  /* 0x000da00001027983 */ /* 0x000f220000300a00 */
[----:B------:R-:W-:-:S03]  /*28560*/  IMAD.WIDE R192, R5, 0x4, R192 ;  /* 0x0000000405c07825 */ /* 0x000fc600078e02c0 */
[----:B------:R-:W-:Y:S04]  /*28570*/  STL.64 [R1+0x32b0], R190 ;  /* 0x0032b0be01007387 */ /* 0x000fe80000100a00 */
[----:B------:R-:W4:Y:S01]  /*28580*/  LDL.LU.64 R212, [R1+0xdb0] ;  /* 0x000db00001d47983 */ /* 0x000f220000300a00 */
[----:B------:R-:W-:-:S03]  /*28590*/  IMAD.WIDE R194, R5, 0x4, R194 ;  /* 0x0000000405c27825 */ /* 0x000fc600078e02c2 */
[----:B------:R-:W-:Y:S04]  /*285a0*/  STL.64 [R1+0x3248], R192 ;  /* 0x003248c001007387 */ /* 0x000fe80000100a00 */
[----:B------:R-:W4:Y:S01]  /*285b0*/  LDL.LU.64 R214, [R1+0xdb8] ;  /* 0x000db80001d67983 */ /* 0x000f220000300a00 */
[----:B------:R-:W-:-:S03]  /*285c0*/  IMAD.WIDE R196, R5, 0x4, R196 ;  /* 0x0000000405c47825 */ /* 0x000fc600078e02c4 */
[----:B------:R-:W-:Y:S04]  /*285d0*/  STL.64 [R1+0x31c8], R194 ;  /* 0x0031c8c201007387 */ /* 0x000fe80000100a00 */
        /* <DEDUP_REMOVED lines=16> */
[----:B------:R-:W-:Y:S04]  /*286e0*/  STL.64 [R1+0x32b8], R206 ;  /* 0x0032b8ce01007387 */ /* 0x000fe80000100a00 */
[----:B------:R-:W2:Y:S04]  /*286f0*/  LDL.LU.64 R228, [R1+0xe08] ;  /* 0x000e080001e47983 */ /* 0x000ea80000300a00 */
[----:B-1----:R-:W2:Y:S01]  /*28700*/  LDL.LU.64 R152, [R1+0xe10] ;  /* 0x000e100001987983 */ /* 0x002ea20000300a00 */
[----:B---3--:R-:W-:-:S03]  /*28710*/  IMAD.WIDE R208, R5, 0x4, R6 ;  /* 0x0000000405d07825 */ /* 0x008fc600078e0206 */
[----:B------:R-:W3:Y:S04]  /*28720*/  LDL.LU.64 R6, [R1+0xe20] ;  /* 0x000e200001067983 */ /* 0x000ee80000300a00 */
[----:B------:R-:W-:Y:S04]  /*28730*/  STL.64 [R1+0x32c0], R208 ;  /* 0x0032c0d001007387 */ /* 0x000fe80000100a00 */
[----:B------:R-:W3:Y:S01]  /*28740*/  LDL.LU.64 R12, [R1+0xe28] ;  /* 0x000e2800010c7983 */ /* 0x000ee20000300a00 */
[----:B----4-:R-:W-:-:S03]  /*28750*/  IMAD.WIDE R210, R5, 0x4, R2 ;  /* 0x0000000405d27825 */ /* 0x010fc600078e0202 */
[----:B------:R-:W4:Y:S04]  /*28760*/  LDL.LU.64 R2, [R1+0xe38] ;  /* 0x000e380001027983 */ /* 0x000f280000300a00 */
[----:B------:R-:W-:Y:S04]  /*28770*/  STL.64 [R1+0x31d8], R210 ;  /* 0x0031d8d201007387 */ /* 0x000fe80000100a00 */
[----:B------:R-:W4:Y:S01]  /*28780*/  LDL.LU.64 R158, [R1+0xe40] ;  /* 0x000e4000019e7983 */ /* 0x000f220000300a00 */
[----:B------:R-:W-:-:S04]  /*28790*/  IMAD.WIDE R212, R5, 0x4, R212 ;  /* 0x0000000405d47825 */ /* 0x000fc800078e02d4 */
[C---:B------:R-:W-:Y:S01]  /*287a0*/  IMAD.WIDE R214, R5.reuse, 0x4, R214 ;  /* 0x0000000405d67825 */ /* 0x040fe200078e02d6 */
[----:B------:R-:W-:Y:S04]  /*287b0*/  STL.64 [R1+0x31e0], R212 ;  /* 0x0031e0d401007387 */ /* 0x000fe80000100a00 */
[----:B------:R-:W-:Y:S01]  /*287c0*/  STL.64 [R1+0x34a8], R214 ;  /* 0x0034a8d601007387 */ /* 0x000fe20000100a00 */
[----:B------:R-:W-:-:S03]  /*287d0*/  IMAD.WIDE R216, R5, 0x4, R216 ;  /* 0x0000000405d87825 */ /* 0x000fc600078e02d8 */
[----:B------:R-:W4:Y:S04]  /*287e0*/  LDL.LU.64 R250, [R1+0xe50] ;  /* 0x000e500001fa7983 */ /* 0x000f280000300a00 */
        /* <DEDUP_REMOVED lines=10> */
[----:B------:R-:W-:Y:S01]  /*28890*/  STL.64 [R1+0x3338], R222 ;  /* 0x003338de01007387 */ /* 0x000fe20000100a00 */
[----:B------:R-:W-:-:S05]  /*288a0*/  IMAD.WIDE R224, R5, 0x4, R224 ;  /* 0x0000000405e07825 */ /* 0x000fca00078e02e0 */
[----:B------:R1:W-:Y:S01]  /*288b0*/  STL.64 [R1+0x3428], R224 ;  /* 0x003428e001007387 */ /* 0x0003e20000100a00 */
[----:B--2---:R-:W-:-:S03]  /*288c0*/  IMAD.WIDE R226, R5, 0x4, R8 ;  /* 0x0000000405e27825 */ /* 0x004fc600078e0208 */
[----:B------:R-:W2:Y:S04]  /*288d0*/  LDL.LU.64 R8, [R1+0xe80] ;  /* 0x000e800001087983 */ /* 0x000ea80000300a00 */
[----:B------:R-:W-:Y:S04]  /*288e0*/  STL.64 [R1+0x34b0], R226 ;  /* 0x0034b0e201007387 */ /* 0x000fe80000100a00 */
[----:B------:R-:W2:Y:S01]  /*288f0*/  LDL.LU.64 R14, [R1+0xe90] ;  /* 0x000e9000010e7983 */ /* 0x000ea20000300a00 */
[----:B-1----:R-:W-:-:S04]  /*28900*/  IMAD.WIDE R224, R5, 0x4, R152 ;  /* 0x0000000405e07825 */ /* 0x002fc800078e0298 */
[C---:B---3--:R-:W-:Y:S02]  /*28910*/  IMAD.WIDE R218, R5.reuse, 0x4, R6 ;  /* 0x0000000405da7825 */ /* 0x048fe400078e0206 */
[----:B------:R-:W3:Y:S04]  /*28920*/  LDL.LU.64 R6, [R1+0xe98] ;  /* 0x000e980001067983 */ /* 0x000ee80000300a00 */
[----:B------:R-:W3:Y:S01]  /*28930*/  LDL.LU.64 R152, [R1+0xea8] ;  /* 0x000ea80001987983 */ /* 0x000ee20000300a00 */
[----:B------:R-:W-:-:S04]  /*28940*/  IMAD.WIDE R222, R5, 0x4, R12 ;  /* 0x0000000405de7825 */ /* 0x000fc800078e020c */
[C---:B----4-:R-:W-:Y:S02]  /*28950*/  IMAD.WIDE R208, R5.reuse, 0x4, R2 ;  /* 0x0000000405d07825 */ /* 0x050fe400078e0202 */
[----:B------:R-:W4:Y:S04]  /*28960*/  LDL.LU.64 R2, [R1+0xeb0] ;  /* 0x000eb00001027983 */ /* 0x000f280000300a00 */
[----:B------:R-:W-:Y:S04]  /*28970*/  STL.64 [R1+0x600], R224 ;  /* 0x000600e001007387 */ /* 0x000fe80000100a00 */
[----:B------:R-:W4:Y:S01]  /*28980*/  LDL.LU.64 R12, [R1+0xec0] ;  /* 0x000ec000010c7983 */ /* 0x000f220000300a00 */
[----:B------:R-:W-:-:S03]  /*28990*/  IMAD.WIDE R192, R5, 0x4, R158 ;  /* 0x0000000405c07825 */ /* 0x000fc600078e029e */
[----:B------:R-:W4:Y:S04]  /*289a0*/  LDL.LU.64 R158, [R1+0xec8] ;  /* 0x000ec800019e7983 */ /* 0x000f280000300a00 */
[----:B------:R-:W-:Y:S04]  /*289b0*/  STL.64 [R1+0x610], R218 ;  /* 0x000610da01007387 */ /* 0x000fe80000100a00 */
[----:B------:R-:W-:Y:S01]  /*289c0*/  STL.64 [R1+0x620], R222 ;  /* 0x000620de01007387 */ /* 0x000fe20000100a00 */
[----:B------:R-:W-:-:S03]  /*289d0*/  IMAD.WIDE R180, R5, 0x4, R154 ;  /* 0x0000000405b47825 */ /* 0x000fc600078e029a */
[----:B------:R-:W4:Y:S01]  /*289e0*/  LDL.LU.64 R154, [R1+0xed0] ;  /* 0x000ed000019a7983 */ /* 0x000f220000300a00 */
[----:B------:R-:W-:-:S03]  /*289f0*/  IMAD.WIDE R20, R5, 0x4, R156 ;  /* 0x0000000405147825 */ /* 0x000fc600078e029c */
[----:B------:R-:W-:Y:S04]  /*28a00*/  STL.64 [R1+0x630], R208 ;  /* 0x000630d001007387 */ /* 0x000fe80000100a00 */
[----:B------:R-:W-:Y:S01]  /*28a10*/  STL.64 [R1+0x640], R192 ;  /* 0x000640c001007387 */ /* 0x000fe20000100a00 */
[----:B------:R-:W-:-:S03]  /*28a20*/  IMAD.WIDE R216, R5, 0x4, R10 ;  /* 0x0000000405d87825 */ /* 0x000fc600078e020a */
[----:B------:R-:W-:Y:S04]  /*28a30*/  STL.64 [R1+0x670], R20 ;  /* 0x0006701401007387 */ /* 0x000fe80000100a00 */
[----:B------:R-:W4:Y:S01]  /*28a40*/  LDL.LU.64 R156, [R1+0xed8] ;  /* 0x000ed800019c7983 */ /* 0x000f220000300a00 */
[----:B------:R-:W-:-:S03]  /*28a50*/  IMAD.WIDE R212, R5, 0x4, R250 ;  /* 0x0000000405d47825 */ /* 0x000fc600078e02fa */
[----:B------:R-:W4:Y:S01]  /*28a60*/  LDL.LU.64 R10, [R1+0xee8] ;  /* 0x000ee800010a7983 */ /* 0x000f220000300a00 */
[----:B------:R-:W-:-:S03]  /*28a70*/  IMAD.WIDE R202, R5, 0x4, R16 ;  /* 0x0000000405ca7825 */ /* 0x000fc600078e0210 */
[----:B------:R-:W-:Y:S04]  /*28a80*/  STL.64 [R1+0x650], R212 ;  /* 0x000650d401007387 */ /* 0x000fe80000100a00 */
[----:B------:R-:W4:Y:S04]  /*28a90*/  LDL.LU.64 R250, [R1+0xef0] ;  /* 0x000ef00001fa7983 */ /* 0x000f280000300a00 */
[----:B------:R-:W4:Y:S04]  /*28aa0*/  LDL.LU.64 R16, [R1+0xf00] ;  /* 0x000f000001107983 */ /* 0x000f280000300a00 */
[----:B------:R-:W-:Y:S04]  /*28ab0*/  STL.64 [R1+0x660], R180 ;  /* 0x000660b401007387 */ /* 0x000fe80000100a00 */
[----:B------:R-:W-:Y:S01]  /*28ac0*/  STL.64 [R1+0x680], R216 ;  /* 0x000680d801007387 */ /* 0x000fe20000100a00 */
[----:B--2---:R-:W-:-:S03]  /*28ad0*/  IMAD.WIDE R220, R5, 0x4, R8 ;  /* 0x0000000405dc7825 */ /* 0x004fc600078e0208 */
[----:B------:R-:W2:Y:S01]  /*28ae0*/  LDL.LU.64 R8, [R1+0xf08] ;  /* 0x000f080001087983 */ /* 0x000ea20000300a00 */
[----:B------:R-:W-:-:S03]  /*28af0*/  IMAD.WIDE R206, R5, 0x4, R14 ;  /* 0x0000000405ce7825 */ /* 0x000fc600078e020e */
[----:B------:R-:W2:Y:S04]  /*28b00*/  LDL.LU.64 R14, [R1+0xf18] ;  /* 0x000f1800010e7983 */ /* 0x000ea80000300a00 */
[----:B------:R-:W-:Y:S01]  /*28b10*/  STL.64 [R1+0x690], R202 ;  /* 0x000690ca01007387 */ /* 0x000fe20000100a00 */
[----:B---3--:R-:W-:-:S03]  /*28b20*/  IMAD.WIDE R176, R5, 0x4, R6 ;  /* 0x0000000405b07825 */ /* 0x008fc600078e0206 */
[----:B------:R-:W3:Y:S04]  /*28b30*/  LDL.LU.64 R6, [R1+0xf20] ;  /* 0x000f200001067983 */ /* 0x000ee80000300a00 */
[----:B------:R-:W-:Y:S01]  /*28b40*/  STL.64 [R1+0x6a0], R220 ;  /* 0x0006a0dc01007387 */ /* 0x000fe20000100a00 */
[----:B------:R-:W-:-:S04]  /*28b50*/  IMAD.WIDE R210, R5, 0x4, R152 ;  /* 0x0000000405d27825 */ /* 0x000fc800078e0298 */
[C---:B----4-:R-:W-:Y:S02]  /*28b60*/  IMAD.WIDE R164, R5.reuse, 0x4, R2 ;  /* 0x0000000405a47825 */ /* 0x050fe400078e0202 */
[----:B------:R-:W4:Y:S02]  /*28b70*/  LDL.LU.64 R2, [R1+0xf30] ;  /* 0x000f300001027983 */ /* 0x000f240000300a00 */
[C---:B------:R-:W-:Y:S02]  /*28b80*/  IMAD.WIDE R12, R5.reuse, 0x4, R12 ;  /* 0x00000004050c7825 */ /* 0x040fe400078e020c */
[----:B------:R-:W-:Y:S04]  /*28b90*/  STL.64 [R1+0x6b0], R206 ;  /* 0x0006b0ce01007387 */ /* 0x000fe80000100a00 */
[----:B------:R-:W-:Y:S01]  /*28ba0*/  STL.64 [R1+0x6c0], R176 ;  /* 0x0006c0b001007387 */ /* 0x000fe20000100a00 */
[----:B------:R-:W-:-:S03]  /*28bb0*/  IMAD.WIDE R200, R5, 0x4, R158 ;  /* 0x0000000405c87825 */ /* 0x000fc600078e029e */
[----:B------:R1:W-:Y:S04]  /*28bc0*/  STL.64 [R1+0x6f0], R12 ;  /* 0x0006f00c01007387 */ /* 0x0003e80000100a00 */
[----:B------:R-:W4:Y:S04]  /*28bd0*/  LDL.LU.64 R152, [R1+0xf38] ;  /* 0x000f380001987983 */ /* 0x000f280000300a00 */
[----:B------:R-:W4:Y:S04]  /*28be0*/  LDL.LU.64 R158, [R1+0xf40] ;  /* 0x000f4000019e7983 */ /* 0x000f280000300a00 */
[----:B------:R-:W-:Y:S01]  /*28bf0*/  STL.64 [R1+0x6d0], R210 ;  /* 0x0006d0d201007387 */ /* 0x000fe20000100a00 */
[----:B------:R-:W-:-:S03]  /*28c00*/  IMAD.WIDE R186, R5, 0x4, R154 ;  /* 0x0000000405ba7825 */ /* 0x000fc600078e029a */
[----:B-1----:R-:W4:Y:S04]  /*28c10*/  LDL.LU.64 R12, [R1+0xf48] ;  /* 0x000f4800010c7983 */ /* 0x002f280000300a00 */
[----:B------:R-:W4:Y:S04]  /*28c20*/  LDL.LU.64 R154, [R1+0xf58] ;  /* 0x000f5800019a7983 */ /* 0x000f280000300a00 */
[----:B------:R-:W-:Y:S04]  /*28c30*/  STL.64 [R1+0x6e0], R164 ;  /* 0x0006e0a401007387 */ /* 0x000fe80000100a00 */
[----:B------:R-:W-:Y:S01]  /*28c40*/  STL.64 [R1+0x700], R200 ;  /* 0x000700c801007387 */ /* 0x000fe20000100a00 */
[----:B------:R-:W-:-:S03]  /*28c50*/  IMAD.WIDE R204, R5, 0x4, R156 ;  /* 0x0000000405cc7825 */ /* 0x000fc600078e029c */
[----:B------:R-:W4:Y:S01]  /*28c60*/  LDL.LU.64 R156, [R1+0xf60] ;  /* 0x000f6000019c7983 */ /* 0x000f220000300a00 */
[----:B------:R-:W-:-:S03]  /*28c70*/  IMAD.WIDE R190, R5, 0x4, R10 ;  /* 0x0000000405be7825 */ /* 0x000fc600078e020a */
[----:B------:R-:W4:Y:S04]  /*28c80*/  LDL.LU.64 R10, [R1+0xf70] ;  /* 0x000f7000010a7983 */ /* 0x000f280000300a00 */
[----:B------:R-:W-:Y:S01]  /*28c90*/  STL.64 [R1+0x710], R186 ;  /* 0x000710ba01007387 */ /* 0x000fe20000100a00 */
[----:B------:R-:W-:-:S03]  /*28ca0*/  IMAD.WIDE R196, R5, 0x4, R16 ;  /* 0x0000000405c47825 */ /* 0x000fc600078e0210 */
[----:B------:R-:W4:Y:S04]  /*28cb0*/  LDL.LU.64 R16, [R1+0xf78] ;  /* 0x000f780001107983 */ /* 0x000f280000300a00 */
[----:B------:R-:W-:Y:S01]  /*28cc0*/  STL.64 [R1+0x720], R204 ;  /* 0x000720cc01007387 */ /* 0x000fe20000100a00 */
[----:B--2---:R-:W-:-:S03]  /*28cd0*/  IMAD.WIDE R140, R5, 0x4, R8 ;  /* 0x00000004058c7825 */ /* 0x004fc600078e0208 */
[----:B------:R-:W2:Y:S01]  /*28ce0*/  LDL.LU.64 R8, [R1+0xf88] ;  /* 0x000f880001087983 */ /* 0x000ea20000300a00 */
[----:B------:R-:W-:-:S04]  /*28cf0*/  IMAD.WIDE R160, R5, 0x4, R250 ;  /* 0x0000000405a07825 */ /* 0x000fc800078e02fa */
[C---:B------:R-:W-:Y:S01]  /*28d00*/  IMAD.WIDE R14, R5.reuse, 0x4, R14 ;  /* 0x00000004050e7825 */ /* 0x040fe200078e020e */
[----:B------:R-:W-:Y:S04]  /*28d10*/  STL.64 [R1+0x730], R190 ;  /* 0x000730be01007387 */ /* 0x000fe80000100a00 */
[----:B------:R-:W-:Y:S04]  /*28d20*/  STL.64 [R1+0x740], R160 ;  /* 0x000740a001007387 */ /* 0x000fe80000100a00 */
[----:B------:R1:W-:Y:S01]  /*28d30*/  STL.64 [R1+0x770], R14 ;  /* 0x0007700e01007387 */ /* 0x0003e20000100a00 */
[----:B---3--:R-:W-:-:S03]  /*28d40*/  IMAD.WIDE R184, R5, 0x4, R6 ;  /* 0x0000000405b87825 */ /* 0x008fc600078e0206 */
[----:B-1----:R-:W3:Y:S04]  /*28d50*/  LDL.LU.64 R14, [R1+0xf90] ;  /* 0x000f9000010e7983 */ /* 0x002ee80000300a00 */
[----:B------:R-:W3:Y:S04]  /*28d60*/  LDL.LU.64 R6, [R1+0xfa0] ;  /* 0x000fa00001067983 */ /* 0x000ee80000300a00 */
[----:B------:R-:W-:Y:S04]  /*28d70*/  STL.64 [R1+0x750], R196 ;  /* 0x000750c401007387 */ /* 0x000fe80000100a00 */
[----:B------:R-:W3:Y:S01]  /*28d80*/  LDL.LU.64 R248, [R1+0xfa8] ;  /* 0x000fa80001f87983 */ /* 0x000ee20000300a00 */
[----:B----4-:R-:W-:-:S03]  /*28d90*/  IMAD.WIDE R170, R5, 0x4, R2 ;  /* 0x0000000405aa7825 */ /* 0x010fc600078e0202 */
        /* <DEDUP_REMOVED lines=15> */
[----:B------:R-:W4:Y:S01]  /*28e90*/  LDL.LU.64 R156, [R1+0xfe8] ;  /* 0x000fe800019c7983 */ /* 0x000f220000300a00 */
[----:B------:R-:W-:-:S03]  /*28ea0*/  IMAD.WIDE R10, R5, 0x4, R10 ;  /* 0x00000004050a7825 */ /* 0x000fc600078e020a */
[----:B------:R-:W-:Y:S04]  /*28eb0*/  STL.64 [R1+0x7c0], R136 ;  /* 0x0007c08801007387 */ /* 0x000fe80000100a00 */
[----:B------:R1:W-:Y:S01]  /*28ec0*/  STL.64 [R1+0x7f0], R10 ;  /* 0x0007f00a01007387 */ /* 0x0003e20000100a00 */
[----:B------:R-:W-:-:S03]  /*28ed0*/  IMAD.WIDE R168, R5, 0x4, R16 ;  /* 0x0000000405a87825 */ /* 0x000fc600078e0210 */
[----:B-1----:R-:W4:Y:S04]  /*28ee0*/  LDL.LU.64 R10, [R1+0xff8] ;  /* 0x000ff800010a7983 */ /* 0x002f280000300a00 */
[----:B------:R-:W4:Y:S04]  /*28ef0*/  LDL.LU.64 R16, [R1+0x1000] ;  /* 0x0010000001107983 */ /* 0x000f280000300a00 */
[----:B------:R-:W-:Y:S04]  /*28f00*/  STL.64 [R1+0x7d0], R194 ;  /* 0x0007d0c201007387 */ /* 0x000fe80000100a00 */
[----:B------:R-:W4:Y:S01]  /*28f10*/  LDL.LU.64 R250, [R1+0x1010] ;  /* 0x0010100001fa7983 */ /* 0x000f220000300a00 */
[----:B--2---:R-:W-:-:S03]  /*28f20*/  IMAD.WIDE R146, R5, 0x4, R8 ;  /* 0x0000000405927825 */ /* 0x004fc600078e0208 */
[----:B------:R-:W2:Y:S04]  /*28f30*/  LDL.LU.64 R8, [R1+0x1018] ;  /* 0x0010180001087983 */ /* 0x000ea80000300a00 */
[----:B------:R-:W-:Y:S04]  /*28f40*/  STL.64 [R1+0x7e0], R124 ;  /* 0x0007e07c01007387 */ /* 0x000fe80000100a00 */
[----:B------:R-:W-:Y:S01]  /*28f50*/  STL.64 [R1+0x800], R168 ;  /* 0x000800a801007387 */ /* 0x000fe20000100a00 */
[----:B---3--:R-:W-:-:S03]  /*28f60*/  IMAD.WIDE R172, R5, 0x4, R14 ;  /* 0x0000000405ac7825 */ /* 0x008fc600078e020e */
[----:B------:R-:W3:Y:S01]  /*28f70*/  LDL.LU.64 R14, [R1+0x1020] ;  /* 0x00102000010e7983 */ /* 0x000ee20000300a00 */
[----:B------:R-:W-:-:S03]  /*28f80*/  IMAD.WIDE R150, R5, 0x4, R6 ;  /* 0x0000000405967825 */ /* 0x000fc600078e0206 */
[----:B------:R-:W3:Y:S04]  /*28f90*/  LDL.LU.64 R6, [R1+0x1028] ;  /* 0x0010280001067983 */ /* 0x000ee80000300a00 */
[----:B------:R-:W-:Y:S01]  /*28fa0*/  STL.64 [R1+0x810], R146 ;  /* 0x0008109201007387 */ /* 0x000fe20000100a00 */
[----:B------:R-:W-:-:S04]  /*28fb0*/  IMAD.WIDE R120, R5, 0x4, R248 ;  /* 0x0000000405787825 */ /* 0x000fc800078e02f8 */
[C---:B----4-:R-:W-:Y:S02]  /*28fc0*/  IMAD.WIDE R178, R5.reuse, 0x4, R2 ;  /* 0x0000000405b27825 */ /* 0x050fe400078e0202 */
[----:B------:R-:W4:Y:S04]  /*28fd0*/  LDL.LU.64 R2, [R1+0x1038] ;  /* 0x0010380001027983 */ /* 0x000f280000300a00 */
[----:B------:R-:W-:Y:S04]  /*28fe0*/  STL.64 [R1+0x820], R172 ;  /* 0x000820ac01007387 */ /* 0x000fe80000100a00 */
[----:B------:R-:W-:Y:S01]  /*28ff0*/  STL.64 [R1+0x830], R150 ;  /* 0x0008309601007387 */ /* 0x000fe20000100a00 */
[----:B------:R-:W-:-:S04]  /*29000*/  IMAD.WIDE R22, R5, 0x4, R152 ;  /* 0x0000000405167825 */ /* 0x000fc800078e0298 */
[C---:B------:R-:W-:Y:S01]  /*29010*/  IMAD.WIDE R20, R5.reuse, 0x4, R158 ;  /* 0x0000000405147825 */ /* 0x040fe200078e029e */
[----:B------:R-:W-:Y:S04]  /*29020*/  STL.64 [R1+0x860], R22 ;  /* 0x0008601601007387 */ /* 0x000fe80000100a00 */
[----:B------:R-:W4:Y:S04]  /*29030*/  LDL.LU.64 R152, [R1+0x1040] ;  /* 0x0010400001987983 */ /* 0x000f280000300a00 */
        /* <DEDUP_REMOVED lines=8> */
[----:B------:R-:W4:Y:S04]  /*290c0*/  LDL.LU.64 R154, [R1+0x1068] ;  /* 0x00106800019a7983 */ /* 0x000f280000300a00 */
[----:B------:R-:W4:Y:S04]  /*290d0*/  LDL.LU.64 R156, [R1+0x1078] ;  /* 0x00107800019c7983 */ /* 0x000f280000300a00 */
[----:B------:R-:W-:Y:S01]  /*290e0*/  STL.64 [R1+0x880], R144 ;  /* 0x0008809001007387 */ /* 0x000fe20000100a00 */
[----:B------:R-:W-:-:S03]  /*290f0*/  IMAD.WIDE R134, R5, 0x4, R10 ;  /* 0x0000000405867825 */ /* 0x000fc600078e020a */
[----:B------:R-:W4:Y:S01]  /*29100*/  LDL.LU.64 R10, [R1+0x1080] ;  /* 0x00108000010a7983 */ /* 0x000f220000300a00 */
[----:B------:R-:W-:-:S03]  /*29110*/  IMAD.WIDE R104, R5, 0x4, R16 ;  /* 0x0000000405687825 */ /* 0x000fc600078e0210 */
[----:B------:R-:W4:Y:S04]  /*29120*/  LDL.LU.64 R16, [R1+0x1090] ;  /* 0x0010900001107983 */ /* 0x000f280000300a00 */
[----:B------:R-:W-:Y:S04]  /*29130*/  STL.64 [R1+0x890], R130 ;  /* 0x0008908201007387 */ /* 0x000fe80000100a00 */
[----:B------:R-:W-:Y:S01]  /*29140*/  STL.64 [R1+0x8a0], R148 ;  /* 0x0008a09401007387 */ /* 0x000fe20000100a00 */
[----:B--2---:R-:W-:-:S03]  /*29150*/  IMAD.WIDE R108, R5, 0x4, R8 ;  /* 0x00000004056c7825 */ /* 0x004fc600078e0208 */
[----:B------:R-:W2:Y:S01]  /*29160*/  LDL.LU.64 R8, [R1+0x1098] ;  /* 0x0010980001087983 */ /* 0x000ea20000300a00 */
[----:B------:R-:W-:-:S03]  /*29170*/  IMAD.WIDE R162, R5, 0x4, R250 ;  /* 0x0000000405a27825 */ /* 0x000fc600078e02fa */
[----:B------:R-:W-:Y:S04]  /*29180*/  STL.64 [R1+0x8b0], R134 ;  /* 0x0008b08601007387 */ /* 0x000fe80000100a00 */
[----:B------:R-:W-:Y:S01]  /*29190*/  STL.64 [R1+0x8c0], R104 ;  /* 0x0008c06801007387 */ /* 0x000fe20000100a00 */
[----:B---3--:R-:W-:-:S05]  /*291a0*/  IMAD.WIDE R14, R5, 0x4, R14 ;  /* 0x00000004050e7825 */ /* 0x008fca00078e020e */
[----:B------:R1:W-:Y:S01]  /*291b0*/  STL.64 [R1+0x8f0], R14 ;  /* 0x0008f00e01007387 */ /* 0x0003e20000100a00 */
[----:B------:R-:W-:-:S03]  /*291c0*/  IMAD.WIDE R128, R5, 0x4, R6 ;  /* 0x0000000405807825 */ /* 0x000fc600078e0206 */
[----:B------:R-:W3:Y:S04]  /*291d0*/  LDL.LU.64 R250, [R1+0x10a8] ;  /* 0x0010a80001fa7983 */ /* 0x000ee80000300a00 */
[----:B-1----:R-:W3:Y:S04]  /*291e0*/  LDL.LU.64 R14, [R1+0x10b0] ;  /* 0x0010b000010e7983 */ /* 0x002ee80000300a00 */
        /* <DEDUP_REMOVED lines=17> */
[----:B------:R-:W-:Y:S01]  /*29300*/  STL.64 [R1+0x940], R88 ;  /* 0x0009405801007387 */ /* 0x000fe20000100a00 */
[----:B------:R-:W-:-:S04]  /*29310*/  IMAD.WIDE R10, R5, 0x4, R10 ;  /* 0x00000004050a7825 */ /* 0x000fc800078e020a */
[C---:B------:R-:W-:Y:S01]  /*29320*/  IMAD.WIDE R112, R5.reuse, 0x4, R16 ;  /* 0x0000000405707825 */ /* 0x040fe200078e0210 */
[----:B------:R1:W-:Y:S04]  /*29330*/  STL.64 [R1+0x970], R10 ;  /* 0x0009700a01007387 */ /* 0x0003e80000100a00 */
[----:B------:R-:W4:Y:S01]  /*29340*/  LDL.LU.64 R16, [R1+0x1100] ;  /* 0x0011000001107983 */ /* 0x000f220000300a00 */
[----:B------:R-:W-:-:S03]  /*29350*/  IMAD.WIDE R138, R5, 0x4, R154 ;  /* 0x00000004058a7825 */ /* 0x000fc600078e029a */
[----:B------:R-:W4:Y:S04]  /*29360*/  LDL.LU.64 R154, [R1+0x1108] ;  /* 0x00110800019a7983 */ /* 0x000f280000300a00 */
[----:B------:R-:W-:Y:S01]  /*29370*/  STL.64 [R1+0x950], R138 ;  /* 0x0009508a01007387 */ /* 0x000fe20000100a00 */
[----:B--2---:R-:W-:-:S03]  /*29380*/  IMAD.WIDE R98, R5, 0x4, R8 ;  /* 0x0000000405627825 */ /* 0x004fc600078e0208 */
[----:B------:R-:W2:Y:S04]  /*29390*/  LDL.LU.64 R8, [R1+0x1118] ;  /* 0x0011180001087983 */ /* 0x000ea80000300a00 */
[----:B-1----:R-:W2:Y:S04]  /*293a0*/  LDL.LU.64 R10, [R1+0x1120] ;  /* 0x00112000010a7983 */ /* 0x002ea80000300a00 */
[----:B------:R-:W-:Y:S04]  /*293b0*/  STL.64 [R1+0x960], R92 ;  /* 0x0009605c01007387 */ /* 0x000fe80000100a00 */
[----:B------:R-:W-:Y:S01]  /*293c0*/  STL.64 [R1+0x980], R112 ;  /* 0x0009807001007387 */ /* 0x000fe20000100a00 */
[----:B---3--:R-:W-:-:S03]  /*293d0*/  IMAD.WIDE R116, R5, 0x4, R250 ;  /* 0x0000000405747825 */ /* 0x008fc600078e02fa */
[----:B------:R-:W3:Y:S01]  /*293e0*/  LDL.LU.64 R250, [R1+0x1128] ;  /* 0x0011280001fa7983 */ /* 0x000ee20000300a00 */
[----:B------:R-:W-:-:S03]  /*293f0*/  IMAD.WIDE R102, R5, 0x4, R14 ;  /* 0x0000000405667825 */ /* 0x000fc600078e020e */
[----:B------:R-:W3:Y:S04]  /*29400*/  LDL.LU.64 R14, [R1+0x1130] ;  /* 0x00113000010e7983 */ /* 0x000ee80000300a00 */
[----:B------:R-:W-:Y:S01]  /*29410*/  STL.64 [R1+0x990], R98 ;  /* 0x0009906201007387 */ /* 0x000fe20000100a00 */
[----:B------:R-:W-:-:S03]  /*29420*/  IMAD.WIDE R72, R5, 0x4, R6 ;  /* 0x0000000405487825 */ /* 0x000fc600078e0206 */
        /* <DEDUP_REMOVED lines=8> */
[----:B------:R-:W-:Y:S04]  /*294b0*/  STL.64 [R1+0x9c0], R72 ;  /* 0x0009c04801007387 */ /* 0x000fe80000100a00 */
[----:B------:R1:W-:Y:S01]  /*294c0*/  STL.64 [R1+0x9f0], R20 ;  /* 0x0009f01401007387 */ /* 0x0003e20000100a00 */
[----:B------:R-:W-:-:S03]  /*294d0*/  IMAD.WIDE R96, R5, 0x4, R12 ;  /* 0x0000000405607825 */ /* 0x000fc600078e020c */
[----:B------:R-:W4:Y:S04]  /*294e0*/  LDL.LU.64 R12, [R1+0x1160] ;  /* 0x00116000010c7983 */ /* 0x000f280000300a00 */
[----:B------:R-:W-:Y:S01]  /*294f0*/  STL.64 [R1+0x9d0], R122 ;  /* 0x0009d07a01007387 */ /* 0x000fe20000100a00 */
[----:B------:R-:W-:-:S03]  /*29500*/  IMAD.WIDE R82, R5, 0x4, R156 ;  /* 0x0000000405527825 */ /* 0x000fc600078e029c */
[----:B------:R-:W4:Y:S04]  /*29510*/  LDL.LU.64 R156, [R1+0x1170] ;  /* 0x00117000019c7983 */ /* 0x000f280000300a00 */
[----:B------:R-:W4:Y:S04]  /*29520*/  LDL.LU.64 R152, [R1+0x1178] ;  /* 0x0011780001987983 */ /* 0x000f280000300a00 */
[----:B------:R-:W-:Y:S04]  /*29530*/  STL.64 [R1+0x9e0], R76 ;  /* 0x0009e04c01007387 */ /* 0x000fe80000100a00 */
[----:B------:R-:W-:Y:S01]  /*29540*/  STL.64 [R1+0xa00], R96 ;  /* 0x000a006001007387 */ /* 0x000fe20000100a00 */
[----:B------:R-:W-:-:S03]  /*29550*/  IMAD.WIDE R100, R5, 0x4, R16 ;  /* 0x0000000405647825 */ /* 0x000fc600078e0210 */
[----:B------:R-:W4:Y:S01]  /*29560*/  LDL.LU.64 R16, [R1+0x1188] ;  /* 0x0011880001107983 */ /* 0x000f220000300a00 */
[----:B------:R-:W-:-:S03]  /*29570*/  IMAD.WIDE R86, R5, 0x4, R154 ;  /* 0x0000000405567825 */ /* 0x000fc600078e029a */
[----:B------:R-:W4:Y:S04]  /*29580*/  LDL.LU.64 R154, [R1+0x1190] ;  /* 0x00119000019a7983 */ /* 0x000f280000300a00 */
[----:B------:R-:W-:Y:S04]  /*29590*/  STL.64 [R1+0xa10], R82 ;  /* 0x000a105201007387 */ /* 0x000fe80000100a00 */
[----:B------:R-:W4:Y:S01]  /*295a0*/  LDL.LU.64 R246, [R1+0x1198] ;  /* 0x0011980001f67983 */ /* 0x000f220000300a00 */
[----:B--2---:R-:W-:-:S03]  /*295b0*/  IMAD.WIDE R106, R5, 0x4, R10 ;  /* 0x00000004056a7825 */ /* 0x004fc600078e020a */
[----:B------:R-:W2:Y:S01]  /*295c0*/  LDL.LU.64 R10, [R1+0x11a0] ;  /* 0x0011a000010a7983 */ /* 0x000ea20000300a00 */
[----:B------:R-:W-:-:S03]  /*295d0*/  IMAD.WIDE R8, R5, 0x4, R8 ;  /* 0x0000000405087825 */ /* 0x000fc600078e0208 */
[----:B------:R-:W-:Y:S04]  /*295e0*/  STL.64 [R1+0xa20], R100 ;  /* 0x000a206401007387 */ /* 0x000fe80000100a00 */
[----:B------:R-:W-:Y:S01]  /*295f0*/  STL.64 [R1+0xa30], R86 ;  /* 0x000a305601007387 */ /* 0x000fe20000100a00 */
[----:B---3--:R-:W-:-:S04]  /*29600*/  IMAD.WIDE R60, R5, 0x4, R250 ;  /* 0x00000004053c7825 */ /* 0x008fc800078e02fa */
[C---:B-1----:R-:W-:Y:S02]  /*29610*/  IMAD.WIDE R20, R5.reuse, 0x4, R14 ;  /* 0x0000000405147825 */ /* 0x042fe400078e020e */
[----:B------:R-:W3:Y:S04]  /*29620*/  LDL.LU.64 R14, [R1+0x11b0] ;  /* 0x0011b000010e7983 */ /* 0x000ee80000300a00 */
[----:B------:R-:W-:Y:S01]  /*29630*/  STL.64 [R1+0xa40], R8 ;  /* 0x000a400801007387 */ /* 0x000fe20000100a00 */
[----:B------:R-:W-:-:S03]  /*29640*/  IMAD.WIDE R80, R5, 0x4, R6 ;  /* 0x0000000405507825 */ /* 0x000fc600078e0206 */
[----:B------:R1:W-:Y:S04]  /*29650*/  STL.64 [R1+0xa70], R20 ;  /* 0x000a701401007387 */ /* 0x0003e80000100a00 */
[----:B------:R-:W-:Y:S04]  /*29660*/  STL.64 [R1+0xa50], R106 ;  /* 0x000a506a01007387 */ /* 0x000fe80000100a00 */
[----:B------:R-:W3:Y:S04]  /*29670*/  LDL.LU.64 R6, [R1+0x11b8] ;  /* 0x0011b80001067983 */ /* 0x000ee80000300a00 */
[----:B------:R-:W-:Y:S04]  /*29680*/  STL.64 [R1+0xa60], R60 ;  /* 0x000a603c01007387 */ /* 0x000fe80000100a00 */
[----:B------:R-:W-:Y:S01]  /*29690*/  STL.64 [R1+0xa80], R80 ;  /* 0x000a805001007387 */ /* 0x000fe20000100a00 */
[----:B----4-:R-:W-:-:S03]  /*296a0*/  IMAD.WIDE R2, R5, 0x4, R2 ;  /* 0x0000000405027825 */ /* 0x010fc600078e0202 */
[----:B------:R-:W4:Y:S01]  /*296b0*/  LDL.LU.64 R250, [R1+0x11c8] ;  /* 0x0011c80001fa7983 */ /* 0x000f220000300a00 */
[----:B------:R-:W-:-:S03]  /*296c0*/  IMAD.WIDE R84, R5, 0x4, R158 ;  /* 0x0000000405547825 */ /* 0x000fc600078e029e */
[----:B------:R-:W4:Y:S01]  /*296d0*/  LDL.LU.64 R158, [R1+0x11d0] ;  /* 0x0011d000019e7983 */ /* 0x000f220000300a00 */
[----:B------:R-:W-:-:S03]  /*296e0*/  IMAD.WIDE R70, R5, 0x4, R12 ;  /* 0x0000000405467825 */ /* 0x000fc600078e020c */
[----:B------:R-:W4:Y:S04]  /*296f0*/  LDL.LU.64 R12, [R1+0x11e0] ;  /* 0x0011e000010c7983 */ /* 0x000f280000300a00 */
[----:B------:R-:W-:Y:S01]  /*29700*/  STL.64 [R1+0xa90], R2 ;  /* 0x000a900201007387 */ /* 0x000fe20000100a00 */
[----:B------:R-:W-:-:S03]  /*29710*/  IMAD.WIDE R56, R5, 0x4, R156 ;  /* 0x0000000405387825 */ /* 0x000fc600078e029c */
[----:B------:R-:W4:Y:S04]  /*29720*/  LDL.LU.64 R156, [R1+0x11e8] ;  /* 0x0011e800019c7983 */ /* 0x000f280000300a00 */
[----:B------:R-:W4:Y:S04]  /*29730*/  LDL.LU.64 R248, [R1+0x11f8] ;  /* 0x0011f80001f87983 */ /* 0x000f280000300a00 */
[----:B------:R-:W-:Y:S01]  /*29740*/  STL.64 [R1+0xaa0], R84 ;  /* 0x000aa05401007387 */ /* 0x000fe20000100a00 */
[----:B------:R-:W-:-:S03]  /*29750*/  IMAD.WIDE R44, R5, 0x4, R16 ;  /* 0x00000004052c7825 */ /* 0x000fc600078e0210 */
[----:B------:R-:W4:Y:S01]  /*29760*/  LDL.LU.64 R16, [R1+0x1200] ;  /* 0x0012000001107983 */ /* 0x000f220000300a00 */
[----:B------:R-:W-:-:S03]  /*29770*/  IMAD.WIDE R74, R5, 0x4, R152 ;  /* 0x00000004054a7825 */ /* 0x000fc600078e0298 */
[----:B------:R-:W-:Y:S04]  /*29780*/  STL.64 [R1+0xab0], R70 ;  /* 0x000ab04601007387 */ /* 0x000fe80000100a00 */
[----:B------:R-:W1:Y:S04]  /*29790*/  LDL.LU.64 R152, [R1+0x1208] ;  /* 0x0012080001987983 */ /* 0x000e680000300a00 */
[----:B------:R-:W-:Y:S04]  /*297a0*/  STL.64 [R1+0xac0], R56 ;  /* 0x000ac03801007387 */ /* 0x000fe80000100a00 */
[----:B------:R-:W-:Y:S01]  /*297b0*/  STL.64 [R1+0xad0], R74 ;  /* 0x000ad04a01007387 */ /* 0x000fe20000100a00 */
[----:B--2---:R-:W-:-:S03]  /*297c0*/  IMAD.WIDE R50, R5, 0x4, R10 ;  /* 0x0000000405327825 */ /* 0x004fc600078e020a */
[----:B------:R-:W2:Y:S01]  /*297d0*/  LDL.LU.64 R10, [R1+0x1210] ;  /* 0x00121000010a7983 */ /* 0x000ea20000300a00 */
[----:B------:R-:W-:-:S03]  /*297e0*/  IMAD.WIDE R64, R5, 0x4, R246 ;  /* 0x0000000405407825 */ /* 0x000fc600078e02f6 */
[----:B------:R-:W-:Y:S01]  /*297f0*/  STL.64 [R1+0xae0], R44 ;  /* 0x000ae02c01007387 */ /* 0x000fe20000100a00 */
[----:B------:R-:W-:-:S03]  /*29800*/  IMAD.WIDE R154, R5, 0x4, R154 ;  /* 0x00000004059a7825 */ /* 0x000fc600078e029a */
[----:B------:R-:W-:Y:S01]  /*29810*/  STL.64 [R1+0xb00], R64 ;  /* 0x000b004001007387 */ /* 0x000fe20000100a00 */
[----:B---3--:R-:W-:-:S03]  /*29820*/  IMAD.WIDE R52, R5, 0x4, R14 ;  /* 0x0000000405347825 */ /* 0x008fc600078e020e */
[----:B------:R-:W3:Y:S04]  /*29830*/  LDL.LU.64 R14, [R1+0x1220] ;  /* 0x00122000010e7983 */ /* 0x000ee80000300a00 */
[----:B------:R-:W-:Y:S04]  /*29840*/  STL.64 [R1+0xaf0], R154 ;  /* 0x000af09a01007387 */ /* 0x000fe80000100a00 */
[----:B------:R-:W-:Y:S04]  /*29850*/  STL.64 [R1+0xb10], R50 ;  /* 0x000b103201007387 */ /* 0x000fe80000100a00 */
[----:B------:R-:W-:Y:S04]  /*29860*/  STL.64 [R1+0x30f0], R154 ;  /* 0x0030f09a01007387 */ /* 0x000fe80000100a00 */
[----:B------:R-:W3:Y:S01]  /*29870*/  LDL.LU.64 R244, [R1+0x1228] ;  /* 0x0012280001f47983 */ /* 0x000ee20000300a00 */
[----:B------:R-:W-:-:S03]  /*29880*/  IMAD.WIDE R6, R5, 0x4, R6 ;  /* 0x0000000405067825 */ /* 0x000fc600078e0206 */
[----:B------:R-:W3:Y:S04]  /*29890*/  LDL.LU.64 R246, [R1+0x1238] ;  /* 0x0012380001f67983 */ /* 0x000ee80000300a00 */
[----:B------:R-:W-:Y:S01]  /*298a0*/  STL.64 [R1+0xb20], R52 ;  /* 0x000b203401007387 */ /* 0x000fe20000100a00 */
[----:B----4-:R-:W-:-:S04]  /*298b0*/  IMAD.WIDE R24, R5, 0x4, R250 ;  /* 0x0000000405187825 */ /* 0x010fc800078e02fa */
[C---:B------:R-:W-:Y:S02]  /*298c0*/  IMAD.WIDE R42, R5.reuse, 0x4, R158 ;  /* 0x00000004052a7825 */ /* 0x040fe400078e029e */
[----:B------:R-:W4:Y:S04]  /*298d0*/  LDL.LU.64 R158, [R1+0x1240] ;  /* 0x00124000019e7983 */ /* 0x000f280000300a00 */
[----:B------:R-:W4:Y:S04]  /*298e0*/  LDL.LU.64 R250, [R1+0x1250] ;  /* 0x0012500001fa7983 */ /* 0x000f280000300a00 */
[----:B------:R-:W-:Y:S01]  /*298f0*/  STL.64 [R1+0xb30], R6 ;  /* 0x000b300601007387 */ /* 0x000fe20000100a00 */
[----:B------:R-:W-:-:S04]  /*29900*/  IMAD.WIDE R28, R5, 0x4, R12 ;  /* 0x00000004051c7825 */ /* 0x000fc800078e020c */
[C---:B------:R-:W-:Y:S02]  /*29910*/  IMAD.WIDE R12, R5.reuse, 0x4, R156 ;  /* 0x00000004050c7825 */ /* 0x040fe400078e029c */
[----:B------:R-:W4:Y:S04]  /*29920*/  LDL.LU.64 R156, [R1+0x1258] ;  /* 0x00125800019c7983 */ /* 0x000f280000300a00 */
[----:B------:R-:W-:Y:S04]  /*29930*/  STL.64 [R1+0xb40], R24 ;  /* 0x000b401801007387 */ /* 0x000fe80000100a00 */
[----:B------:R-:W-:Y:S01]  /*29940*/  STL.64 [R1+0xb50], R42 ;  /* 0x000b502a01007387 */ /* 0x000fe20000100a00 */
[----:B------:R-:W-:-:S04]  /*29950*/  IMAD.WIDE R48, R5, 0x4, R248 ;  /* 0x0000000405307825 */ /* 0x000fc800078e02f8 */
[C---:B------:R-:W-:Y:S02]  /*29960*/  IMAD.WIDE R230, R5.reuse, 0x4, R16 ;  /* 0x0000000405e67825 */ /* 0x040fe400078e0210 */
[----:B------:R-:W4:Y:S04]  /*29970*/  LDL.LU.64 R16, [R1+0x1268] ;  /* 0x0012680001107983 */ /* 0x000f280000300a00 */
[----:B------:R-:W-:Y:S04]  /*29980*/  STL.64 [R1+0xb60], R28 ;  /* 0x000b601c01007387 */ /* 0x000fe80000100a00 */
[----:B------:R-:W-:Y:S04]  /*29990*/  STL.64 [R1+0xb80], R48 ;  /* 0x000b803001007387 */ /* 0x000fe80000100a00 */
[----:B------:R-:W4:Y:S04]  /*299a0*/  LDL.LU.64 R22, [R1+0x1270] ;  /* 0x0012700001167983 */ /* 0x000f280000300a00 */
[----:B------:R-:W-:Y:S04]  /*299b0*/  STL.64 [R1+0xb70], R12 ;  /* 0x000b700c01007387 */ /* 0x000fe80000100a00 */
[----:B------:R-:W-:Y:S04]  /*299c0*/  STL.64 [R1+0xb90], R230 ;  /* 0x000b90e601007387 */ /* 0x000fe80000100a00 */
[----:B------:R4:W-:Y:S01]  /*299d0*/  STL.64 [R1+0x30f8], R12 ;  /* 0x0030f80c01007387 */ /* 0x0009e20000100a00 */
[----:B--2---:R-:W-:-:S03]  /*299e0*/  IMAD.WIDE R54, R5, 0x4, R10 ;  /* 0x0000000405367825 */ /* 0x004fc600078e020a */
[----:B------:R-:W2:Y:S01]  /*299f0*/  LDL.LU.64 R10, [R1+0x1278] ;  /* 0x00127800010a7983 */ /* 0x000ea20000300a00 */
[----:B-1----:R-:W-:-:S03]  /*29a00*/  IMAD.WIDE R20, R5, 0x4, R152 ;  /* 0x0000000405147825 */ /* 0x002fc600078e0298 */
[----:B------:R-:W2:Y:S04]  /*29a10*/  LDL.LU.64 R26, [R1+0x1280] ;  /* 0x00128000011a7983 */ /* 0x000ea80000300a00 */
[----:B------:R-:W2:Y:S04]  /*29a20*/  LDL.LU.64 R152, [R1+0x1290] ;  /* 0x0012900001987983 */ /* 0x000ea80000300a00 */
[----:B------:R-:W-:Y:S01]  /*29a30*/  STL.64 [R1+0xba0], R20 ;  /* 0x000ba01401007387 */ /* 0x000fe20000100a00 */
[----:B---3--:R-:W-:-:S03]  /*29a40*/  IMAD.WIDE R240, R5, 0x4, R14 ;  /* 0x0000000405f07825 */ /* 0x008fc600078e020e */
[----:B------:R-:W3:Y:S04]  /*29a50*/  LDL.LU.64 R14, [R1+0x1298] ;  /* 0x00129800010e7983 */ /* 0x000ee80000300a00 */
[----:B------:R-:W3:Y:S04]  /*29a60*/  LDL.LU.64 R248, [R1+0x12a8] ;  /* 0x0012a80001f87983 */ /* 0x000ee80000300a00 */
[----:B------:R-:W3:Y:S04]  /*29a70*/  LDL.LU.64 R34, [R1+0x12b0] ;  /* 0x0012b00001227983 */ /* 0x000ee80000300a00 */
[----:B------:R-:W3:Y:S01]  /*29a80*/  LDL.LU.64 R30, [R1+0x12c0] ;  /* 0x0012c000011e7983 */ /* 0x000ee20000300a00 */
[----:B------:R-:W-:-:S03]  /*29a90*/  IMAD.WIDE R238, R5, 0x4, R244 ;  /* 0x0000000405ee7825 */ /* 0x000fc600078e02f4 */
[----:B------:R-:W-:Y:S04]  /*29aa0*/  STL.64 [R1+0xbb0], R54 ;  /* 0x000bb03601007387 */ /* 0x000fe80000100a00 */
[----:B------:R-:W-:Y:S01]  /*29ab0*/  STL.64 [R1+0xbc0], R240 ;  /* 0x000bc0f001007387 */ /* 0x000fe20000100a00 */
[----:B------:R-:W-:-:S03]  /*29ac0*/  IMAD.WIDE R236, R5, 0x4, R246 ;  /* 0x0000000405ec7825 */ /* 0x000fc600078e02f6 */
[----:B------:R-:W3:Y:S04]  /*29ad0*/  LDL.LU.64 R242, [R1+0x12c8] ;  /* 0x0012c80001f27983 */ /* 0x000ee80000300a00 */
[----:B------:R-:W3:Y:S04]  /*29ae0*/  LDL.LU.64 R232, [R1+0x12d0] ;  /* 0x0012d00001e87983 */ /* 0x000ee80000300a00 */
[----:B------:R-:W-:Y:S04]  /*29af0*/  STL.64 [R1+0xbd0], R238 ;  /* 0x000bd0ee01007387 */ /* 0x000fe80000100a00 */
[----:B------:R-:W3:Y:S01]  /*29b00*/  LDL.LU.64 R234, [R1+0x12e0] ;  /* 0x0012e00001ea7983 */ /* 0x000ee20000300a00 */
[----:B----4-:R-:W-:-:S03]  /*29b10*/  IMAD.WIDE R32, R5, 0x4, R250 ;  /* 0x0000000405207825 */ /* 0x010fc600078e02fa */
[----:B------:R-:W4:Y:S01]  /*29b20*/  LDL.LU.64 R250, [R1+0x12e8] ;  /* 0x0012e80001fa7983 */ /* 0x000f220000300a00 */
[----:B------:R-:W-:-:S04]  /*29b30*/  IMAD.WIDE R158, R5, 0x4, R158 ;  /* 0x00000004059e7825 */ /* 0x000fc800078e029e */
[C---:B------:R-:W-:Y:S02]  /*29b40*/  IMAD.WIDE R246, R5.reuse, 0x4, R156 ;  /* 0x0000000405f67825 */ /* 0x040fe400078e029c */
[----:B------:R-:W4:Y:S04]  /*29b50*/  LDL.LU.64 R156, [R1+0x12f0] ;  /* 0x0012f000019c7983 */ /* 0x000f280000300a00 */
[----:B------:R-:W-:Y:S04]  /*29b60*/  STL.64 [R1+0xbe0], R236 ;  /* 0x000be0ec01007387 */ /* 0x000fe80000100a00 */
[----:B------:R-:W-:Y:S01]  /*29b70*/  STL.64 [R1+0xc00], R32 ;  /* 0x000c002001007387 */ /* 0x000fe20000100a00 */
[----:B------:R-:W-:-:S03]  /*29b80*/  IMAD.WIDE R244, R5, 0x4, R16 ;  /* 0x0000000405f47825 */ /* 0x000fc600078e0210 */
[----:B------:R-:W4:Y:S04]  /*29b90*/  LDL.LU.64 R16, [R1+0x1300] ;  /* 0x0013000001107983 */ /* 0x000f280000300a00 */
[----:B------:R-:W-:Y:S04]  /*29ba0*/  STL.64 [R1+0xbf0], R158 ;  /* 0x000bf09e01007387 */ /* 0x000fe80000100a00 */
[----:B------:R-:W-:Y:S04]  /*29bb0*/  STL.64 [R1+0xc10], R246 ;  /* 0x000c10f601007387 */ /* 0x000fe80000100a00 */
[----:B------:R4:W-:Y:S04]  /*29bc0*/  STL.64 [R1+0x3100], R158 ;  /* 0x0031009e01007387 */ /* 0x0009e80000100a00 */
[----:B------:R-:W-:Y:S01]  /*29bd0*/  STL.64 [R1+0xc20], R244 ;  /* 0x000c20f401007387 */ /* 0x000fe20000100a00 */
[----:B--2---:R-:W-:-:S03]  /*29be0*/  IMAD.WIDE R12, R5, 0x4, R10 ;  /* 0x00000004050c7825 */ /* 0x004fc600078e020a */
[----:B------:R-:W2:Y:S01]  /*29bf0*/  LDL.LU.64 R10, [R1+0x1308] ;  /* 0x00130800010a7983 */ /* 0x000ea20000300a00 */
[----:B------:R-:W-:-:S04]  /*29c00*/  IMAD.WIDE R22, R5, 0x4, R22 ;  /* 0x0000000405167825 */ /* 0x000fc800078e0216 */
[C---:B------:R-:W-:Y:S01]  /*29c10*/  IMAD.WIDE R26, R5.reuse, 0x4, R26 ;  /* 0x00000004051a7825 */ /* 0x040fe200078e021a */
[----:B------:R1:W-:Y:S03]  /*29c20*/  STL.64 [R1+0xc40], R12 ;  /* 0x000c400c01007387 */ /* 0x0003e60000100a00 */
[C---:B------:R-:W-:Y:S01]  /*29c30*/  IMAD.WIDE R152, R5.reuse, 0x4, R152 ;  /* 0x0000000405987825 */ /* 0x040fe200078e0298 */
[----:B------:R-:W-:Y:S04]  /*29c40*/  STL.64 [R1+0xc30], R22 ;  /* 0x000c301601007387 */ /* 0x000fe80000100a00 */
[----:B------:R-:W-:Y:S04]  /*29c50*/  STL.64 [R1+0xc50], R26 ;  /* 0x000c501a01007387 */ /* 0x000fe80000100a00 */
[----:B------:R-:W-:Y:S01]  /*29c60*/  STL.64 [R1+0xc60], R152 ;  /* 0x000c609801007387 */ /* 0x000fe20000100a00 */
[----:B---3--:R-:W-:-:S04]  /*29c70*/  IMAD.WIDE R14, R5, 0x4, R14 ;  /* 0x00000004050e7825 */ /* 0x008fc800078e020e */
[----:B------:R-:W-:-:S04]  /*29c80*/  IMAD.WIDE R248, R5, 0x4, R248 ;  /* 0x0000000405f87825 */ /* 0x000fc800078e02f8 */
[C---:B------:R-:W-:Y:S01]  /*29c90*/  IMAD.WIDE R34, R5.reuse, 0x4, R34 ;  /* 0x0000000405227825 */ /* 0x040fe200078e0222 */
[----:B------:R-:W-:Y:S03]  /*29ca0*/  STL.64 [R1+0xc80], R248 ;  /* 0x000c80f801007387 */ /* 0x000fe60000100a00 */
[C---:B------:R-:W-:Y:S01]  /*29cb0*/  IMAD.WIDE R36, R5.reuse, 0x4, R30 ;  /* 0x0000000405247825 */ /* 0x040fe200078e021e */
[----:B------:R-:W-:Y:S04]  /*29cc0*/  STL.64 [R1+0xc70], R14 ;  /* 0x000c700e01007387 */ /* 0x000fe80000100a00 */
[----:B------:R-:W-:Y:S04]  /*29cd0*/  STL.64 [R1+0xc90], R34 ;  /* 0x000c902201007387 */ /* 0x000fe80000100a00 */
[----:B------:R3:W-:Y:S01]  /*29ce0*/  STL.64 [R1+0x3108], R14 ;  /* 0x0031080e01007387 */ /* 0x0007e20000100a00 */
[----:B------:R-:W-:-:S03]  /*29cf0*/  IMAD.WIDE R242, R5, 0x4, R242 ;  /* 0x0000000405f27825 */ /* 0x000fc600078e02f2 */
[----:B------:R-:W-:Y:S01]  /*29d00*/  STL.64 [R1+0xca0], R36 ;  /* 0x000ca02401007387 */ /* 0x000fe20000100a00 */
[----:B------:R-:W-:-:S03]  /*29d10*/  IMAD.WIDE R40, R5, 0x4, R232 ;  /* 0x0000000405287825 */ /* 0x000fc600078e02e8 */
[----:B------:R-:W2:Y:S01]  /*29d20*/  LDL.LU.64 R38, [R1+0x1310] ;  /* 0x0013100001267983 */ /* 0x000ea20000300a00 */
[----:B------:R-:W-:-:S04]  /*29d30*/  IMAD.WIDE R58, R5, 0x4, R234 ;  /* 0x00000004053a7825 */ /* 0x000fc800078e02ea */
[C---:B----4-:R-:W-:Y:S02]  /*29d40*/  IMAD.WIDE R158, R5.reuse, 0x4, R250 ;  /* 0x00000004059e7825 */ /* 0x050fe400078e02fa */
[----:B------:R-:W4:Y:S04]  /*29d50*/  LDL.LU.64 R250, [R1+0x1320] ;  /* 0x0013200001fa7983 */ /* 0x000f280000300a00 */
[----:B------:R-:W-:Y:S04]  /*29d60*/  STL.64 [R1+0xcb0], R242 ;  /* 0x000cb0f201007387 */ /* 0x000fe80000100a00 */
[----:B-1----:R-:W4:Y:S04]  /*29d70*/  LDL.LU.64 R12, [R1+0x1328] ;  /* 0x00132800010c7983 */ /* 0x002f280000300a00 */
[----:B------:R-:W4:Y:S04]  /*29d80*/  LDL.LU.64 R90, [R1+0x1338] ;  /* 0x00133800015a7983 */ /* 0x000f280000300a00 */
[----:B---3--:R-:W3:Y:S04]  /*29d90*/  LDL.LU.64 R14, [R1+0x1330] ;  /* 0x00133000010e7983 */ /* 0x008ee80000300a00 */
[----:B------:R-:W-:Y:S01]  /*29da0*/  STL.64 [R1+0xcc0], R40 ;  /* 0x000cc02801007387 */ /* 0x000fe20000100a00 */
[----:B------:R-:W-:-:S03]  /*29db0*/  IMAD.WIDE R232, R5, 0x4, R16 ;  /* 0x0000000405e87825 */ /* 0x000fc600078e0210 */
[----:B------:R-:W3:Y:S04]  /*29dc0*/  LDL.LU.64 R16, [R1+0x1880] ;  /* 0x0018800001107983 */ /* 0x000ee80000300a00 */
[----:B------:R-:W3:Y:S04]  /*29dd0*/  LDL.64 R226, [R1+0x120] ;  /* 0x0001200001e27983 */ /* 0x000ee80000100a00 */
[----:B------:R-:W-:Y:S04]  /*29de0*/  STL.64 [R1+0xcd0], R58 ;  /* 0x000cd03a01007387 */ /* 0x000fe80000100a00 */
[----:B------:R-:W3:Y:S04]  /*29df0*/  LDL.64 R214, [R1+0x118] ;  /* 0x0001180001d67983 */ /* 0x000ee80000100a00 */
        /* <DEDUP_REMOVED lines=11> */
[----:B------:R-:W3:Y:S01]  /*29eb0*/  LDL.64 R234, [R1+0xd0] ;  /* 0x0000d00001ea7983 */ /* 0x000ee20000100a00 */
[----:B--2---:R-:W-:-:S03]  /*29ec0*/  IMAD.WIDE R66, R5, 0x4, R10 ;  /* 0x0000000405427825 */ /* 0x004fc600078e020a */
[----:B------:R-:W2:Y:S01]  /*29ed0*/  LDL.64 R10, [R1+0xc8] ;  /* 0x0000c800010a7983 */ /* 0x000ea20000100a00 */
[----:B------:R-:W-:-:S03]  /*29ee0*/  IMAD.WIDE R156, R5, 0x4, R156 ;  /* 0x00000004059c7825 */ /* 0x000fc600078e029c */
[----:B------:R-:W-:Y:S04]  /*29ef0*/  STL.64 [R1+0xce0], R158 ;  /* 0x000ce09e01007387 */ /* 0x000fe80000100a00 */
[----:B------:R-:W-:Y:S04]  /*29f00*/  STL.64 [R1+0xd00], R232 ;  /* 0x000d00e801007387 */ /* 0x000fe80000100a00 */
[----:B------:R-:W-:Y:S04]  /*29f10*/  STL.64 [R1+0xcf0], R156 ;  /* 0x000cf09c01007387 */ /* 0x000fe80000100a00 */
[----:B------:R-:W-:Y:S04]  /*29f20*/  STL.64 [R1+0xd10], R66 ;  /* 0x000d104201007387 */ /* 0x000fe80000100a00 */
[----:B------:R-:W2:Y:S01]  /*29f30*/  LDL.64 R154, [R1+0x38] ;  /* 0x00003800019a7983 */ /* 0x000ea20000100a00 */
[----:B------:R-:W-:-:S04]  /*29f40*/  IMAD.WIDE R68, R5, 0x4, R38 ;  /* 0x0000000405447825 */ /* 0x000fc800078e0226 */
[C---:B----4-:R-:W-:Y:S02]  /*29f50*/  IMAD.WIDE R38, R5.reuse, 0x4, R250 ;  /* 0x0000000405267825 */ /* 0x050fe400078e02fa */
[----:B------:R-:W4:Y:S02]  /*29f60*/  LDL.64 R250, [R1+0xb8] ;  /* 0x0000b80001fa7983 */ /* 0x000f240000100a00 */
[C---:B------:R-:W-:Y:S02]  /*29f70*/  IMAD.WIDE R12, R5.reuse, 0x4, R12 ;  /* 0x00000004050c7825 */ /* 0x040fe400078e020c */
[----:B------:R-:W-:Y:S02]  /*29f80*/  STL.64 [R1+0xd20], R68 ;  /* 0x000d204401007387 */ /* 0x000fe40000100a00 */
[C---:B------:R-:W-:Y:S02]  /*29f90*/  IMAD.WIDE R90, R5.reuse, 0x4, R90 ;  /* 0x00000004055a7825 */ /* 0x040fe400078e025a */
[----:B------:R-:W-:Y:S02]  /*29fa0*/  STL.64 [R1+0xd30], R38 ;  /* 0x000d302601007387 */ /* 0x000fe40000100a00 */
[----:B---3--:R-:W-:-:S02]  /*29fb0*/  IMAD.WIDE R14, R5, 0x4, R14 ;  /* 0x00000004050e7825 */ /* 0x008fc400078e020e */
[----:B------:R-:W-:Y:S02]  /*29fc0*/  STL.64 [R1+0xd40], R12 ;  /* 0x000d400c01007387 */ /* 0x000fe40000100a00 */
[C---:B------:R-:W-:Y:S02]  /*29fd0*/  IMAD.WIDE R16, R5.reuse, 0x4, R16 ;  /* 0x0000000405107825 */ /* 0x040fe400078e0210 */
[----:B------:R-:W-:Y:S04]  /*29fe0*/  LDGSTS.E [R19+0x70000], desc[UR60][R226.64], !P2 ;  /* 0x70000000e2137fae */ /* 0x000fe8000d12187c */
[----:B------:R-:W-:Y:S04]  /*29ff0*/  LDGSTS.E [R19+0x74000], desc[UR60][R214.64], !P2 ;  /* 0x74000000d6137fae */ /* 0x000fe8000d12187c */
[----:B------:R-:W3:Y:S04]  /*2a000*/  LDL.LU.64 R226, [R1+0x34b0] ;  /* 0x0034b00001e27983 */ /* 0x000ee80000300a00 */
[----:B------:R-:W-:Y:S04]  /*2a010*/  STL.64 [R1+0xd50], R90 ;  /* 0x000d505a01007387 */ /* 0x000fe80000100a00 */
[----:B------:R-:W3:Y:S04]  /*2a020*/  LDL.LU.64 R214, [R1+0x34a8] ;  /* 0x0034a80001d67983 */ /* 0x000ee80000300a00 */
[----:B------:R-:W-:Y:S04]  /*2a030*/  STL.64 [R1+0xd60], R14 ;  /* 0x000d600e01007387 */ /* 0x000fe80000100a00 */
[----:B------:R-:W-:Y:S04]  /*2a040*/  LDGSTS.E [R19+0x78000], desc[UR60][R198.64], !P2 ;  /* 0x78000000c6137fae */ /* 0x000fe8000d12187c */
[----:B------:R-:W-:Y:S04]  /*2a050*/  LDGSTS.E [R19+0x7c000], desc[UR60][R182.64], !P2 ;  /* 0x7c000000b6137fae */ /* 0x000fe8000d12187c */
[----:B------:R-:W-:Y:S04]  /*2a060*/  LDGSTS.E [R19+0x70004], desc[UR60][R166.64], !P3 ;  /* 0x70004000a6137fae */ /* 0x000fe8000d92187c */
[----:B------:R-:W3:Y:S04]  /*2a070*/  LDL.LU.64 R198, [R1+0x34a0] ;  /* 0x0034a00001c67983 */ /* 0x000ee80000300a00 */
[----:B------:R-:W-:Y:S04]  /*2a080*/  STL.64 [R1+0xd70], R16 ;  /* 0x000d701001007387 */ /* 0x000fe80000100a00 */
[----:B------:R-:W3:Y:S04]  /*2a090*/  LDL.LU.64 R182, [R1+0x3498] ;  /* 0x0034980001b67983 */ /* 0x000ee80000300a00 */
[----:B------:R-:W3:Y:S04]  /*2a0a0*/  LDL.LU.64 R166, [R1+0x3490] ;  /* 0x0034900001a67983 */ /* 0x000ee80000300a00 */
[----:B------:R-:W-:Y:S04]  /*2a0b0*/  LDGSTS.E [R19+0x74004], desc[UR60][R142.64], !P3 ;  /* 0x740040008e137fae */ /* 0x000fe8000d92187c */
[----:B------:R-:W-:Y:S04]  /*2a0c0*/  LDGSTS.E [R19+0x78004], desc[UR60][R126.64], !P3 ;  /* 0x780040007e137fae */ /* 0x000fe8000d92187c */
[----:B------:R-:W-:Y:S04]  /*2a0d0*/  LDGSTS.E [R19+0x7c004], desc[UR60][R110.64], !P3 ;  /* 0x7c0040006e137fae */ /* 0x000fe8000d92187c */
[----:B------:R-:W3:Y:S04]  /*2a0e0*/  LDL.LU.64 R142, [R1+0x3488] ;  /* 0x00348800018e7983 */ /* 0x000ee80000300a00 */
        /* <DEDUP_REMOVED lines=14> */
[----:B--2---:R-:W-:Y:S04]  /*2a1d0*/  LDGSTS.E [R19+0x7800c], desc[UR60][R10.64], !P6 ;  /* 0x7800c0000a137fae */ /* 0x004fe8000f12187c */
[----:B------:R-:W2:Y:S04]  /*2a1e0*/  LDL.LU.64 R10, [R1+0x3440] ;  /* 0x00344000010a7983 */ /* 0x000ea80000300a00 */
[----:B--2---:R-:W-:Y:S04]  /*2a1f0*/  LDGSTS.E [R19+0x7c00c], desc[UR60][R10.64], !P6 ;  /* 0x7c00c0000a137fae */ /* 0x004fe8000f12187c */
[----:B------:R-:W0:Y:S04]  /*2a200*/  LDGDEPBAR ;  /* 0x00000000000079af */ /* 0x000e280000000000 */
[----:B------:R-:W4:Y:S04]  /*2a210*/  LDL.LU.64 R10, [R1+0x3438] ;  /* 0x00343800010a7983 */ /* 0x000f280000300a00 */
[----:B------:R1:W-:Y:S04]  /*2a220*/  STL.64 [R1+0x30a8], R18 ;  /* 0x0030a81201007387 */ /* 0x0003e80000100a00 */
[----:B-1----:R-:W2:Y:S04]  /*2a230*/  LDL.64 R18, [R1+0x78] ;  /* 0x0000780001127983 */ /* 0x002ea80000100a00 */
[----:B----4-:R-:W-:Y:S04]  /*2a240*/  LDGSTS.E [R11+-0x20000], desc[UR60][R250.64], P1 ;  /* 0xe0000000fa0b7fae */ /* 0x010fe8000892187c */
[----:B------:R-:W4:Y:S04]  /*2a250*/  LDL.LU.64 R250, [R1+0x3430] ;  /* 0x0034300001fa7983 */ /* 0x000f280000300a00 */
[----:B--2---:R-:W-:Y:S04]  /*2a260*/  LDGSTS.E [R11+-0x1fc00], desc[UR60][R18.64], P1 ;  /* 0xe0400000120b7fae */ /* 0x004fe8000892187c */
[----:B------:R-:W-:Y:S04]  /*2a270*/  LDGSTS.E [R11+-0x1f800], desc[UR60][R154.64], P1 ;  /* 0xe08000009a0b7fae */ /* 0x000fe8000892187c */
[----:B------:R-:W2:Y:S04]  /*2a280*/  LDL.64 R154, [R1+0x30] ;  /* 0x00003000019a7983 */ /* 0x000ea80000100a00 */
[----:B----4-:R-:W-:Y:S04]  /*2a290*/  LDGSTS.E [R11+-0x1f400], desc[UR60][R250.64], P1 ;  /* 0xe0c00000fa0b7fae */ /* 0x010fe8000892187c */
[----:B------:R-:W-:Y:S04]  /*2a2a0*/  STL.64 [R1+0x3010], R250 ;  /* 0x003010fa01007387 */ /* 0x000fe80000100a00 */
[----:B---3--:R-:W-:Y:S04]  /*2a2b0*/  LDGSTS.E [R11+-0x1f000], desc[UR60][R234.64], P1 ;  /* 0xe1000000ea0b7fae */ /* 0x008fe8000892187c */
[----:B------:R-:W-:Y:S04]  /*2a2c0*/  STL.64 [R1+0x3018], R234 ;  /* 0x003018ea01007387 */ /* 0x000fe80000100a00 */
[----:B------:R-:W-:Y:S04]  /*2a2d0*/  LDGSTS.E [R11+-0x1ec00], desc[UR60][R30.64], P1 ;  /* 0xe14000001e0b7fae */ /* 0x000fe8000892187c */
[----:B------:R-:W-:Y:S04]  /*2a2e0*/  STL.64 [R1+0x3020], R30 ;  /* 0x0030201e01007387 */ /* 0x000fe80000100a00 */
[----:B------:R-:W-:Y:S04]  /*2a2f0*/  LDGSTS.E [R11+-0x1e800], desc[UR60][R46.64], P1 ;  /* 0xe18000002e0b7fae */ /* 0x000fe8000892187c */
[----:B------:R-:W-:Y:S04]  /*2a300*/  STL.64 [R1+0x3028], R46 ;  /* 0x0030282e01007387 */ /* 0x000fe80000100a00 */
[----:B------:R-:W-:Y:S04]  /*2a310*/  LDGSTS.E [R11+-0x1e400], desc[UR60][R62.64], P1 ;  /* 0xe1c000003e0b7fae */ /* 0x000fe8000892187c */
[----:B------:R-:W-:Y:S04]  /*2a320*/  STL.64 [R1+0x3030], R62 ;  /* 0x0030303e01007387 */ /* 0x000fe80000100a00 */
[----:B------:R-:W-:Y:S04]  /*2a330*/  LDGSTS.E [R11+-0x1e000], desc[UR60][R78.64], P1 ;  /* 0xe20000004e0b7fae */ /* 0x000fe8000892187c */
[----:B------:R1:W-:Y:S04]  /*2a340*/  STL.64 [R1+0x3038], R78 ;  /* 0x0030384e01007387 */ /* 0x0003e80000100a00 */
[----:B------:R-:W-:Y:S04]  /*2a350*/  LDGSTS.E [R11+-0x1dc00], desc[UR60][R94.64], P1 ;  /* 0xe24000005e0b7fae */ /* 0x000fe8000892187c */
[----:B------:R-:W-:Y:S04]  /*2a360*/  LDGSTS.E [R11+-0x1d800], desc[UR60][R110.64], P1 ;  /* 0xe28000006e0b7fae */ /* 0x000fe8000892187c */
[----:B-1----:R-:W3:Y:S04]  /*2a370*/  LDL.LU.64 R78, [R1+0x70] ;  /* 0x00007000014e7983 */ /* 0x002ee80000300a00 */
[----:B------:R-:W-:Y:S04]  /*2a380*/  STL.64 [R1+0x3040], R94 ;  /* 0x0030405e01007387 */ /* 0x000fe80000100a00 */
        /* <DEDUP_REMOVED lines=11> */
[----:B-1----:R-:W4:Y:S04]  /*2a440*/  LDL.LU.64 R182, [R1+0xb0] ;  /* 0x0000b00001b67983 */ /* 0x002f280000300a00 */
[----:B------:R-:W-:Y:S04]  /*2a450*/  STL.64 [R1+0x3070], R198 ;  /* 0x003070c601007387 */ /* 0x000fe80000100a00 */
[----:B------:R-:W-:Y:S04]  /*2a460*/  STL.64 [R1+0x3078], R214 ;  /* 0x003078d601007387 */ /* 0x000fe80000100a00 */
[----:B------:R-:W-:Y:S04]  /*2a470*/  LDGSTS.E [R11+-0x1bc00], desc[UR60][R224.64], P1 ;  /* 0xe4400000e00b7fae */ /* 0x000fe8000892187c */
[----:B------:R-:W-:Y:S04]  /*2a480*/  LDGSTS.E [R11+-0x1b800], desc[UR60][R216.64], P1 ;  /* 0xe4800000d80b7fae */ /* 0x000fe8000892187c */
[----:B------:R-:W-:Y:S04]  /*2a490*/  LDGSTS.E [R11+-0x1b400], desc[UR60][R200.64], P1 ;  /* 0xe4c00000c80b7fae */ /* 0x000fe8000892187c */
[----:B------:R-:W2:Y:S04]  /*2a4a0*/  LDL.LU.64 R224, [R1+0x3428] ;  /* 0x0034280001e07983 */ /* 0x000ea80000300a00 */
[----:B------:R-:W2:Y:S04]  /*2a4b0*/  LDL.LU.64 R216, [R1+0x3420] ;  /* 0x0034200001d87983 */ /* 0x000ea80000300a00 */
[----:B------:R-:W2:Y:S04]  /*2a4c0*/  LDL.LU.64 R200, [R1+0x3418] ;  /* 0x0034180001c87983 */ /* 0x000ea80000300a00 */
        /* <DEDUP_REMOVED lines=24> */
[----:B----4-:R-:W-:Y:S04]  /*2a650*/  LDGSTS.E [R0+-0x1ff80], desc[UR60][R182.64], P1 ;  /* 0xe0080000b6007fae */ /* 0x010fe8000892187c */
[----:B---3--:R-:W-:Y:S04]  /*2a660*/  LDGSTS.E [R0+-0x1fb80], desc[UR60][R78.64], P1 ;  /* 0xe04800004e007fae */ /* 0x008fe8000892187c */
[----:B--2---:R-:W-:Y:S04]  /*2a670*/  LDGSTS.E [R0+-0x1f780], desc[UR60][R154.64], P1 ;  /* 0xe08800009a007fae */ /* 0x004fe8000892187c */
[----:B------:R-:W-:Y:S04]  /*2a680*/  STL.64 [R1+0x3080], R182 ;  /* 0x003080b601007387 */ /* 0x000fe80000100a00 */
[----:B------:R-:W-:Y:S04]  /*2a690*/  STL.64 [R1+0x3088], R78 ;  /* 0x0030884e01007387 */ /* 0x000fe80000100a00 */
[----:B------:R-:W2:Y:S04]  /*2a6a0*/  LDL.64 R154, [R1+0x28] ;  /* 0x00002800019a7983 */ /* 0x000ea80000100a00 */
[----:B------:R-:W3:Y:S04]  /*2a6b0*/  LDL.LU.64 R166, [R1+0xa8] ;  /* 0x0000a80001a67983 */ /* 0x000ee80000300a00 */
[----:B------:R-:W4:Y:S04]  /*2a6c0*/  LDL.LU.64 R62, [R1+0x68] ;  /* 0x00006800013e7983 */ /* 0x000f280000300a00 */
[----:B------:R1:W-:Y:S04]  /*2a6d0*/  LDGSTS.E [R0+-0x1f380], desc[UR60][R248.64], P1 ;  /* 0xe0c80000f8007fae */ /* 0x0003e8000892187c */
[----:B------:R-:W-:Y:S04]  /*2a6e0*/  LDGSTS.E [R0+-0x1ef80], desc[UR60][R232.64], P1 ;  /* 0xe1080000e8007fae */ /* 0x000fe8000892187c */
        /* <DEDUP_REMOVED lines=10> */
[----:B------:R-:W-:Y:S04]  /*2a790*/  STL.64 [R1+0x3090], R248 ;  /* 0x003090f801007387 */ /* 0x000fe80000100a00 */
[----:B------:R-:W-:Y:S04]  /*2a7a0*/  LDGSTS.E [R0+-0x1c380], desc[UR60][R200.64], P1 ;  /* 0xe3c80000c8007fae */ /* 0x000fe8000892187c */
[----:B------:R-:W-:Y:S04]  /*2a7b0*/  STL.64 [R1+0x3098], R232 ;  /* 0x003098e801007387 */ /* 0x000fe80000100a00 */
[----:B------:R-:W-:Y:S04]  /*2a7c0*/  LDGSTS.E [R0+-0x1bf80], desc[UR60][R216.64], P1 ;  /* 0xe4080000d8007fae */ /* 0x000fe8000892187c */
        /* <DEDUP_REMOVED lines=22> */
[----:B------:R-:W3:Y:S04]  /*2a930*/  LDL.LU.64 R2, [R1+0x3368] ;  /* 0x0033680001027983 */ /* 0x000ee80000300a00 */
        /* <DEDUP_REMOVED lines=8> */
[----:B---3--:R-:W-:Y:S04]  /*2a9c0*/  LDGSTS.E [R2+-0x1ff00], desc[UR60][R166.64], P1 ;  /* 0xe0100000a6027fae */ /* 0x008fe8000892187c */
[----:B----4-:R-:W-:Y:S04]  /*2a9d0*/  LDGSTS.E [R2+-0x1fb00], desc[UR60][R62.64], P1 ;  /* 0xe05000003e027fae */ /* 0x010fe8000892187c */
[----:B--2---:R-:W-:Y:S04]  /*2a9e0*/  LDGSTS.E [R2+-0x1f700], desc[UR60][R154.64], P1 ;  /* 0xe09000009a027fae */ /* 0x004fe8000892187c */
[----:B------:R-:W2:Y:S04]  /*2a9f0*/  LDL.64 R154, [R1+0x20] ;  /* 0x00002000019a7983 */ /* 0x000ea80000100a00 */
        /* <DEDUP_REMOVED lines=13> */
[----:B------:R-:W3:Y:S04]  /*2aad0*/  LDL.LU.64 R142, [R1+0xa0] ;  /* 0x0000a000018e7983 */ /* 0x000ee80000300a00 */
[----:B------:R-:W-:Y:S04]  /*2aae0*/  LDGSTS.E [R2+-0x1bf00], desc[UR60][R218.64], P1 ;  /* 0xe4100000da027fae */ /* 0x000fe8000892187c */
[----:B------:R-:W4:Y:S04]  /*2aaf0*/  LDL.LU.64 R46, [R1+0x60] ;  /* 0x00006000012e7983 */ /* 0x000f280000300a00 */
        /* <DEDUP_REMOVED lines=34> */
[----:B------:R-:W3:Y:S04]  /*2ad20*/  LDL.LU.64 R126, [R1+0x98] ;  /* 0x00009800017e7983 */ /* 0x000ee80000300a00 */
[----:B------:R-:W4:Y:S04]  /*2ad30*/  LDL.LU.64 R30, [R1+0x58] ;  /* 0x00005800011e7983 */ /* 0x000f280000300a00 */
        /* <DEDUP_REMOVED lines=36> */
[----:B------:R-:W3:Y:S04]  /*2af80*/  LDL.LU.64 R6, [R1+0x3270] ;  /* 0x0032700001067983 */ /* 0x000ee80000300a00 */
[----:B------:R-:W2:Y:S04]  /*2af90*/  LDL.LU.64 R54, [R1+0x3268] ;  /* 0x0032680001367983 */ /* 0x000ea80000300a00 */
[----:B------:R-:W-:Y:S04]  /*2afa0*/  LDGSTS.E [R3+-0x18a80], desc[UR60][R22.64], P1 ;  /* 0xe758000016037fae */ /* 0x000fe8000892187c */
[----:B------:R-:W-:Y:S04]  /*2afb0*/  LDGSTS.E [R3+-0x18680], desc[UR60][R242.64], P1 ;  /* 0xe7980000f2037fae */ /* 0x000fe8000892187c */
[----:B------:R-:W-:Y:S04]  /*2afc0*/  LDGSTS.E [R3+-0x18280], desc[UR60][R38.64], P1 ;  /* 0xe7d8000026037fae */ /* 0x000fe8000892187c */
[----:B------:R-:W2:Y:S04]  /*2afd0*/  LDL.LU.64 R22, [R1+0x3260] ;  /* 0x0032600001167983 */ /* 0x000ea80000300a00 */
[----:B------:R-:W2:Y:S04]  /*2afe0*/  LDL.LU.64 R242, [R1+0x3258] ;  /* 0x0032580001f27983 */ /* 0x000ea80000300a00 */
[----:B------:R-:W2:Y:S04]  /*2aff0*/  LDL.LU.64 R38, [R1+0x3250] ;  /* 0x0032500001267983 */ /* 0x000ea80000300a00 */
[----:B------:R1:W-:Y:S04]  /*2b000*/  STL.64 [R1+0x2ee0], R2 ;  /* 0x002ee00201007387 */ /* 0x0003e80000100a00 */
[----:B-1----:R-:W2:Y:S04]  /*2b010*/  LDL.LU.64 R2, [R1+0xc40] ;  /* 0x000c400001027983 */ /* 0x002ea80000300a00 */
        /* <DEDUP_REMOVED lines=37> */
[----:B------:R-:W3:Y:S04]  /*2b270*/  LDL.LU.64 R8, [R1+0x3208] ;  /* 0x0032080001087983 */ /* 0x000ee80000300a00 */
        /* <DEDUP_REMOVED lines=10> */
[----:B------:R1:W-:Y:S04]  /*2b320*/  STL.64 [R1+0x2d88], R6 ;  /* 0x002d880601007387 */ /* 0x0003e80000100a00 */
[----:B------:R-:W2:Y:S04]  /*2b330*/  LDL.64 R18, [R1+0x88] ;  /* 0x0000880001127983 */ /* 0x000ea80000100a00 */
[----:B------:R-:W2:Y:S04]  /*2b340*/  LDL.64 R12, [R1+0x48] ;  /* 0x00004800010c7983 */ /* 0x000ea80000100a00 */
        /* <DEDUP_REMOVED lines=22> */
[----:B------:R-:W4:Y:S04]  /*2b4b0*/  LDL.LU.64 R210, [R1+0x31d8] ;  /* 0x0031d80001d27983 */ /* 0x000f280000300a00 */
[----:B------:R-:W3:Y:S04]  /*2b4c0*/  LDL.LU.64 R196, [R1+0x31d0] ;  /* 0x0031d00001c47983 */ /* 0x000ee80000300a00 */
[----:B------:R-:W-:Y:S04]  /*2b4d0*/  LDGSTS.E [R8+-0x1ad80], desc[UR60][R194.64], P1 ;  /* 0xe5280000c2087fae */ /* 0x000fe8000892187c */
[----:B------:R-:W-:Y:S04]  /*2b4e0*/  LDGSTS.E [R8+-0x1a980], desc[UR60][R178.64], P1 ;  /* 0xe5680000b2087fae */ /* 0x000fe8000892187c */
[----:B------:R-:W-:Y:S04]  /*2b4f0*/  LDGSTS.E [R8+-0x1a580], desc[UR60][R162.64], P1 ;  /* 0xe5a80000a2087fae */ /* 0x000fe8000892187c */
[----:B------:R-:W4:Y:S04]  /*2b500*/  LDL.LU.64 R194, [R1+0x31c8] ;  /* 0x0031c80001c27983 */ /* 0x000f280000300a00 */
[----:B------:R-:W3:Y:S04]  /*2b510*/  LDL.LU.64 R178, [R1+0x31c0] ;  /* 0x0031c00001b27983 */ /* 0x000ee80000300a00 */
[----:B------:R-:W4:Y:S04]  /*2b520*/  LDL.LU.64 R162, [R1+0x31b8] ;  /* 0x0031b80001a27983 */ /* 0x000f280000300a00 */
[----:B-1----:R-:W3:Y:S04]  /*2b530*/  LDL.LU.64 R6, [R1+0x860] ;  /* 0x0008600001067983 */ /* 0x002ee80000300a00 */
[----:B------:R-:W-:Y:S04]  /*2b540*/  LDGSTS.E [R8+-0x1a180], desc[UR60][R138.64], P1 ;  /* 0xe5e800008a087fae */ /* 0x000fe8000892187c */
[----:B------:R-:W-:Y:S04]  /*2b550*/  LDGSTS.E [R8+-0x19d80], desc[UR60][R122.64], P1 ;  /* 0xe62800007a087fae */ /* 0x000fe8000892187c */
[----:B------:R-:W-:Y:S04]  /*2b560*/  LDGSTS.E [R8+-0x19980], desc[UR60][R106.64], P1 ;  /* 0xe66800006a087fae */ /* 0x000fe8000892187c */
[----:B------:R-:W4:Y:S04]  /*2b570*/  LDL.LU.64 R138, [R1+0x31b0] ;  /* 0x0031b000018a7983 */ /* 0x000f280000300a00 */
[----:B------:R-:W3:Y:S04]  /*2b580*/  LDL.LU.64 R122, [R1+0x31a8] ;  /* 0x0031a800017a7983 */ /* 0x000ee80000300a00 */
[----:B------:R-:W4:Y:S04]  /*2b590*/  LDL.LU.64 R106, [R1+0x31a0] ;  /* 0x0031a000016a7983 */ /* 0x000f280000300a00 */
        /* <DEDUP_REMOVED lines=10> */
[----:B------:R-:W4:Y:S04]  /*2b640*/  LDL.LU.64 R58, [R1+0x3178] ;  /* 0x00317800013a7983 */ /* 0x000f280000300a00 */
[----:B------:R-:W4:Y:S04]  /*2b650*/  LDL.LU.64 R90, [R1+0x3170] ;  /* 0x00317000015a7983 */ /* 0x000f280000300a00 */
[----:B------:R-:W-:Y:S04]  /*2b660*/  LDGSTS.E [R9+-0x1fd00], desc[UR60][R18.64], P1 ;  /* 0xe030000012097fae */ /* 0x000fe8000892187c */
[----:B------:R-:W-:Y:S04]  /*2b670*/  LDGSTS.E [R9+-0x1f900], desc[UR60][R12.64], P1 ;  /* 0xe07000000c097fae */ /* 0x000fe8000892187c */
[----:B------:R-:W4:Y:S04]  /*2b680*/  LDL.64 R12, [R1+0x80] ;  /* 0x00008000010c7983 */ /* 0x000f280000100a00 */
[----:B--2---:R-:W-:Y:S04]  /*2b690*/  LDGSTS.E [R9+-0x1f500], desc[UR60][R154.64], P1 ;  /* 0xe0b000009a097fae */ /* 0x004fe8000892187c */
[----:B------:R-:W2:Y:S04]  /*2b6a0*/  LDL.64 R154, [R1+0x40] ;  /* 0x00004000019a7983 */ /* 0x000ea80000100a00 */
[----:B---3--:R-:W-:Y:S04]  /*2b6b0*/  LDGSTS.E [R9+-0x1f100], desc[UR60][R238.64], P1 ;  /* 0xe0f00000ee097fae */ /* 0x008fe8000892187c */
[----:B----4-:R-:W-:Y:S04]  /*2b6c0*/  LDGSTS.E [R9+-0x1ed00], desc[UR60][R26.64], P1 ;  /* 0xe13000001a097fae */ /* 0x010fe8000892187c */
        /* <DEDUP_REMOVED lines=17> */
[----:B------:R-:W-:Y:S04]  /*2b7e0*/  LDGSTS.E [R9+-0x1ad00], desc[UR60][R124.64], P1 ;  /* 0xe53000007c097fae */ /* 0x000fe8000892187c */
[----:B------:R-:W3:Y:S04]  /*2b7f0*/  LDL.LU.64 R140, [R1+0x3158] ;  /* 0x00315800018c7983 */ /* 0x000ee80000300a00 */
[----:B------:R-:W-:Y:S04]  /*2b800*/  LDGSTS.E [R9+-0x1a900], desc[UR60][R6.64], P1 ;  /* 0xe570000006097fae */ /* 0x000fe8000892187c */
        /* <DEDUP_REMOVED lines=18> */
[----:B------:R-:W3:Y:S04]  /*2b930*/  LDL.64 R94, [R1+0x670] ;  /* 0x00067000015e7983 */ /* 0x000ee80000100a00 */
[----:B------:R-:W-:Y:S04]  /*2b940*/  LDGSTS.E [R9+-0x18100], desc[UR60][R14.64], P1 ;  /* 0xe7f000000e097fae */ /* 0x000fe8000892187c */
[----:B------:R1:W-:Y:S04]  /*2b950*/  STL.64 [R1+0x2d40], R8 ;  /* 0x002d400801007387 */ /* 0x0003e80000100a00 */
[----:B------:R-:W-:Y:S04]  /*2b960*/  LDGSTS.E [R10+-0x1fc80], desc[UR60][R12.64], P1 ;  /* 0xe03800000c0a7fae */ /* 0x000fe8000892187c */
[----:B------:R-:W3:Y:S04]  /*2b970*/  LDL.64 R14, [R1+0x6f0] ;  /* 0x0006f000010e7983 */ /* 0x000ee80000100a00 */
[----:B------:R-:W3:Y:S04]  /*2b980*/  LDL.64 R158, [R1+0x770] ;  /* 0x00077000019e7983 */ /* 0x000ee80000100a00 */
[----:B------:R-:W3:Y:S04]  /*2b990*/  LDL.64 R12, [R1+0x7f0] ;  /* 0x0007f000010c7983 */ /* 0x000ee80000100a00 */
[----:B--2---:R-:W-:Y:S04]  /*2b9a0*/  LDGSTS.E [R10+-0x1f880], desc[UR60][R154.64], P1 ;  /* 0xe07800009a0a7fae */ /* 0x004fe8000892187c */
[----:B------:R-:W2:Y:S01]  /*2b9b0*/  LDL.64 R250, [R1+0x870] ;  /* 0x0008700001fa7983 */ /* 0x000ea20000100a00 */
[----:B------:R-:W-:-:S03]  /*2b9c0*/  IMAD.WIDE R228, R5, 0x4, R228 ;  /* 0x0000000405e47825 */ /* 0x000fc600078e02e4 */
[----:B------:R-:W2:Y:S04]  /*2b9d0*/  LDL.64 R182, [R1+0x970] ;  /* 0x0009700001b67983 */ /* 0x000ea80000100a00 */
[----:B------:R-:W2:Y:S04]  /*2b9e0*/  LDL.64 R154, [R1+0x8f0] ;  /* 0x0008f000019a7983 */ /* 0x000ea80000100a00 */
[----:B------:R-:W2:Y:S04]  /*2b9f0*/  LDL.64 R214, [R1+0x9f0] ;  /* 0x0009f00001d67983 */ /* 0x000ea80000100a00 */
[----:B------:R-:W2:Y:S04]  /*2ba00*/  LDL.64 R198, [R1+0xa70] ;  /* 0x000a700001c67983 */ /* 0x000ea80000100a00 */
[----:B-1----:R-:W2:Y:S04]  /*2ba10*/  LDL.64 R8, [R1+0x1e88] ;  /* 0x001e880001087983 */ /* 0x002ea80000100a00 */
[----:B------:R-:W2:Y:S04]  /*2ba20*/  LDL.64 R32, [R1+0x1e80] ;  /* 0x001e800001207983 */ /* 0x000ea80000100a00 */
[----:B------:R-:W2:Y:S04]  /*2ba30*/  LDL.64 R232, [R1+0x1e78] ;  /* 0x001e780001e87983 */ /* 0x000ea80000100a00 */
[----:B------:R-:W2:Y:S04]  /*2ba40*/  LDL.64 R18, [R1+0x1e70] ;  /* 0x001e700001127983 */ /* 0x000ea80000100a00 */
[----:B------:R-:W2:Y:S04]  /*2ba50*/  LDL.LU.64 R248, [R1+0x1e68] ;  /* 0x001e680001f87983 */ /* 0x000ea80000300a00 */
[----:B------:R-:W2:Y:S04]  /*2ba60*/  LDL.LU.64 R78, [R1+0x1e60] ;  /* 0x001e6000014e7983 */ /* 0x000ea80000300a00 */
[----:B----4-:R-:W-:Y:S04]  /*2ba70*/  LDGSTS.E [R10+-0x1f480], desc[UR60][R152.64], P1 ;  /* 0xe0b80000980a7fae */ /* 0x010fe8000892187c */
[----:B---3--:R-:W-:Y:S04]  /*2ba80*/  LDGSTS.E [R10+-0x1f080], desc[UR60][R236.64], P1 ;  /* 0xe0f80000ec0a7fae */ /* 0x008fe8000892187c */
        /* <DEDUP_REMOVED lines=20> */
[----:B--2---:R-:W-:Y:S04]  /*2bbd0*/  LDGSTS.E [R10+-0x1a880], desc[UR60][R250.64], P1 ;  /* 0xe5780000fa0a7fae */ /* 0x004fe8000892187c */
[----:B------:R-:W-:Y:S04]  /*2bbe0*/  LDGSTS.E [R10+-0x1a480], desc[UR60][R154.64], P1 ;  /* 0xe5b800009a0a7fae */ /* 0x000fe8000892187c */
[----:B------:R-:W2:Y:S04]  /*2bbf0*/  LDL.LU.64 R12, [R1+0x30f8] ;  /* 0x0030f800010c7983 */ /* 0x000ea80000300a00 */
[----:B------:R-:W4:Y:S04]  /*2bc00*/  LDL.LU.64 R250, [R1+0x1e50] ;  /* 0x001e500001fa7983 */ /* 0x000f280000300a00 */
[----:B------:R-:W3:Y:S04]  /*2bc10*/  LDL.LU.64 R154, [R1+0x30f0] ;  /* 0x0030f000019a7983 */ /* 0x000ee80000300a00 */
[----:B------:R-:W-:Y:S04]  /*2bc20*/  LDGSTS.E [R10+-0x1a080], desc[UR60][R182.64], P1 ;  /* 0xe5f80000b60a7fae */ /* 0x000fe8000892187c */
[----:B------:R-:W-:Y:S04]  /*2bc30*/  LDGSTS.E [R10+-0x19c80], desc[UR60][R214.64], P1 ;  /* 0xe6380000d60a7fae */ /* 0x000fe8000892187c */
[----:B------:R-:W-:Y:S04]  /*2bc40*/  LDGSTS.E [R10+-0x19880], desc[UR60][R198.64], P1 ;  /* 0xe6780000c60a7fae */ /* 0x000fe8000892187c */
[----:B---3--:R-:W-:Y:S04]  /*2bc50*/  LDGSTS.E [R10+-0x19480], desc[UR60][R154.64], P1 ;  /* 0xe6b800009a0a7fae */ /* 0x008fe8000892187c */
[----:B--2---:R-:W-:Y:S04]  /*2bc60*/  LDGSTS.E [R10+-0x19080], desc[UR60][R12.64], P1 ;  /* 0xe6f800000c0a7fae */ /* 0x004fe8000892187c */
[----:B------:R-:W-:Y:S04]  /*2bc70*/  LDGSTS.E [R10+-0x18c80], desc[UR60][R158.64], P1 ;  /* 0xe73800009e0a7fae */ /* 0x000fe8000892187c */
[----:B------:R-:W2:Y:S04]  /*2bc80*/  LDL.LU.64 R154, [R1+0x30e8] ;  /* 0x0030e800019a7983 */ /* 0x000ea80000300a00 */
[----:B------:R-:W3:Y:S04]  /*2bc90*/  LDL.LU.64 R12, [R1+0x30e0] ;  /* 0x0030e000010c7983 */ /* 0x000ee80000300a00 */
[----:B------:R-:W2:Y:S04]  /*2bca0*/  LDL.LU.64 R158, [R1+0x30d8] ;  /* 0x0030d800019e7983 */ /* 0x000ea80000300a00 */
[----:B----4-:R-:W-:Y:S04]  /*2bcb0*/  LDGSTS.E [R10+-0x18880], desc[UR60][R14.64], P1 ;  /* 0xe77800000e0a7fae */ /* 0x010fe8000892187c */
[----:B------:R-:W-:Y:S04]  /*2bcc0*/  LDGSTS.E [R10+-0x18480], desc[UR60][R156.64], P1 ;  /* 0xe7b800009c0a7fae */ /* 0x000fe8000892187c */
[----:B------:R-:W-:Y:S04]  /*2bcd0*/  LDGSTS.E [R10+-0x18080], desc[UR60][R16.64], P1 ;  /* 0xe7f80000100a7fae */ /* 0x000fe8000892187c */
[----:B------:R-:W4:Y:S04]  /*2bce0*/  LDL.LU R14, [R1+0x30d0] ;  /* 0x0030d000010e7983 */ /* 0x000f280000300800 */
[----:B------:R-:W3:Y:S04]  /*2bcf0*/  LDL.LU.64 R156, [R1+0x30c8] ;  /* 0x0030c800019c7983 */ /* 0x000ee80000300a00 */
[----:B------:R-:W3:Y:S04]  /*2bd00*/  LDL.LU R16, [R1+0x30c0] ;  /* 0x0030c00001107983 */ /* 0x000ee80000300800 */
[----:B------:R-:W0:Y:S01]  /*2bd10*/  LDGDEPBAR ;  /* 0x00000000000079af */ /* 0x000e220000000000 */
[----:B------:R-:W-:Y:S01]  /*2bd20*/  BAR.SYNC.DEFER_BLOCKING 0x0 ;  /* 0x0000000000007b1d */ /* 0x000fe20000010000 */
[----:B------:R-:W-:-:S05]  /*2bd30*/  IMAD.WIDE R248, R4, 0x4, R248 ;  /* 0x0000000404f87825 */ /* 0x000fca00078e02f8 */
[----:B------:R-:W3:Y:S04]  /*2bd40*/  LDL.LU.64 R182, [R1+0x1e48] ;  /* 0x001e480001b67983 */ /* 0x000ee80000300a00 */
[----:B------:R-:W3:Y:S04]  /*2bd50*/  LDL.LU.64 R198, [R1+0x1e40] ;  /* 0x001e400001c67983 */ /* 0x000ee80000300a00 */
[----:B------:R-:W3:Y:S04]  /*2bd60*/  LDL.LU.64 R214, [R1+0x1e38] ;  /* 0x001e380001d67983 */ /* 0x000ee80000300a00 */
[----:B------:R-:W-:Y:S01]  /*2bd70*/  @!PT LDS RZ, [RZ] ;  /* 0x00000000fffff984 */ /* 0x000fe20000000800 */
[----:B------:R-:W-:Y:S01]  /*2bd80*/  @!PT LDS RZ, [RZ] ;  /* 0x00000000fffff984 */ /* 0x000fe20000000800 */
[----:B------:R-:W-:Y:S01]  /*2bd90*/  @!PT LDS RZ, [RZ] ;  /* 0x00000000fffff984 */ /* 0x000fe20000000800 */
[----:B------:R1:W-:Y:S02]  /*2bda0*/  LDGSTS.E [R252+-0x80000], desc[UR60][R8.64], !P5 ;  /* 0x8000000008fc7fae */ /* 0x0003e4000e92187c */
[----:B-1----:R-:W-:-:S02]  /*2bdb0*/  IMAD.WIDE R8, R4, 0x4, R250 ;  /* 0x0000000404087825 */ /* 0x002fc400078e02fa */
[----:B--2---:R1:W-:Y:S02]  /*2bdc0*/  LDGSTS.E [R159+-0x7c000], desc[UR60][R32.64], !P5 ;  /* 0x84000000209f7fae */ /* 0x0043e4000e92187c */
[----:B-1----:R-:W-:Y:S01]  /*2bdd0*/  IMAD.WIDE R32, R4, 0x4, R94 ;  /* 0x0000000404207825 */ /* 0x002fe200078e025e */
[----:B----4-:R-:W-:Y:S02]  /*2bde0*/  ISETP.GE.U32.AND P0, PT, R14, 0x7ffffe7f, PT ;  /* 0x7ffffe7f0e00780c */ /* 0x010fe40003f06070 */
[----:B------:R-:W2:Y:S04]  /*2bdf0*/  LDL.LU.64 R14, [R1+0x1e30] ;  /* 0x001e3000010e7983 */ /* 0x000ea80000300a00 */
[----:B---3--:R1:W-:Y:S04]  /*2be00*/  LDGSTS.E [R156+-0x78000], desc[UR60][R232.64], !P5 ;  /* 0x88000000e89c7fae */ /* 0x0083e8000e92187c */
[----:B------:R3:W-:Y:S01]  /*2be10*/  STL.64 [R1+0xda0], R248 ;  /* 0x000da0f801007387 */ /* 0x0007e20000100a00 */
[----:B------:R-:W-:-:S02]  /*2be20*/  VIADD R16, R16, 0xfffffefd ;  /* 0xfffffefd10107836 */ /* 0x000fc40000000000 */
[----:B------:R-:W-:Y:S01]  /*2be30*/  VIADD R252, R12, 0x100000 ;  /* 0x001000000cfc7836 */ /* 0x000fe20000000000 */
[----:B------:R4:W-:Y:S01]  /*2be40*/  LDGSTS.E [R154+-0x74000], desc[UR60][R18.64], !P5 ;  /* 0x8c000000129a7fae */ /* 0x0009e2000e92187c */
[----:B-1----:R-:W-:Y:S01]  /*2be50*/  IMAD.WIDE R232, R4, 0x4, R78 ;  /* 0x0000000404e87825 */ /* 0x002fe200078e024e */
[----:B------:R-:W-:Y:S02]  /*2be60*/  ISETP.GE.U32.AND P1, PT, R16, 0x7ffffe7e, PT ;  /* 0x7ffffe7e1000780c */ /* 0x000fe40003f26070 */
[----:B------:R3:W-:Y:S04]  /*2be70*/  LDGSTS.E [R252+-0x7fffc], desc[UR60][R248.64], !P0 ;  /* 0x80004000f8fc7fae */ /* 0x0007e8000c12187c */
[----:B------:R1:W-:Y:S01]  /*2be80*/  STL.64 [R1+0xdb0], R232 ;  /* 0x000db0e801007387 */ /* 0x0003e20000100a00 */
[C---:B------:R-:W-:Y:S01]  /*2be90*/  IADD3 R159, R12.reuse, 0x100000, RZ ;  /* 0x001000000c9f7810 */ /* 0x040fe20007ffe0ff */
[----:B----4-:R-:W4:Y:S02]  /*2bea0*/  LDC R18, c[0x0][0x230] ;  /* 0x00008c00ff127b82 */ /* 0x010f240000000800 */
[----:B------:R-:W-:Y:S04]  /*2beb0*/  STL.64 [R1+0xdc0], R32 ;  /* 0x000dc02001007387 */ /* 0x000fe80000100a00 */
[----:B------:R-:W2:Y:S01]  /*2bec0*/  LDL.LU.64 R78, [R1+0x1e28] ;  /* 0x001e2800014e7983 */ /* 0x000ea20000300a00 */
[----:B------:R-:W-:Y:S01]  /*2bed0*/  VIADD R156, R12, 0x100000 ;  /* 0x001000000c9c7836 */ /* 0x000fe20000000000 */
[----:B------:R-:W4:Y:S02]  /*2bee0*/  LDC R19, c[0x0][0x230] ;  /* 0x00008c00ff137b82 */ /* 0x000f240000000800 */
[----:B------:R-:W2:Y:S04]  /*2bef0*/  LDL.LU.64 R94, [R1+0x1e20] ;  /* 0x001e2000015e7983 */ /* 0x000ea80000300a00 */
[----:B------:R-:W2:Y:S04]  /*2bf00*/  LDL.LU.64 R250, [R1+0x1e18] ;  /* 0x001e180001fa7983 */ /* 0x000ea80000300a00 */
[----:B------:R4:W-:Y:S04]  /*2bf10*/  STL.64 [R1+0x1e50], R8 ;  /* 0x001e500801007387 */ /* 0x0009e80000100a00 */
[----:B------:R-:W2:Y:S01]  /*2bf20*/  LDL.LU.64 R16, [R1+0x1e10] ;  /* 0x001e100001107983 */ /* 0x000ea20000300a00 */
[----:B---3--:R-:W-:-:S03]  /*2bf30*/  IMAD.WIDE R248, R4, 0x4, R182 ;  /* 0x0000000404f87825 */ /* 0x008fc600078e02b6 */
[----:B------:R1:W-:Y:S01]  /*2bf40*/  LDGSTS.E [R159+-0x7bffc], desc[UR60][R232.64], !P0 ;  /* 0x84004000e89f7fae */ /* 0x0003e2000c12187c */
[----:B------:R-:W-:-:S03]  /*2bf50*/  IMAD.WIDE R198, R4, 0x4, R198 ;  /* 0x0000000404c67825 */ /* 0x000fc600078e02c6 */
[----:B------:R-:W-:Y:S01]  /*2bf60*/  LDGSTS.E [R156+-0x77ffc], desc[UR60][R32.64], !P0 ;  /* 0x88004000209c7fae */ /* 0x000fe2000c12187c */
[----:B------:R-:W-:-:S03]  /*2bf70*/  VIADD R154, R12, 0x100000 ;  /* 0x001000000c9a7836 */ /* 0x000fc60000000000 */
[----:B------:R-:W-:Y:S01]  /*2bf80*/  STL.64 [R1+0xdd0], R248 ;  /* 0x000dd0f801007387 */ /* 0x000fe20000100a00 */
[----:B-1----:R-:W-:-:S03]  /*2bf90*/  IMAD.WIDE R232, R4, 0x4, R214 ;  /* 0x0000000404e87825 */ /* 0x002fc600078e02d6 */
[----:B------:R1:W-:Y:S04]  /*2bfa0*/  STL.64 [R1+0xde8], R198 ;  /* 0x000de8c601007387 */ /* 0x0003e80000100a00 */
[----:B------:R3:W-:Y:S04]  /*2bfb0*/  LDGSTS.E [R154+-0x73ffc], desc[UR60][R8.64], !P0 ;  /* 0x8c004000089a7fae */ /* 0x0007e8000c12187c */
[----:B------:R1:W-:Y:S04]  /*2bfc0*/  STL.64 [R1+0xdf8], R232 ;  /* 0x000df8e801007387 */ /* 0x0003e80000100a00 */
[----:B------:R-:W2:Y:S04]  /*2bfd0*/  LDL.LU.64 R182, [R1+0x1e08] ;  /* 0x001e080001b67983 */ /* 0x000ea80000300a00 */
[----:B------:R1:W-:Y:S01]  /*2bfe0*/  LDGSTS.E [R252+-0x7fff8], desc[UR60][R248.64], !P1 ;  /* 0x80008000f8fc7fae */ /* 0x0003e2000c92187c */
[----:B----4-:R-:W-:Y:S01]  /*2bff0*/  VIADD R18, R18, 0xfffffedf ;  /* 0xfffffedf12127836 */ /* 0x010fe20000000000 */
[----:B---3--:R-:W3:Y:S02]  /*2c000*/  LDC R9, c[0x0][0x230] ;  /* 0x00008c00ff097b82 */ /* 0x008ee40000000800 */
[----:B------:R-:W-:Y:S04]  /*2c010*/  LDGSTS.E [R159+-0x7bff8], desc[UR60][R198.64], !P1 ;  /* 0x84008000c69f7fae */ /* 0x000fe8000c92187c */
[----:B------:R4:W-:Y:S01]  /*2c020*/  LDGSTS.E [R156+-0x77ff8], desc[UR60][R232.64], !P1 ;  /* 0x88008000e89c7fae */ /* 0x0009e2000c92187c */
[----:B------:R-:W-:Y:S01]  /*2c030*/  IADD3 R8, R19, -0x104, RZ ;  /* 0xfffffefc13087810 */ /* 0x000fe20007ffe0ff */
[----:B--2---:R-:W-:-:S02]  /*2c040*/  IMAD.WIDE R32, R4, 0x4, R14 ;  /* 0x0000000404207825 */ /* 0x004fc400078e020e */
[----:B------:R-:W2:Y:S04]  /*2c050*/  LDL.LU.64 R14, [R1+0x1e00] ;  /* 0x001e0000010e7983 */ /* 0x000ea80000300a00 */
[----:B------:R-:W2:Y:S04]  /*2c060*/  LDL.LU.64 R214, [R1+0x1df8] ;  /* 0x001df80001d67983 */ /* 0x000ea80000300a00 */
[----:B------:R3:W-:Y:S04]  /*2c070*/  STL.64 [R1+0xe08], R32 ;  /* 0x000e082001007387 */ /* 0x0007e80000100a00 */
[----:B------:R3:W-:Y:S04]  /*2c080*/  LDGSTS.E [R154+-0x73ff8], desc[UR60][R32.64], !P1 ;  /* 0x8c008000209a7fae */ /* 0x0007e8000c92187c */
[----:B-1----:R-:W2:Y:S01]  /*2c090*/  LDL.LU.64 R198, [R1+0x1df0] ;  /* 0x001df00001c67983 */ /* 0x002ea20000300a00 */
[----:B------:R-:W-:-:S04]  /*2c0a0*/  IMAD.WIDE R248, R4, 0x4, R78 ;  /* 0x0000000404f87825 */ /* 0x000fc800078e024e */
[C---:B----4-:R-:W-:Y:S01]  /*2c0b0*/  IMAD.WIDE R232, R4.reuse, 0x4, R94 ;  /* 0x0000000404e87825 */ /* 0x050fe200078e025e */
[----:B------:R1:W-:Y:S03]  /*2c0c0*/  STL.64 [R1+0xe18], R248 ;  /* 0x000e18f801007387 */ /* 0x0003e60000100a00 */
[C---:B---3--:R-:W-:Y:S01]  /*2c0d0*/  IMAD.WIDE R32, R4.reuse, 0x4, R250 ;  /* 0x0000000404207825 */ /* 0x048fe200078e02fa */
[----:B------:R-:W-:Y:S04]  /*2c0e0*/  STL.64 [R1+0xe28], R232 ;  /* 0x000e28e801007387 */ /* 0x000fe80000100a00 */
[----:B------:R-:W-:Y:S04]  /*2c0f0*/  STL.64 [R1+0xe38], R32 ;  /* 0x000e382001007387 */ /* 0x000fe80000100a00 */
[----:B------:R-:W3:Y:S01]  /*2c100*/  LDL.LU.64 R250, [R1+0x1de8] ;  /* 0x001de80001fa7983 */ /* 0x000ee20000300a00 */
[----:B------:R-:W-:-:S03]  /*2c110*/  IMAD.WIDE R16, R4, 0x4, R16 ;  /* 0x0000000404107825 */ /* 0x000fc600078e0210 */
[----:B------:R-:W4:Y:S04]  /*2c120*/  LDL.LU.64 R78, [R1+0x1de0] ;  /* 0x001de000014e7983 */ /* 0x000f280000300a00 */
[----:B------:R-:W4:Y:S01]  /*2c130*/  LDL.LU.64 R94, [R1+0x1dd8] ;  /* 0x001dd800015e7983 */ /* 0x000f220000300a00 */
[----:B------:R-:W-:-:S03]  /*2c140*/  ISETP.GE.U32.AND P1, PT, R18, 0x7ffffe60, PT ;  /* 0x7ffffe601200780c */ /* 0x000fc60003f26070 */
[----:B------:R2:W-:Y:S04]  /*2c150*/  STL.64 [R1+0xe48], R16 ;  /* 0x000e481001007387 */ /* 0x0005e80000100a00 */
[----:B------:R-:W4:Y:S01]  /*2c160*/  LDL.LU.64 R18, [R1+0x1dd0] ;  /* 0x001dd00001127983 */ /* 0x000f220000300a00 */
[----:B------:R-:W-:Y:S01]  /*2c170*/  ISETP.GE.U32.AND P0, PT, R8, 0x7ffffe7d, PT ;  /* 0x7ffffe7d0800780c */ /* 0x000fe20003f06070 */
[----:B------:R-:W-:Y:S01]  /*2c180*/  VIADD R9, R9, 0xfffffede ;  /* 0xfffffede09097836 */ /* 0x000fe20000000000 */
[----:B------:R-:W3:Y:S11]  /*2c190*/  LDC R8, c[0x0][0x230] ;  /* 0x00008c00ff087b82 */ /* 0x000ef60000000800 */
[----:B------:R1:W-:Y:S04]  /*2c1a0*/  LDGSTS.E [R252+-0x7fff4], desc[UR60][R248.64], !P0 ;  /* 0x8000c000f8fc7fae */ /* 0x0003e8000c12187c */
[----:B------:R-:W-:Y:S04]  /*2c1b0*/  LDGSTS.E [R159+-0x7bff4], desc[UR60][R232.64], !P0 ;  /* 0x8400c000e89f7fae */ /* 0x000fe8000c12187c */
[----:B------:R-:W-:Y:S01]  /*2c1c0*/  LDGSTS.E [R156+-0x77ff4], desc[UR60][R32.64], !P0 ;  /* 0x8800c000209c7fae */ /* 0x000fe2000c12187c */
[----:B-1----:R-:W-:-:S03]  /*2c1d0*/  IMAD.WIDE R248, R4, 0x4, R182 ;  /* 0x0000000404f87825 */ /* 0x002fc600078e02b6 */
[----:B------:R1:W-:Y:S04]  /*2c1e0*/  LDGSTS.E [R154+-0x73ff4], desc[UR60][R16.64], !P0 ;  /* 0x8c00c000109a7fae */ /* 0x0003e8000c12187c */
[----:B------:R4:W-:Y:S04]  /*2c1f0*/  STL.64 [R1+0xe58], R248 ;  /* 0x000e58f801007387 */ /* 0x0009e80000100a00 */
[----:B------:R4:W-:Y:S01]  /*2c200*/  LDGSTS.E [R252+-0x70000], desc[UR60][R248.64], !P1 ;  /* 0x90000000f8fc7fae */ /* 0x0009e2000c92187c */
[----:B------:R-:W-:Y:S01]  /*2c210*/  ISETP.GE.U32.AND P0, PT, R9, 0x7ffffe5f, PT ;  /* 0x7ffffe5f0900780c */ /* 0x000fe20003f06070 */
[C---:B--2---:R-:W-:Y:S01]  /*2c220*/  IMAD.WIDE R14, R4.reuse, 0x4, R14 ;  /* 0x00000004040e7825 */ /* 0x044fe200078e020e */
[----:B-1----:R-:W1:Y:S03]  /*2c230*/  LDC R16, c[0x0][0x230] ;  /* 0x00008c00ff107b82 */ /* 0x002e660000000800 */
[C---:B------:R-:W-:Y:S01]  /*2c240*/  IMAD.WIDE R232, R4.reuse, 0x4, R214 ;  /* 0x0000000404e87825 */ /* 0x040fe200078e02d6 */
[----:B------:R2:W-:Y:S04]  /*2c250*/  STL.64 [R1+0x1e00], R14 ;  /* 0x001e000e01007387 */ /* 0x0005e80000100a00 */
[----:B------:R2:W-:Y:S01]  /*2c260*/  STL.64 [R1+0x1df8], R232 ;  /* 0x001df8e801007387 */ /* 0x0005e20000100a00 */
[----:B---3--:R-:W-:-:S03]  /*2c270*/  IMAD.WIDE R250, R4, 0x4, R250 ;  /* 0x0000000404fa7825 */ /* 0x008fc600078e02fa */
[----:B------:R-:W3:Y:S01]  /*2c280*/  LDL.LU.64 R182, [R1+0x1dc8] ;  /* 0x001dc80001b67983 */ /* 0x000ee20000300a00 */
[----:B------:R-:W-:Y:S01]  /*2c290*/  IADD3 R8, R8, -0x123, RZ ;  /* 0xfffffedd08087810 */ /* 0x000fe20007ffe0ff */
[----:B------:R-:W3:Y:S01]  /*2c2a0*/  LDC R9, c[0x0][0x230] ;  /* 0x00008c00ff097b82 */ /* 0x000ee20000000800 */
[C---:B------:R-:W-:Y:S01]  /*2c2b0*/  IMAD.WIDE R32, R4.reuse, 0x4, R198 ;  /* 0x0000000404207825 */ /* 0x040fe200078e02c6 */
[----:B------:R-:W3:Y:S03]  /*2c2c0*/  LDL.LU.64 R214, [R1+0x1dc0] ;  /* 0x001dc00001d67983 */ /* 0x000ee60000300a00 */
[C---:B----4-:R-:W-:Y:S01]  /*2c2d0*/  IMAD.WIDE R248, R4.reuse, 0x4, R78 ;  /* 0x0000000404f87825 */ /* 0x050fe200078e024e */
[----:B------:R-:W4:Y:S04]  /*2c2e0*/  LDL.LU.64 R198, [R1+0x1db8] ;  /* 0x001db80001c67983 */ /* 0x000f280000300a00 */
[----:B------:R-:W-:Y:S04]  /*2c2f0*/  LDGSTS.E [R159+-0x6c000], desc[UR60][R14.64], !P1 ;  /* 0x940000000e9f7fae */ /* 0x000fe8000c92187c */
[----:B------:R1:W-:Y:S04]  /*2c300*/  LDGSTS.E [R156+-0x68000], desc[UR60][R232.64], !P1 ;  /* 0x98000000e89c7fae */ /* 0x0003e8000c92187c */
[----:B------:R1:W-:Y:S04]  /*2c310*/  STL.64 [R1+0x1df0], R32 ;  /* 0x001df02001007387 */ /* 0x0003e80000100a00 */
[----:B--2---:R-:W2:Y:S01]  /*2c320*/  LDL.LU.64 R14, [R1+0x1db0] ;  /* 0x001db000010e7983 */ /* 0x004ea20000300a00 */
[----:B-1----:R-:W-:-:S03]  /*2c330*/  IMAD.WIDE R232, R4, 0x4, R94 ;  /* 0x0000000404e87825 */ /* 0x002fc600078e025e */
[----:B------:R1:W-:Y:S04]  /*2c340*/  STL.64 [R1+0xe68], R250 ;  /* 0x000e68fa01007387 */ /* 0x0003e80000100a00 */
[----:B------:R3:W-:Y:S04]  /*2c350*/  STL.64 [R1+0xe98], R248 ;  /* 0x000e98f801007387 */ /* 0x0007e80000100a00 */
[----:B------:R1:W-:Y:S04]  /*2c360*/  LDGSTS.E [R154+-0x64000], desc[UR60][R32.64], !P1 ;  /* 0x9c000000209a7fae */ /* 0x0003e8000c92187c */
[----:B------:R3:W-:Y:S04]  /*2c370*/  STL.64 [R1+0xeb0], R232 ;  /* 0x000eb0e801007387 */ /* 0x0007e80000100a00 */
[----:B------:R-:W2:Y:S01]  /*2c380*/  LDL.LU.64 R78, [R1+0x1da8] ;  /* 0x001da800014e7983 */ /* 0x000ea20000300a00 */
[----:B-1----:R-:W-:-:S03]  /*2c390*/  IMAD.WIDE R32, R4, 0x4, R18 ;  /* 0x0000000404207825 */ /* 0x002fc600078e0212 */
[----:B------:R-:W-:Y:S04]  /*2c3a0*/  LDGSTS.E [R252+-0x6fffc], desc[UR60][R250.64], !P0 ;  /* 0x90004000fafc7fae */ /* 0x000fe8000c12187c */
[----:B------:R-:W2:Y:S04]  /*2c3b0*/  LDL.LU.64 R18, [R1+0x1da0] ;  /* 0x001da00001127983 */ /* 0x000ea80000300a00 */
[----:B------:R-:W2:Y:S04]  /*2c3c0*/  LDL.LU.64 R94, [R1+0x1d98] ;  /* 0x001d9800015e7983 */ /* 0x000ea80000300a00 */
[----:B------:R4:W-:Y:S04]  /*2c3d0*/  STL.64 [R1+0xec0], R32 ;  /* 0x000ec02001007387 */ /* 0x0009e80000100a00 */
[----:B------:R-:W2:Y:S01]  /*2c3e0*/  LDL.LU.64 R250, [R1+0x1d90] ;  /* 0x001d900001fa7983 */ /* 0x000ea20000300a00 */
[----:B------:R-:W-:Y:S01]  /*2c3f0*/  ISETP.GE.U32.AND P1, PT, R8, 0x7ffffe5e, PT ;  /* 0x7ffffe5e0800780c */ /* 0x000fe20003f26070 */
[----:B------:R-:W-:Y:S01]  /*2c400*/  VIADD R16, R16, 0xfffffedc ;  /* 0xfffffedc10107836 */ /* 0x000fe20000000000 */
[----:B------:R-:W1:Y:S01]  /*2c410*/  LDC R8, c[0x0][0x230] ;  /* 0x00008c00ff087b82 */ /* 0x000e620000000800 */
[----:B------:R3:W-:Y:S04]  /*2c420*/  LDGSTS.E [R159+-0x6bffc], desc[UR60][R248.64], !P0 ;  /* 0x94004000f89f7fae */ /* 0x0007e8000c12187c */
[----:B------:R3:W-:Y:S04]  /*2c430*/  LDGSTS.E [R156+-0x67ffc], desc[UR60][R232.64], !P0 ;  /* 0x98004000e89c7fae */ /* 0x0007e8000c12187c */
[----:B------:R4:W-:Y:S01]  /*2c440*/  LDGSTS.E [R154+-0x63ffc], desc[UR60][R32.64], !P0 ;  /* 0x9c004000209a7fae */ /* 0x0009e2000c12187c */
[----:B------:R-:W-:Y:S01]  /*2c450*/  ISETP.GE.U32.AND P0, PT, R16, 0x7ffffe5d, PT ;  /* 0x7ffffe5d1000780c */ /* 0x000fe20003f06070 */
[----:B---3--:R-:W-:-:S04]  /*2c460*/  IMAD.WIDE R248, R4, 0x4, R182 ;  /* 0x0000000404f87825 */ /* 0x008fc800078e02b6 */
[C---:B------:R-:W-:Y:S01]  /*2c470*/  IMAD.WIDE R232, R4.reuse, 0x4, R214 ;  /* 0x0000000404e87825 */ /* 0x040fe200078e02d6 */
[----:B------:R3:W-:Y:S03]  /*2c480*/  STL.64 [R1+0xed0], R248 ;  /* 0x000ed0f801007387 */ /* 0x0007e60000100a00 */
[C---:B----4-:R-:W-:Y:S01]  /*2c490*/  IMAD.WIDE R32, R4.reuse, 0x4, R198 ;  /* 0x0000000404207825 */ /* 0x050fe200078e02c6 */
[----:B------:R4:W-:Y:S04]  /*2c4a0*/  STL.64 [R1+0xee8], R232 ;  /* 0x000ee8e801007387 */ /* 0x0009e80000100a00 */
[----:B------:R1:W-:Y:S04]  /*2c4b0*/  STL.64 [R1+0xef8], R32 ;  /* 0x000ef82001007387 */ /* 0x0003e80000100a00 */
[----:B------:R-:W4:Y:S04]  /*2c4c0*/  LDL.LU.64 R182, [R1+0x1d88] ;  /* 0x001d880001b67983 */ /* 0x000f280000300a00 */
[----:B------:R-:W4:Y:S01]  /*2c4d0*/  LDL.LU.64 R198, [R1+0x1d80] ;  /* 0x001d800001c67983 */ /* 0x000f220000300a00 */
[----:B--2---:R-:W-:-:S03]  /*2c4e0*/  IMAD.WIDE R14, R4, 0x4, R14 ;  /* 0x00000004040e7825 */ /* 0x004fc600078e020e */
[----:B------:R3:W-:Y:S04]  /*2c4f0*/  LDGSTS.E [R252+-0x6fff8], desc[UR60][R248.64], !P1 ;  /* 0x90008000f8fc7fae */ /* 0x0007e8000c92187c */
[----:B------:R-:W2:Y:S04]  /*2c500*/  LDL.LU.64 R214, [R1+0x1d78] ;  /* 0x001d780001d67983 */ /* 0x000ea80000300a00 */
[----:B------:R4:W-:Y:S04]  /*2c510*/  LDGSTS.E [R159+-0x6bff8], desc[UR60][R232.64], !P1 ;  /* 0x94008000e89f7fae */ /* 0x0009e8000c92187c */
[----:B------:R1:W-:Y:S04]  /*2c520*/  STL.64 [R1+0xf08], R14 ;  /* 0x000f080e01007387 */ /* 0x0003e80000100a00 */
[----:B------:R-:W2:Y:S01]  /*2c530*/  LDL.LU.64 R16, [R1+0x1d70] ;  /* 0x001d700001107983 */ /* 0x000ea20000300a00 */
[----:B---3--:R-:W-:-:S03]  /*2c540*/  IMAD.WIDE R248, R4, 0x4, R78 ;  /* 0x0000000404f87825 */ /* 0x008fc600078e024e */
[----:B------:R1:W-:Y:S04]  /*2c550*/  LDGSTS.E [R156+-0x67ff8], desc[UR60][R32.64], !P1 ;  /* 0x98008000209c7fae */ /* 0x0003e8000c92187c */
[----:B------:R-:W-:Y:S01]  /*2c560*/  STL.64 [R1+0xf18], R248 ;  /* 0x000f18f801007387 */ /* 0x000fe20000100a00 */
[----:B------:R-:W-:-:S03]  /*2c570*/  IMAD.WIDE R18, R4, 0x4, R18 ;  /* 0x0000000404127825 */ /* 0x000fc600078e0212 */
[----:B------:R3:W-:Y:S01]  /*2c580*/  LDGSTS.E [R154+-0x63ff8], desc[UR60][R14.64], !P1 ;  /* 0x9c0080000e9a7fae */ /* 0x0007e2000c92187c */
[----:B----4-:R-:W-:-:S03]  /*2c590*/  IMAD.WIDE R232, R4, 0x4, R94 ;  /* 0x0000000404e87825 */ /* 0x010fc600078e025e */
[----:B------:R4:W-:Y:S04]  /*2c5a0*/  STL.64 [R1+0xf28], R18 ;  /* 0x000f281201007387 */ /* 0x0009e80000100a00 */
[----:B------:R2:W-:Y:S01]  /*2c5b0*/  STL.64 [R1+0xf38], R232 ;  /* 0x000f38e801007387 */ /* 0x0005e20000100a00 */
[----:B-1----:R-:W-:-:S03]  /*2c5c0*/  IMAD.WIDE R32, R4, 0x4, R250 ;  /* 0x0000000404207825 */ /* 0x002fc600078e02fa */
[----:B------:R-:W2:Y:S01]  /*2c5d0*/  LDL.LU.64 R78, [R1+0x1d68] ;  /* 0x001d6800014e7983 */ /* 0x000ea20000300a00 */
[----:B---3--:R-:W1:Y:S03]  /*2c5e0*/  LDC R14, c[0x0][0x230] ;  /* 0x00008c00ff0e7b82 */ /* 0x008e660000000800 */
[----:B------:R-:W3:Y:S04]  /*2c5f0*/  LDL.LU.64 R94, [R1+0x1d60] ;  /* 0x001d6000015e7983 */ /* 0x000ee80000300a00 */
[----:B------:R-:W3:Y:S04]  /*2c600*/  LDL.LU.64 R250, [R1+0x1d58] ;  /* 0x001d580001fa7983 */ /* 0x000ee80000300a00 */
[----:B------:R1:W-:Y:S04]  /*2c610*/  LDGSTS.E [R252+-0x6fff4], desc[UR60][R248.64], !P0 ;  /* 0x9000c000f8fc7fae */ /* 0x0003e8000c12187c */
[----:B------:R2:W-:Y:S04]  /*2c620*/  STL.64 [R1+0x1db0], R32 ;  /* 0x001db02001007387 */ /* 0x0005e80000100a00 */
[----:B------:R-:W-:Y:S01]  /*2c630*/  LDGSTS.E [R159+-0x6bff4], desc[UR60][R18.64], !P0 ;  /* 0x9400c000129f7fae */ /* 0x000fe2000c12187c */
[----:B------:R-:W-:-:S03]  /*2c640*/  VIADD R9, R9, 0xfffffebf ;  /* 0xfffffebf09097836 */ /* 0x000fc60000000000 */
[----:B------:R2:W-:Y:S04]  /*2c650*/  LDGSTS.E [R156+-0x67ff4], desc[UR60][R232.64], !P0 ;  /* 0x9800c000e89c7fae */ /* 0x0005e8000c12187c */
[----:B----4-:R-:W4:Y:S01]  /*2c660*/  LDL.LU.64 R18, [R1+0x1d50] ;  /* 0x001d500001127983 */ /* 0x010f220000300a00 */
[----:B------:R-:W-:Y:S01]  /*2c670*/  ISETP.GE.U32.AND P1, PT, R9, 0x7ffffe40, PT ;  /* 0x7ffffe400900780c */ /* 0x000fe20003f26070 */
[----:B-1----:R-:W-:Y:S01]  /*2c680*/  VIADD R14, R14, 0xfffffebd ;  /* 0xfffffebd0e0e7836 */ /* 0x002fe20000000000 */
[----:B------:R-:W-:Y:S01]  /*2c690*/  IADD3 R8, R8, -0x142, RZ ;  /* 0xfffffebe08087810 */ /* 0x000fe20007ffe0ff */
[----:B------:R1:W-:Y:S01]  /*2c6a0*/  LDGSTS.E [R154+-0x63ff4], desc[UR60][R32.64], !P0 ;  /* 0x9c00c000209a7fae */ /* 0x0003e2000c12187c */
[----:B------:R-:W4:Y:S01]  /*2c6b0*/  LDC R9, c[0x0][0x230] ;  /* 0x00008c00ff097b82 */ /* 0x000f220000000800 */
[----:B------:R-:W-:-:S04]  /*2c6c0*/  IMAD.WIDE R248, R4, 0x4, R182 ;  /* 0x0000000404f87825 */ /* 0x000fc800078e02b6 */
[C---:B------:R-:W-:Y:S01]  /*2c6d0*/  IMAD.WIDE R198, R4.reuse, 0x4, R198 ;  /* 0x0000000404c67825 */ /* 0x040fe200078e02c6 */
[----:B------:R1:W-:Y:S03]  /*2c6e0*/  STL.64 [R1+0xf48], R248 ;  /* 0x000f48f801007387 */ /* 0x0003e60000100a00 */
[C---:B--2---:R-:W-:Y:S01]  /*2c6f0*/  IMAD.WIDE R232, R4.reuse, 0x4, R214 ;  /* 0x0000000404e87825 */ /* 0x044fe200078e02d6 */
[----:B------:R2:W-:Y:S04]  /*2c700*/  STL.64 [R1+0xf60], R198 ;  /* 0x000f60c601007387 */ /* 0x0005e80000100a00 */
[----:B------:R3:W-:Y:S04]  /*2c710*/  STL.64 [R1+0xf70], R232 ;  /* 0x000f70e801007387 */ /* 0x0007e80000100a00 */
[----:B------:R-:W4:Y:S01]  /*2c720*/  LDL.LU.64 R182, [R1+0x1d48] ;  /* 0x001d480001b67983 */ /* 0x000f220000300a00 */
[----:B-1----:R-:W-:-:S03]  /*2c730*/  IMAD.WIDE R32, R4, 0x4, R16 ;  /* 0x0000000404207825 */ /* 0x002fc600078e0210 */
[----:B------:R1:W-:Y:S04]  /*2c740*/  LDGSTS.E [R252+-0x60000], desc[UR60][R248.64], !P1 ;  /* 0xa0000000f8fc7fae */ /* 0x0003e8000c92187c */
[----:B------:R-:W4:Y:S04]  /*2c750*/  LDL.LU.64 R16, [R1+0x1d40] ;  /* 0x001d400001107983 */ /* 0x000f280000300a00 */
[----:B------:R-:W-:Y:S04]  /*2c760*/  LDGSTS.E [R159+-0x5c000], desc[UR60][R198.64], !P1 ;  /* 0xa4000000c69f7fae */ /* 0x000fe8000c92187c */
[----:B------:R-:W4:Y:S04]  /*2c770*/  LDL.LU.64 R214, [R1+0x1d38] ;  /* 0x001d380001d67983 */ /* 0x000f280000300a00 */
[----:B------:R3:W-:Y:S04]  /*2c780*/  LDGSTS.E [R156+-0x58000], desc[UR60][R232.64], !P1 ;  /* 0xa8000000e89c7fae */ /* 0x0007e8000c92187c */
[----:B------:R3:W-:Y:S04]  /*2c790*/  STL.64 [R1+0x1da8], R32 ;  /* 0x001da82001007387 */ /* 0x0007e80000100a00 */
[----:B------:R3:W-:Y:S01]  /*2c7a0*/  LDGSTS.E [R154+-0x54000], desc[UR60][R32.64], !P1 ;  /* 0xac000000209a7fae */ /* 0x0007e2000c92187c */
[----:B-1----:R-:W-:-:S03]  /*2c7b0*/  IMAD.WIDE R248, R4, 0x4, R78 ;  /* 0x0000000404f87825 */ /* 0x002fc600078e024e */
[----:B--2---:R-:W2:Y:S01]  /*2c7c0*/  LDL.LU.64 R198, [R1+0x1d30] ;  /* 0x001d300001c67983 */ /* 0x004ea20000300a00 */
[----:B---3--:R-:W-:-:S03]  /*2c7d0*/  IMAD.WIDE R232, R4, 0x4, R94 ;  /* 0x0000000404e87825 */ /* 0x008fc600078e025e */
[----:B------:R-:W-:Y:S01]  /*2c7e0*/  STL.64 [R1+0xf80], R248 ;  /* 0x000f80f801007387 */ /* 0x000fe20000100a00 */
[----:B------:R-:W-:-:S03]  /*2c7f0*/  IMAD.WIDE R32, R4, 0x4, R250 ;  /* 0x0000000404207825 */ /* 0x000fc600078e02fa */
[----:B------:R-:W-:Y:S04]  /*2c800*/  STL.64 [R1+0xf98], R232 ;  /* 0x000f98e801007387 */ /* 0x000fe80000100a00 */
[----:B------:R-:W-:Y:S04]  /*2c810*/  STL.64 [R1+0x1da0], R32 ;  /* 0x001da02001007387 */ /* 0x000fe80000100a00 */
[----:B------:R-:W3:Y:S04]  /*2c820*/  LDL.LU.64 R250, [R1+0x1d28] ;  /* 0x001d280001fa7983 */ /* 0x000ee80000300a00 */
[----:B------:R-:W2:Y:S04]  /*2c830*/  LDL.LU.64 R78, [R1+0x1d20] ;  /* 0x001d2000014e7983 */ /* 0x000ea80000300a00 */
[----:B------:R-:W2:Y:S01]  /*2c840*/  LDL.LU.64 R94, [R1+0x1d18] ;  /* 0x001d1800015e7983 */ /* 0x000ea20000300a00 */
[----:B----4-:R-:W-:Y:S01]  /*2c850*/  IMAD.WIDE R18, R4, 0x4, R18 ;  /* 0x0000000404127825 */ /* 0x010fe200078e0212 */
[----:B------:R-:W-:-:S04]  /*2c860*/  ISETP.GE.U32.AND P1, PT, R14, 0x7ffffe3e, PT ;  /* 0x7ffffe3e0e00780c */ /* 0x000fc80003f26070 */
[----:B------:R1:W-:Y:S04]  /*2c870*/  STL.64 [R1+0x1d98], R18 ;  /* 0x001d981201007387 */ /* 0x0003e80000100a00 */
[----:B------:R-:W4:Y:S01]  /*2c880*/  LDL.LU.64 R14, [R1+0x1d10] ;  /* 0x001d1000010e7983 */ /* 0x000f220000300a00 */
[----:B------:R-:W-:Y:S01]  /*2c890*/  ISETP.GE.U32.AND P0, PT, R8, 0x7ffffe3f, PT ;  /* 0x7ffffe3f0800780c */ /* 0x000fe20003f06070 */
[----:B------:R-:W-:Y:S01]  /*2c8a0*/  VIADD R9, R9, 0xfffffebc ;  /* 0xfffffebc09097836 */ /* 0x000fe20000000000 */
[----:B------:R-:W3:Y:S11]  /*2c8b0*/  LDC R8, c[0x0][0x230] ;  /* 0x00008c00ff087b82 */ /* 0x000ef60000000800 */
[----:B------:R-:W-:Y:S04]  /*2c8c0*/  LDGSTS.E [R252+-0x5fffc], desc[UR60][R248.64], !P0 ;  /* 0xa0004000f8fc7fae */ /* 0x000fe8000c12187c */
[----:B------:R-:W-:Y:S04]  /*2c8d0*/  LDGSTS.E [R159+-0x5bffc], desc[UR60][R232.64], !P0 ;  /* 0xa4004000e89f7fae */ /* 0x000fe8000c12187c */
[----:B------:R-:W-:Y:S04]  /*2c8e0*/  LDGSTS.E [R156+-0x57ffc], desc[UR60][R32.64], !P0 ;  /* 0xa8004000209c7fae */ /* 0x000fe8000c12187c */
[----:B------:R1:W-:Y:S01]  /*2c8f0*/  LDGSTS.E [R154+-0x53ffc], desc[UR60][R18.64], !P0 ;  /* 0xac004000129a7fae */ /* 0x0003e2000c12187c */
[----:B------:R-:W-:Y:S01]  /*2c900*/  ISETP.GE.U32.AND P0, PT, R9, 0x7ffffe3d, PT ;  /* 0x7ffffe3d0900780c */ /* 0x000fe20003f06070 */
[C---:B------:R-:W-:Y:S01]  /*2c910*/  IMAD.WIDE R16, R4.reuse, 0x4, R16 ;  /* 0x0000000404107825 */ /* 0x040fe200078e0210 */
[----:B-1----:R-:W1:Y:S03]  /*2c920*/  LDC R18, c[0x0][0x230] ;  /* 0x00008c00ff127b82 */ /* 0x002e660000000800 */
[----:B------:R-:W-:-:S04]  /*2c930*/  IMAD.WIDE R248, R4, 0x4, R182 ;  /* 0x0000000404f87825 */ /* 0x000fc800078e02b6 */
[C---:B------:R-:W-:Y:S01]  /*2c940*/  IMAD.WIDE R232, R4.reuse, 0x4, R214 ;  /* 0x0000000404e87825 */ /* 0x040fe200078e02d6 */
[----:B------:R2:W-:Y:S03]  /*2c950*/  STL.64 [R1+0xfa8], R248 ;  /* 0x000fa8f801007387 */ /* 0x0005e60000100a00 */
[----:B---3--:R-:W-:Y:S01]  /*2c960*/  IMAD.WIDE R250, R4, 0x4, R250 ;  /* 0x0000000404fa7825 */ /* 0x008fe200078e02fa */
[----:B------:R3:W-:Y:S01]  /*2c970*/  STL.64 [R1+0xfc8], R16 ;  /* 0x000fc81001007387 */ /* 0x0007e20000100a00 */
[----:B------:R-:W-:Y:S01]  /*2c980*/  IADD3 R8, R8, -0x161, RZ ;  /* 0xfffffe9f08087810 */ /* 0x000fe20007ffe0ff */
[----:B------:R-:W1:Y:S01]  /*2c990*/  LDC R9, c[0x0][0x230] ;  /* 0x00008c00ff097b82 */ /* 0x000e620000000800 */
[C---:B--2---:R-:W-:Y:S01]  /*2c9a0*/  IMAD.WIDE R32, R4.reuse, 0x4, R198 ;  /* 0x0000000404207825 */ /* 0x044fe200078e02c6 */
[----:B------:R2:W-:Y:S04]  /*2c9b0*/  STL.64 [R1+0xfd8], R232 ;  /* 0x000fd8e801007387 */ /* 0x0005e80000100a00 */
[----:B------:R-:W4:Y:S04]  /*2c9c0*/  LDL.LU.64 R182, [R1+0x1d08] ;  /* 0x001d080001b67983 */ /* 0x000f280000300a00 */
[----:B------:R-:W4:Y:S04]  /*2c9d0*/  LDL.LU.64 R214, [R1+0x1d00] ;  /* 0x001d000001d67983 */ /* 0x000f280000300a00 */
[----:B------:R3:W-:Y:S04]  /*2c9e0*/  LDGSTS.E [R252+-0x5fff8], desc[UR60][R248.64], !P1 ;  /* 0xa0008000f8fc7fae */ /* 0x0007e8000c92187c */
[----:B------:R-:W4:Y:S04]  /*2c9f0*/  LDL.LU.64 R198, [R1+0x1cf8] ;  /* 0x001cf80001c67983 */ /* 0x000f280000300a00 */
[----:B------:R-:W-:Y:S04]  /*2ca00*/  LDGSTS.E [R159+-0x5bff8], desc[UR60][R16.64], !P1 ;  /* 0xa4008000109f7fae */ /* 0x000fe8000c92187c */
[----:B------:R2:W-:Y:S01]  /*2ca10*/  LDGSTS.E [R156+-0x57ff8], desc[UR60][R232.64], !P1 ;  /* 0xa8008000e89c7fae */ /* 0x0005e2000c92187c */
[----:B---3--:R-:W-:-:S03]  /*2ca20*/  IMAD.WIDE R248, R4, 0x4, R78 ;  /* 0x0000000404f87825 */ /* 0x008fc600078e024e */
[----:B------:R4:W-:Y:S04]  /*2ca30*/  STL.64 [R1+0xfe8], R32 ;  /* 0x000fe82001007387 */ /* 0x0009e80000100a00 */
[----:B------:R-:W3:Y:S01]  /*2ca40*/  LDL.LU.64 R16, [R1+0x1cf0] ;  /* 0x001cf00001107983 */ /* 0x000ee20000300a00 */
[----:B--2---:R-:W-:-:S03]  /*2ca50*/  IMAD.WIDE R232, R4, 0x4, R94 ;  /* 0x0000000404e87825 */ /* 0x004fc600078e025e */
[----:B------:R2:W-:Y:S04]  /*2ca60*/  STL.64 [R1+0xff8], R250 ;  /* 0x000ff8fa01007387 */ /* 0x0005e80000100a00 */
[----:B------:R1:W-:Y:S04]  /*2ca70*/  STL.64 [R1+0x1d90], R248 ;  /* 0x001d90f801007387 */ /* 0x0003e80000100a00 */
[----:B------:R4:W-:Y:S04]  /*2ca80*/  LDGSTS.E [R154+-0x53ff8], desc[UR60][R32.64], !P1 ;  /* 0xac008000209a7fae */ /* 0x0009e8000c92187c */
[----:B------:R1:W-:Y:S04]  /*2ca90*/  STL.64 [R1+0x1d88], R232 ;  /* 0x001d88e801007387 */ /* 0x0003e80000100a00 */
[----:B------:R-:W3:Y:S01]  /*2caa0*/  LDL.LU.64 R78, [R1+0x1ce8] ;  /* 0x001ce800014e7983 */ /* 0x000ee20000300a00 */
[----:B----4-:R-:W-:-:S03]  /*2cab0*/  IMAD.WIDE R32, R4, 0x4, R14 ;  /* 0x0000000404207825 */ /* 0x010fc600078e020e */
[----:B------:R-:W-:Y:S04]  /*2cac0*/  LDGSTS.E [R252+-0x5fff4], desc[UR60][R250.64], !P0 ;  /* 0xa000c000fafc7fae */ /* 0x000fe8000c12187c */
[----:B------:R-:W4:Y:S04]  /*2cad0*/  LDL.LU.64 R14, [R1+0x1ce0] ;  /* 0x001ce000010e7983 */ /* 0x000f280000300a00 */
[----:B------:R-:W4:Y:S04]  /*2cae0*/  LDL.LU.64 R94, [R1+0x1cd8] ;  /* 0x001cd800015e7983 */ /* 0x000f280000300a00 */
[----:B------:R1:W-:Y:S04]  /*2caf0*/  STL.64 [R1+0x1d80], R32 ;  /* 0x001d802001007387 */ /* 0x0003e80000100a00 */
[----:B--2---:R-:W2:Y:S01]  /*2cb00*/  LDL.LU.64 R250, [R1+0x1cd0] ;  /* 0x001cd00001fa7983 */ /* 0x004ea20000300a00 */
[----:B------:R-:W-:Y:S01]  /*2cb10*/  ISETP.GE.U32.AND P1, PT, R8, 0x7ffffe20, PT ;  /* 0x7ffffe200800780c */ /* 0x000fe20003f26070 */
[----:B-1----:R-:W-:Y:S01]  /*2cb20*/  VIADD R18, R18, 0xfffffe9e ;  /* 0xfffffe9e12127836 */ /* 0x002fe20000000000 */
[----:B------:R-:W1:Y:S01]  /*2cb30*/  LDC R8, c[0x0][0x230] ;  /* 0x00008c00ff087b82 */ /* 0x000e620000000800 */
[----:B------:R1:W-:Y:S04]  /*2cb40*/  LDGSTS.E [R159+-0x5bff4], desc[UR60][R248.64], !P0 ;  /* 0xa400c000f89f7fae */ /* 0x0003e8000c12187c */
[----:B------:R1:W-:Y:S04]  /*2cb50*/  LDGSTS.E [R156+-0x57ff4], desc[UR60][R232.64], !P0 ;  /* 0xa800c000e89c7fae */ /* 0x0003e8000c12187c */
[----:B------:R1:W-:Y:S01]  /*2cb60*/  LDGSTS.E [R154+-0x53ff4], desc[UR60][R32.64], !P0 ;  /* 0xac00c000209a7fae */ /* 0x0003e2000c12187c */
[----:B------:R-:W-:Y:S01]  /*2cb70*/  ISETP.GE.U32.AND P0, PT, R18, 0x7ffffe1f, PT ;  /* 0x7ffffe1f1200780c */ /* 0x000fe20003f06070 */
[----:B-1----:R-:W-:-:S04]  /*2cb80*/  IMAD.WIDE R248, R4, 0x4, R182 ;  /* 0x0000000404f87825 */ /* 0x002fc800078e02b6 */
[C---:B------:R-:W-:Y:S01]  /*2cb90*/  IMAD.WIDE R232, R4.reuse, 0x4, R214 ;  /* 0x0000000404e87825 */ /* 0x040fe200078e02d6 */
[----:B------:R1:W-:Y:S03]  /*2cba0*/  STL.64 [R1+0x1000], R248 ;  /* 0x001000f801007387 */ /* 0x0003e60000100a00 */
[C---:B------:R-:W-:Y:S01]  /*2cbb0*/  IMAD.WIDE R32, R4.reuse, 0x4, R198 ;  /* 0x0000000404207825 */ /* 0x040fe200078e02c6 */
[----:B------:R4:W-:Y:S04]  /*2cbc0*/  STL.64 [R1+0x1028], R232 ;  /* 0x001028e801007387 */ /* 0x0009e80000100a00 */
[----:B------:R2:W-:Y:S04]  /*2cbd0*/  STL.64 [R1+0x1038], R32 ;  /* 0x0010382001007387 */ /* 0x0005e80000100a00 */
[----:B------:R-:W2:Y:S04]  /*2cbe0*/  LDL.LU.64 R182, [R1+0x1cc0] ;  /* 0x001cc00001b67983 */ /* 0x000ea80000300a00 */
[----:B------:R-:W2:Y:S01]  /*2cbf0*/  LDL.LU.64 R198, [R1+0x1cb8] ;  /* 0x001cb80001c67983 */ /* 0x000ea20000300a00 */
[----:B---3--:R-:W-:-:S03]  /*2cc00*/  IMAD.WIDE R16, R4, 0x4, R16 ;  /* 0x0000000404107825 */ /* 0x008fc600078e0210 */
[----:B------:R1:W-:Y:S04]  /*2cc10*/  LDGSTS.E [R252+-0x50000], desc[UR60][R248.64], !P1 ;  /* 0xb0000000f8fc7fae */ /* 0x0003e8000c92187c */
[----:B------:R-:W3:Y:S04]  /*2cc20*/  LDL.LU.64 R214, [R1+0x1cb0] ;  /* 0x001cb00001d67983 */ /* 0x000ee80000300a00 */
[----:B------:R4:W-:Y:S04]  /*2cc30*/  LDGSTS.E [R159+-0x4c000], desc[UR60][R232.64], !P1 ;  /* 0xb4000000e89f7fae */ /* 0x0009e8000c92187c */
[----:B------:R2:W-:Y:S04]  /*2cc40*/  STL.64 [R1+0x1048], R16 ;  /* 0x0010481001007387 */ /* 0x0005e80000100a00 */
[----:B------:R-:W3:Y:S01]  /*2cc50*/  LDL.LU.64 R18, [R1+0x1ca8] ;  /* 0x001ca80001127983 */ /* 0x000ee20000300a00 */
[----:B-1----:R-:W-:-:S03]  /*2cc60*/  IMAD.WIDE R248, R4, 0x4, R78 ;  /* 0x0000000404f87825 */ /* 0x002fc600078e024e */
[----:B------:R2:W-:Y:S04]  /*2cc70*/  LDGSTS.E [R156+-0x48000], desc[UR60][R32.64], !P1 ;  /* 0xb8000000209c7fae */ /* 0x0005e8000c92187c */
[----:B------:R-:W-:Y:S01]  /*2cc80*/  STL.64 [R1+0x1058], R248 ;  /* 0x001058f801007387 */ /* 0x000fe20000100a00 */
[----:B----4-:R-:W-:-:S03]  /*2cc90*/  IMAD.WIDE R14, R4, 0x4, R14 ;  /* 0x00000004040e7825 */ /* 0x010fc600078e020e */
[----:B------:R1:W-:Y:S01]  /*2cca0*/  LDGSTS.E [R154+-0x44000], desc[UR60][R16.64], !P1 ;  /* 0xbc000000109a7fae */ /* 0x0003e2000c92187c */
[----:B------:R-:W-:-:S03]  /*2ccb0*/  IMAD.WIDE R232, R4, 0x4, R94 ;  /* 0x0000000404e87825 */ /* 0x000fc600078e025e */
[----:B------:R4:W-:Y:S04]  /*2ccc0*/  STL.64 [R1+0x1d78], R14 ;  /* 0x001d780e01007387 */ /* 0x0009e80000100a00 */
[----:B------:R3:W-:Y:S01]  /*2ccd0*/  STL.64 [R1+0x1d70], R232 ;  /* 0x001d70e801007387 */ /* 0x0007e20000100a00 */
[----:B--2---:R-:W-:-:S03]  /*2cce0*/  IMAD.WIDE R32, R4, 0x4, R250 ;  /* 0x0000000404207825 */ /* 0x004fc600078e02fa */
[----:B------:R-:W2:Y:S01]  /*2ccf0*/  LDL.LU.64 R78, [R1+0x1ca0] ;  /* 0x001ca000014e7983 */ /* 0x000ea20000300a00 */
[----:B-1----:R-:W1:Y:S03]  /*2cd00*/  LDC R16, c[0x0][0x230] ;  /* 0x00008c00ff107b82 */ /* 0x002e660000000800 */
[----:B------:R-:W2:Y:S04]  /*2cd10*/  LDL.LU.64 R94, [R1+0x1c98] ;  /* 0x001c9800015e7983 */ /* 0x000ea80000300a00 */
[----:B------:R-:W2:Y:S04]  /*2cd20*/  LDL.LU.64 R250, [R1+0x1c90] ;  /* 0x001c900001fa7983 */ /* 0x000ea80000300a00 */
        /* <DEDUP_REMOVED lines=14> */
[C---:B---3--:R-:W-:Y:S01]  /*2ce10*/  IMAD.WIDE R232, R4.reuse, 0x4, R214 ;  /* 0x0000000404e87825 */ /* 0x048fe200078e02d6 */
        /* <DEDUP_REMOVED lines=11> */
[----:B--2---:R-:W-:-:S03]  /*2ced0*/  IMAD.WIDE R248, R4, 0x4, R78 ;  /* 0x0000000404f87825 */ /* 0x004fc600078e024e */
[----:B---3--:R-:W2:Y:S01]  /*2cee0*/  LDL.LU.64 R198, [R1+0x1c70] ;  /* 0x001c700001c67983 */ /* 0x008ea20000300a00 */
[----:B-1----:R-:W-:-:S03]  /*2cef0*/  IMAD.WIDE R232, R4, 0x4, R94 ;  /* 0x0000000404e87825 */ /* 0x002fc600078e025e */
[----:B------:R1:W-:Y:S01]  /*2cf00*/  STL.64 [R1+0x10c0], R248 ;  /* 0x0010c0f801007387 */ /* 0x0003e20000100a00 */
[----:B------:R-:W-:-:S03]  /*2cf10*/  IMAD.WIDE R32, R4, 0x4, R250 ;  /* 0x0000000404207825 */ /* 0x000fc600078e02fa */
[----:B------:R3:W-:Y:S04]  /*2cf20*/  STL.64 [R1+0x10d0], R232 ;  /* 0x0010d0e801007387 */ /* 0x0007e80000100a00 */
[----:B------:R-:W-:Y:S04]  /*2cf30*/  STL.64 [R1+0x10e0], R32 ;  /* 0x0010e02001007387 */ /* 0x000fe80000100a00 */
[----:B------:R-:W2:Y:S04]  /*2cf40*/  LDL.LU.64 R250, [R1+0x1c68] ;  /* 0x001c680001fa7983 */ /* 0x000ea80000300a00 */
[----:B------:R-:W2:Y:S04]  /*2cf50*/  LDL.LU.64 R78, [R1+0x1c60] ;  /* 0x001c6000014e7983 */ /* 0x000ea80000300a00 */
[----:B------:R-:W2:Y:S01]  /*2cf60*/  LDL.LU.64 R94, [R1+0x1c58] ;  /* 0x001c5800015e7983 */ /* 0x000ea20000300a00 */
[----:B----4-:R-:W-:Y:S01]  /*2cf70*/  IMAD.WIDE R14, R4, 0x4, R14 ;  /* 0x00000004040e7825 */ /* 0x010fe200078e020e */
[----:B------:R-:W-:-:S04]  /*2cf80*/  ISETP.GE.U32.AND P1, PT, R16, 0x7ffffe7c, PT ;  /* 0x7ffffe7c1000780c */ /* 0x000fc80003f26070 */
[----:B------:R4:W-:Y:S04]  /*2cf90*/  STL.64 [R1+0x10f0], R14 ;  /* 0x0010f00e01007387 */ /* 0x0009e80000100a00 */
[----:B------:R-:W2:Y:S01]  /*2cfa0*/  LDL.LU.64 R16, [R1+0x1c50] ;  /* 0x001c500001107983 */ /* 0x000ea20000300a00 */
[----:B------:R-:W-:Y:S01]  /*2cfb0*/  ISETP.GE.U32.AND P0, PT, R8, 0x7ffffe1d, PT ;  /* 0x7ffffe1d0800780c */ /* 0x000fe20003f06070 */
[----:B------:R-:W-:Y:S01]  /*2cfc0*/  VIADD R9, R9, 0xfffffefa ;  /* 0xfffffefa09097836 */ /* 0x000fe20000000000 */
[----:B------:R-:W2:Y:S11]  /*2cfd0*/  LDC R8, c[0x0][0x230] ;  /* 0x00008c00ff087b82 */ /* 0x000eb60000000800 */
[----:B------:R1:W-:Y:S04]  /*2cfe0*/  LDGSTS.E [R252+-0x4fff4], desc[UR60][R248.64], !P0 ;  /* 0xb000c000f8fc7fae */ /* 0x0003e8000c12187c */
[----:B------:R3:W-:Y:S04]  /*2cff0*/  LDGSTS.E [R159+-0x4bff4], desc[UR60][R232.64], !P0 ;  /* 0xb400c000e89f7fae */ /* 0x0007e8000c12187c */
[----:B------:R3:W-:Y:S01]  /*2d000*/  LDGSTS.E [R156+-0x47ff4], desc[UR60][R32.64], !P0 ;  /* 0xb800c000209c7fae */ /* 0x0007e2000c12187c */
[----:B-1----:R-:W-:-:S03]  /*2d010*/  IADD3 R252, R13, 0x100000, RZ ;  /* 0x001000000dfc7810 */ /* 0x002fc60007ffe0ff */
[----:B------:R1:W-:Y:S01]  /*2d020*/  LDGSTS.E [R154+-0x43ff4], desc[UR60][R14.64], !P0 ;  /* 0xbc00c0000e9a7fae */ /* 0x0003e2000c12187c */
[C---:B---3--:R-:W-:Y:S02]  /*2d030*/  VIADD R159, R13.reuse, 0x100000 ;  /* 0x001000000d9f7836 */ /* 0x048fe40000000000 */
[----:B------:R-:W-:Y:S01]  /*2d040*/  VIADD R156, R13, 0x100000 ;  /* 0x001000000d9c7836 */ /* 0x000fe20000000000 */
[----:B------:R-:W-:Y:S01]  /*2d050*/  ISETP.GE.U32.AND P0, PT, R9, 0x7ffffe7b, PT ;  /* 0x7ffffe7b0900780c */ /* 0x000fe20003f06070 */
[----:B------:R-:W-:-:S04]  /*2d060*/  IMAD.WIDE R18, R4, 0x4, R18 ;  /* 0x0000000404127825 */ /* 0x000fc800078e0212 */
[----:B------:R-:W-:-:S04]  /*2d070*/  IMAD.WIDE R248, R4, 0x4, R182 ;  /* 0x0000000404f87825 */ /* 0x000fc800078e02b6 */
[C---:B------:R-:W-:Y:S01]  /*2d080*/  IMAD.WIDE R232, R4.reuse, 0x4, R214 ;  /* 0x0000000404e87825 */ /* 0x040fe200078e02d6 */
[----:B------:R3:W-:Y:S01]  /*2d090*/  STL.64 [R1+0x1d60], R248 ;  /* 0x001d60f801007387 */ /* 0x0007e20000100a00 */
[----:B-1----:R-:W-:Y:S01]  /*2d0a0*/  IADD3 R154, R13, 0x100000, RZ ;  /* 0x001000000d9a7810 */ /* 0x002fe20007ffe0ff */
[----:B----4-:R-:W1:Y:S02]  /*2d0b0*/  LDC R14, c[0x0][0x230] ;  /* 0x00008c00ff0e7b82 */ /* 0x010e640000000800 */
[----:B------:R4:W-:Y:S04]  /*2d0c0*/  STL.64 [R1+0x1d58], R18 ;  /* 0x001d581201007387 */ /* 0x0009e80000100a00 */
[----:B------:R4:W-:Y:S01]  /*2d0d0*/  STL.64 [R1+0x1d50], R232 ;  /* 0x001d50e801007387 */ /* 0x0009e20000100a00 */
[----:B--2---:R-:W-:-:S03]  /*2d0e0*/  IMAD.WIDE R250, R4, 0x4, R250 ;  /* 0x0000000404fa7825 */ /* 0x004fc600078e02fa */
[----:B------:R-:W2:Y:S01]  /*2d0f0*/  LDL.LU.64 R182, [R1+0x1c48] ;  /* 0x001c480001b67983 */ /* 0x000ea20000300a00 */
[----:B------:R-:W1:Y:S01]  /*2d100*/  LDC R9, c[0x0][0x230] ;  /* 0x00008c00ff097b82 */ /* 0x000e620000000800 */
[C---:B------:R-:W-:Y:S02]  /*2d110*/  IMAD.WIDE R32, R4.reuse, 0x4, R198 ;  /* 0x0000000404207825 */ /* 0x040fe400078e02c6 */
[----:B------:R-:W2:Y:S04]  /*2d120*/  LDL.LU.64 R214, [R1+0x1c40] ;  /* 0x001c400001d67983 */ /* 0x000ea80000300a00 */
[----:B------:R3:W-:Y:S04]  /*2d130*/  LDGSTS.E [R252+-0x80000], desc[UR60][R248.64], !P1 ;  /* 0x80000000f8fc7fae */ /* 0x0007e8000c92187c */
[----:B------:R-:W2:Y:S04]  /*2d140*/  LDL.LU.64 R198, [R1+0x1c38] ;  /* 0x001c380001c67983 */ /* 0x000ea80000300a00 */
[----:B------:R-:W-:Y:S04]  /*2d150*/  LDGSTS.E [R159+-0x7c000], desc[UR60][R18.64], !P1 ;  /* 0x84000000129f7fae */ /* 0x000fe8000c92187c */
[----:B------:R4:W-:Y:S01]  /*2d160*/  LDGSTS.E [R156+-0x78000], desc[UR60][R232.64], !P1 ;  /* 0x88000000e89c7fae */ /* 0x0009e2000c92187c */
[----:B---3--:R-:W-:-:S03]  /*2d170*/  IMAD.WIDE R248, R4, 0x4, R78 ;  /* 0x0000000404f87825 */ /* 0x008fc600078e024e */
[----:B------:R3:W-:Y:S04]  /*2d180*/  STL.64 [R1+0x1d48], R32 ;  /* 0x001d482001007387 */ /* 0x0007e80000100a00 */
[----:B----4-:R-:W4:Y:S01]  /*2d190*/  LDL.LU.64 R18, [R1+0x1c30] ;  /* 0x001c300001127983 */ /* 0x010f220000300a00 */
[----:B------:R-:W-:-:S03]  /*2d1a0*/  IMAD.WIDE R232, R4, 0x4, R94 ;  /* 0x0000000404e87825 */ /* 0x000fc600078e025e */
[----:B------:R1:W-:Y:S04]  /*2d1b0*/  STL.64 [R1+0x1d40], R250 ;  /* 0x001d40fa01007387 */ /* 0x0003e80000100a00 */
[----:B------:R2:W-:Y:S04]  /*2d1c0*/  STL.64 [R1+0x1d38], R248 ;  /* 0x001d38f801007387 */ /* 0x0005e80000100a00 */
[----:B------:R3:W-:Y:S04]  /*2d1d0*/  LDGSTS.E [R154+-0x74000], desc[UR60][R32.64], !P1 ;  /* 0x8c000000209a7fae */ /* 0x0007e8000c92187c */
[----:B------:R2:W-:Y:S04]  /*2d1e0*/  STL.64 [R1+0x1d30], R232 ;  /* 0x001d30e801007387 */ /* 0x0005e80000100a00 */
[----:B------:R-:W4:Y:S01]  /*2d1f0*/  LDL.LU.64 R78, [R1+0x1c28] ;  /* 0x001c2800014e7983 */ /* 0x000f220000300a00 */
[----:B---3--:R-:W-:-:S03]  /*2d200*/  IMAD.WIDE R32, R4, 0x4, R16 ;  /* 0x0000000404207825 */ /* 0x008fc600078e0210 */
[----:B------:R-:W-:Y:S04]  /*2d210*/  LDGSTS.E [R252+-0x7fffc], desc[UR60][R250.64], !P0 ;  /* 0x80004000fafc7fae */ /* 0x000fe8000c12187c */
[----:B------:R-:W3:Y:S04]  /*2d220*/  LDL.LU.64 R16, [R1+0x1c20] ;  /* 0x001c200001107983 */ /* 0x000ee80000300a00 */
[----:B------:R-:W3:Y:S04]  /*2d230*/  LDL.LU.64 R94, [R1+0x1c18] ;  /* 0x001c1800015e7983 */ /* 0x000ee80000300a00 */
[----:B------:R2:W-:Y:S04]  /*2d240*/  STL.64 [R1+0x1d28], R32 ;  /* 0x001d282001007387 */ /* 0x0005e80000100a00 */
[----:B-1----:R-:W3:Y:S01]  /*2d250*/  LDL.LU.64 R250, [R1+0x1c10] ;  /* 0x001c100001fa7983 */ /* 0x002ee20000300a00 */
[----:B------:R-:W-:-:S03]  /*2d260*/  VIADD R8, R8, 0xfffffef9 ;  /* 0xfffffef908087836 */ /* 0x000fc60000000000 */
[----:B------:R2:W-:Y:S02]  /*2d270*/  LDGSTS.E [R159+-0x7bffc], desc[UR60][R248.64], !P0 ;  /* 0x84004000f89f7fae */ /* 0x0005e4000c12187c */
[----:B------:R-:W-:Y:S02]  /*2d280*/  ISETP.GE.U32.AND P1, PT, R8, 0x7ffffe7a, PT ;  /* 0x7ffffe7a0800780c */ /* 0x000fe40003f26070 */
[----:B------:R1:W-:Y:S01]  /*2d290*/  LDGSTS.E [R156+-0x77ffc], desc[UR60][R232.64], !P0 ;  /* 0x88004000e89c7fae */ /* 0x0003e2000c12187c */
[----:B------:R-:W-:Y:S01]  /*2d2a0*/  VIADD R14, R14, 0xfffffef8 ;  /* 0xfffffef80e0e7836 */ /* 0x000fe20000000000 */
[----:B------:R-:W-:Y:S01]  /*2d2b0*/  IADD3 R9, R9, -0x125, RZ ;  /* 0xfffffedb09097810 */ /* 0x000fe20007ffe0ff */
[----:B------:R-:W3:Y:S01]  /*2d2c0*/  LDC R8, c[0x0][0x230] ;  /* 0x00008c00ff087b82 */ /* 0x000ee20000000800 */
[----:B------:R1:W-:Y:S02]  /*2d2d0*/  LDGSTS.E [R154+-0x73ffc], desc[UR60][R32.64], !P0 ;  /* 0x8c004000209a7fae */ /* 0x0003e4000c12187c */
[----:B------:R-:W-:Y:S01]  /*2d2e0*/  ISETP.GE.U32.AND P0, PT, R14, 0x7ffffe79, PT ;  /* 0x7ffffe790e00780c */ /* 0x000fe20003f06070 */
[----:B--2---:R-:W-:-:S04]  /*2d2f0*/  IMAD.WIDE R248, R4, 0x4, R182 ;  /* 0x0000000404f87825 */ /* 0x004fc800078e02b6 */
[C---:B-1----:R-:W-:Y:S01]  /*2d300*/  IMAD.WIDE R232, R4.reuse, 0x4, R214 ;  /* 0x0000000404e87825 */ /* 0x042fe200078e02d6 */
[----:B------:R1:W-:Y:S03]  /*2d310*/  STL.64 [R1+0x1d20], R248 ;  /* 0x001d20f801007387 */ /* 0x0003e60000100a00 */
[C---:B------:R-:W-:Y:S01]  /*2d320*/  IMAD.WIDE R32, R4.reuse, 0x4, R198 ;  /* 0x0000000404207825 */ /* 0x040fe200078e02c6 */
[----:B------:R2:W-:Y:S04]  /*2d330*/  STL.64 [R1+0x1d18], R232 ;  /* 0x001d18e801007387 */ /* 0x0005e80000100a00 */
[----:B------:R2:W-:Y:S04]  /*2d340*/  STL.64 [R1+0x1d10], R32 ;  /* 0x001d102001007387 */ /* 0x0005e80000100a00 */
[----:B------:R-:W2:Y:S04]  /*2d350*/  LDL.LU.64 R182, [R1+0x1c08] ;  /* 0x001c080001b67983 */ /* 0x000ea80000300a00 */
[----:B------:R-:W2:Y:S01]  /*2d360*/  LDL.LU.64 R198, [R1+0x1c00] ;  /* 0x001c000001c67983 */ /* 0x000ea20000300a00 */
[----:B----4-:R-:W-:-:S03]  /*2d370*/  IMAD.WIDE R18, R4, 0x4, R18 ;  /* 0x0000000404127825 */ /* 0x010fc600078e0212 */
[----:B------:R1:W-:Y:S04]  /*2d380*/  LDGSTS.E [R252+-0x7fff8], desc[UR60][R248.64], !P1 ;  /* 0x80008000f8fc7fae */ /* 0x0003e8000c92187c */
[----:B------:R-:W4:Y:S04]  /*2d390*/  LDL.LU.64 R214, [R1+0x1bf8] ;  /* 0x001bf80001d67983 */ /* 0x000f280000300a00 */
[----:B------:R2:W-:Y:S04]  /*2d3a0*/  LDGSTS.E [R159+-0x7bff8], desc[UR60][R232.64], !P1 ;  /* 0x84008000e89f7fae */ /* 0x0005e8000c92187c */
[----:B------:R2:W-:Y:S04]  /*2d3b0*/  STL.64 [R1+0x1d08], R18 ;  /* 0x001d081201007387 */ /* 0x0005e80000100a00 */
[----:B------:R-:W4:Y:S01]  /*2d3c0*/  LDL.LU.64 R14, [R1+0x1bf0] ;  /* 0x001bf000010e7983 */ /* 0x000f220000300a00 */
[----:B-1----:R-:W-:-:S03]  /*2d3d0*/  IMAD.WIDE R248, R4, 0x4, R78 ;  /* 0x0000000404f87825 */ /* 0x002fc600078e024e */
[----:B------:R1:W-:Y:S04]  /*2d3e0*/  LDGSTS.E [R156+-0x77ff8], desc[UR60][R32.64], !P1 ;  /* 0x88008000209c7fae */ /* 0x0003e8000c92187c */
[----:B------:R-:W-:Y:S01]  /*2d3f0*/  STL.64 [R1+0x1d00], R248 ;  /* 0x001d00f801007387 */ /* 0x000fe20000100a00 */
[----:B---3--:R-:W-:-:S03]  /*2d400*/  IMAD.WIDE R16, R4, 0x4, R16 ;  /* 0x0000000404107825 */ /* 0x008fc600078e0210 */
[----:B------:R3:W-:Y:S01]  /*2d410*/  LDGSTS.E [R154+-0x73ff8], desc[UR60][R18.64], !P1 ;  /* 0x8c008000129a7fae */ /* 0x0007e2000c92187c */
[----:B--2---:R-:W-:-:S03]  /*2d420*/  IMAD.WIDE R232, R4, 0x4, R94 ;  /* 0x0000000404e87825 */ /* 0x004fc600078e025e */
[----:B------:R2:W-:Y:S04]  /*2d430*/  STL.64 [R1+0x1cf8], R16 ;  /* 0x001cf81001007387 */ /* 0x0005e80000100a00 */
[----:B------:R4:W-:Y:S01]  /*2d440*/  STL.64 [R1+0x1cf0], R232 ;  /* 0x001cf0e801007387 */ /* 0x0009e20000100a00 */
[----:B-1----:R-:W-:-:S03]  /*2d450*/  IMAD.WIDE R32, R4, 0x4, R250 ;  /* 0x0000000404207825 */ /* 0x002fc600078e02fa */
[----:B------:R-:W4:Y:S01]  /*2d460*/  LDL.LU.64 R78, [R1+0x1be8] ;  /* 0x001be800014e7983 */ /* 0x000f220000300a00 */
[----:B---3--:R-:W1:Y:S03]  /*2d470*/  LDC R18, c[0x0][0x230] ;  /* 0x00008c00ff127b82 */ /* 0x008e660000000800 */
[----:B------:R-:W3:Y:S04]  /*2d480*/  LDL.LU.64 R94, [R1+0x1be0] ;  /* 0x001be000015e7983 */ /* 0x000ee80000300a00 */
[----:B------:R-:W3:Y:S04]  /*2d490*/  LDL.LU.64 R250, [R1+0x1bd8] ;  /* 0x001bd80001fa7983 */ /* 0x000ee80000300a00 */
[----:B------:R1:W-:Y:S04]  /*2d4a0*/  LDGSTS.E [R252+-0x7fff4], desc[UR60][R248.64], !P0 ;  /* 0x8000c000f8fc7fae */ /* 0x0003e8000c12187c */
[----:B------:R4:W-:Y:S04]  /*2d4b0*/  STL.64 [R1+0x1ce8], R32 ;  /* 0x001ce82001007387 */ /* 0x0009e80000100a00 */
[----:B------:R-:W-:Y:S01]  /*2d4c0*/  LDGSTS.E [R159+-0x7bff4], desc[UR60][R16.64], !P0 ;  /* 0x8400c000109f7fae */ /* 0x000fe2000c12187c */
[----:B------:R-:W-:Y:S01]  /*2d4d0*/  ISETP.GE.U32.AND P1, PT, R9, 0x7ffffe5c, PT ;  /* 0x7ffffe5c0900780c */ /* 0x000fe20003f26070 */
[----:B------:R-:W-:Y:S01]  /*2d4e0*/  VIADD R8, R8, 0xfffffeda ;  /* 0xfffffeda08087836 */ /* 0x000fe20000000000 */
[----:B------:R-:W3:Y:S01]  /*2d4f0*/  LDC R9, c[0x0][0x230] ;  /* 0x00008c00ff097b82 */ /* 0x000ee20000000800 */
[----:B------:R4:W-:Y:S04]  /*2d500*/  LDGSTS.E [R156+-0x77ff4], desc[UR60][R232.64], !P0 ;  /* 0x8800c000e89c7fae */ /* 0x0009e8000c12187c */
[----:B------:R4:W-:Y:S04]  /*2d510*/  LDGSTS.E [R154+-0x73ff4], desc[UR60][R32.64], !P0 ;  /* 0x8c00c000209a7fae */ /* 0x0009e8000c12187c */
[----:B--2---:R-:W2:Y:S01]  /*2d520*/  LDL.LU.64 R16, [R1+0x1bd0] ;  /* 0x001bd00001107983 */ /* 0x004ea20000300a00 */
[----:B-1----:R-:W-:-:S02]  /*2d530*/  VIADD R18, R18, 0xfffffed9 ;  /* 0xfffffed912127836 */ /* 0x002fc40000000000 */
[----:B------:R-:W-:-:S04]  /*2d540*/  IMAD.WIDE R248, R4, 0x4, R182 ;  /* 0x0000000404f87825 */ /* 0x000fc800078e02b6 */
[C---:B------:R-:W-:Y:S01]  /*2d550*/  IMAD.WIDE R198, R4.reuse, 0x4, R198 ;  /* 0x0000000404c67825 */ /* 0x040fe200078e02c6 */
[----:B------:R1:W-:Y:S03]  /*2d560*/  STL.64 [R1+0x1ca0], R248 ;  /* 0x001ca0f801007387 */ /* 0x0003e60000100a00 */
[C---:B----4-:R-:W-:Y:S01]  /*2d570*/  IMAD.WIDE R232, R4.reuse, 0x4, R214 ;  /* 0x0000000404e87825 */ /* 0x050fe200078e02d6 */
[----:B------:R4:W-:Y:S04]  /*2d580*/  STL.64 [R1+0x1c98], R198 ;  /* 0x001c98c601007387 */ /* 0x0009e80000100a00 */
[----:B------:R3:W-:Y:S04]  /*2d590*/  STL.64 [R1+0x1c90], R232 ;  /* 0x001c90e801007387 */ /* 0x0007e80000100a00 */
[----:B------:R-:W2:Y:S01]  /*2d5a0*/  LDL.LU.64 R182, [R1+0x1bc8] ;  /* 0x001bc80001b67983 */ /* 0x000ea20000300a00 */
[----:B------:R-:W-:-:S03]  /*2d5b0*/  IMAD.WIDE R32, R4, 0x4, R14 ;  /* 0x0000000404207825 */ /* 0x000fc600078e020e */
[----:B------:R1:W-:Y:S04]  /*2d5c0*/  LDGSTS.E [R252+-0x70000], desc[UR60][R248.64], !P1 ;  /* 0x90000000f8fc7fae */ /* 0x0003e8000c92187c */
[----:B------:R-:W2:Y:S04]  /*2d5d0*/  LDL.LU.64 R14, [R1+0x1bc0] ;  /* 0x001bc000010e7983 */ /* 0x000ea80000300a00 */
[----:B------:R-:W-:Y:S04]  /*2d5e0*/  LDGSTS.E [R159+-0x6c000], desc[UR60][R198.64], !P1 ;  /* 0x94000000c69f7fae */ /* 0x000fe8000c92187c */
[----:B------:R-:W2:Y:S04]  /*2d5f0*/  LDL.LU.64 R214, [R1+0x1bb8] ;  /* 0x001bb80001d67983 */ /* 0x000ea80000300a00 */
[----:B------:R3:W-:Y:S04]  /*2d600*/  LDGSTS.E [R156+-0x68000], desc[UR60][R232.64], !P1 ;  /* 0x98000000e89c7fae */ /* 0x0007e8000c92187c */
[----:B------:R3:W-:Y:S04]  /*2d610*/  STL.64 [R1+0x1c88], R32 ;  /* 0x001c882001007387 */ /* 0x0007e80000100a00 */
[----:B------:R3:W-:Y:S01]  /*2d620*/  LDGSTS.E [R154+-0x64000], desc[UR60][R32.64], !P1 ;  /* 0x9c000000209a7fae */ /* 0x0007e2000c92187c */
[----:B-1----:R-:W-:-:S03]  /*2d630*/  IMAD.WIDE R248, R4, 0x4, R78 ;  /* 0x0000000404f87825 */ /* 0x002fc600078e024e */
[----:B----4-:R-:W4:Y:S01]  /*2d640*/  LDL.LU.64 R198, [R1+0x1bb0] ;  /* 0x001bb00001c67983 */ /* 0x010f220000300a00 */
[----:B---3--:R-:W-:-:S03]  /*2d650*/  IMAD.WIDE R232, R4, 0x4, R94 ;  /* 0x0000000404e87825 */ /* 0x008fc600078e025e */
[----:B------:R-:W-:Y:S01]  /*2d660*/  STL.64 [R1+0x1c80], R248 ;  /* 0x001c80f801007387 */ /* 0x000fe20000100a00 */
[----:B------:R-:W-:-:S03]  /*2d670*/  IMAD.WIDE R32, R4, 0x4, R250 ;  /* 0x0000000404207825 */ /* 0x000fc600078e02fa */
[----:B------:R-:W-:Y:S04]  /*2d680*/  STL.64 [R1+0x1c78], R232 ;  /* 0x001c78e801007387 */ /* 0x000fe80000100a00 */
[----:B------:R-:W-:Y:S04]  /*2d690*/  STL.64 [R1+0x1c70], R32 ;  /* 0x001c702001007387 */ /* 0x000fe80000100a00 */
[----:B------:R-:W3:Y:S04]  /*2d6a0*/  LDL.LU.64 R250, [R1+0x1ba8] ;  /* 0x001ba80001fa7983 */ /* 0x000ee80000300a00 */
[----:B------:R-:W3:Y:S04]  /*2d6b0*/  LDL.LU.64 R78, [R1+0x1ba0] ;  /* 0x001ba000014e7983 */ /* 0x000ee80000300a00 */
[----:B------:R-:W3:Y:S01]  /*2d6c0*/  LDL.LU.64 R94, [R1+0x1b98] ;  /* 0x001b9800015e7983 */ /* 0x000ee20000300a00 */
[----:B--2---:R-:W-:Y:S01]  /*2d6d0*/  IMAD.WIDE R16, R4, 0x4, R16 ;  /* 0x0000000404107825 */ /* 0x004fe200078e0210 */
[----:B------:R-:W-:-:S04]  /*2d6e0*/  ISETP.GE.U32.AND P1, PT, R18, 0x7ffffe5a, PT ;  /* 0x7ffffe5a1200780c */ /* 0x000fc80003f26070 */
[----:B------:R1:W-:Y:S04]  /*2d6f0*/  STL.64 [R1+0x1c68], R16 ;  /* 0x001c681001007387 */ /* 0x0003e80000100a00 */
[----:B------:R-:W2:Y:S01]  /*2d700*/  LDL.LU.64 R18, [R1+0x1b90] ;  /* 0x001b900001127983 */ /* 0x000ea20000300a00 */
[----:B------:R-:W-:Y:S02]  /*2d710*/  ISETP.GE.U32.AND P0, PT, R8, 0x7ffffe5b, PT ;  /* 0x7ffffe5b0800780c */ /* 0x000fe40003f06070 */
[----:B------:R-:W-:Y:S01]  /*2d720*/  IADD3 R9, R9, -0x128, RZ ;  /* 0xfffffed809097810 */ /* 0x000fe20007ffe0ff */
[----:B------:R-:W2:Y:S10]  /*2d730*/  LDC R8, c[0x0][0x230] ;  /* 0x00008c00ff087b82 */ /* 0x000eb40000000800 */
        /* <DEDUP_REMOVED lines=9> */
[----:B------:R3:W-:Y:S01]  /*2d7d0*/  STL.64 [R1+0x1c60], R248 ;  /* 0x001c60f801007387 */ /* 0x0007e20000100a00 */
[----:B------:R-:W1:Y:S03]  /*2d7e0*/  LDC R9, c[0x0][0x230] ;  /* 0x00008c00ff097b82 */ /* 0x000e660000000800 */
[----:B------:R-:W-:Y:S04]  /*2d7f0*/  STL.64 [R1+0x1c58], R14 ;  /* 0x001c580e01007387 */ /* 0x000fe80000100a00 */
[----:B------:R3:W-:Y:S04]  /*2d800*/  STL.64 [R1+0x1c50], R232 ;  /* 0x001c50e801007387 */ /* 0x0007e80000100a00 */
[----:B------:R3:W-:Y:S01]  /*2d810*/  LDGSTS.E [R252+-0x6fff8], desc[UR60][R248.64], !P1 ;  /* 0x90008000f8fc7fae */ /* 0x0007e2000c92187c */
[----:B----4-:R-:W-:-:S03]  /*2d820*/  IMAD.WIDE R32, R4, 0x4, R198 ;  /* 0x0000000404207825 */ /* 0x010fc600078e02c6 */
[----:B------:R-:W4:Y:S04]  /*2d830*/  LDL.LU.64 R182, [R1+0x1b88] ;  /* 0x001b880001b67983 */ /* 0x000f280000300a00 */
[----:B------:R-:W-:Y:S04]  /*2d840*/  LDGSTS.E [R159+-0x6bff8], desc[UR60][R14.64], !P1 ;  /* 0x940080000e9f7fae */ /* 0x000fe8000c92187c */
[----:B------:R-:W4:Y:S04]  /*2d850*/  LDL.LU.64 R214, [R1+0x1b80] ;  /* 0x001b800001d67983 */ /* 0x000f280000300a00 */
[----:B------:R1:W-:Y:S01]  /*2d860*/  LDGSTS.E [R156+-0x67ff8], desc[UR60][R232.64], !P1 ;  /* 0x98008000e89c7fae */ /* 0x0003e2000c92187c */
[----:B---3--:R-:W-:-:S03]  /*2d870*/  IMAD.WIDE R250, R4, 0x4, R250 ;  /* 0x0000000404fa7825 */ /* 0x008fc600078e02fa */
[----:B------:R-:W3:Y:S01]  /*2d880*/  LDL.LU.64 R198, [R1+0x1b78] ;  /* 0x001b780001c67983 */ /* 0x000ee20000300a00 */
[----:B------:R-:W-:-:S03]  /*2d890*/  IMAD.WIDE R248, R4, 0x4, R78 ;  /* 0x0000000404f87825 */ /* 0x000fc600078e024e */
[----:B------:R2:W-:Y:S01]  /*2d8a0*/  STL.64 [R1+0x1c48], R32 ;  /* 0x001c482001007387 */ /* 0x0005e20000100a00 */
[----:B-1----:R-:W-:-:S03]  /*2d8b0*/  IMAD.WIDE R232, R4, 0x4, R94 ;  /* 0x0000000404e87825 */ /* 0x002fc600078e025e */
[----:B------:R-:W3:Y:S04]  /*2d8c0*/  LDL.LU.64 R14, [R1+0x1b70] ;  /* 0x001b7000010e7983 */ /* 0x000ee80000300a00 */
[----:B------:R1:W-:Y:S04]  /*2d8d0*/  STL.64 [R1+0x1c40], R250 ;  /* 0x001c40fa01007387 */ /* 0x0003e80000100a00 */
[----:B------:R4:W-:Y:S04]  /*2d8e0*/  STL.64 [R1+0x1c38], R248 ;  /* 0x001c38f801007387 */ /* 0x0009e80000100a00 */
[----:B------:R2:W-:Y:S04]  /*2d8f0*/  LDGSTS.E [R154+-0x63ff8], desc[UR60][R32.64], !P1 ;  /* 0x9c008000209a7fae */ /* 0x0005e8000c92187c */
[----:B------:R4:W-:Y:S04]  /*2d900*/  STL.64 [R1+0x1c30], R232 ;  /* 0x001c30e801007387 */ /* 0x0009e80000100a00 */
[----:B------:R-:W3:Y:S01]  /*2d910*/  LDL.LU.64 R78, [R1+0x1b68] ;  /* 0x001b6800014e7983 */ /* 0x000ee20000300a00 */
[----:B--2---:R-:W-:-:S03]  /*2d920*/  IMAD.WIDE R32, R4, 0x4, R18 ;  /* 0x0000000404207825 */ /* 0x004fc600078e0212 */
[----:B------:R-:W-:Y:S04]  /*2d930*/  LDGSTS.E [R252+-0x6fff4], desc[UR60][R250.64], !P0 ;  /* 0x9000c000fafc7fae */ /* 0x000fe8000c12187c */
[----:B------:R-:W2:Y:S04]  /*2d940*/  LDL.LU.64 R18, [R1+0x1b60] ;  /* 0x001b600001127983 */ /* 0x000ea80000300a00 */
[----:B------:R-:W2:Y:S04]  /*2d950*/  LDL.LU.64 R94, [R1+0x1b58] ;  /* 0x001b5800015e7983 */ /* 0x000ea80000300a00 */
[----:B------:R3:W-:Y:S04]  /*2d960*/  STL.64 [R1+0x1c28], R32 ;  /* 0x001c282001007387 */ /* 0x0007e80000100a00 */
[----:B-1----:R-:W2:Y:S01]  /*2d970*/  LDL.LU.64 R250, [R1+0x1b50] ;  /* 0x001b500001fa7983 */ /* 0x002ea20000300a00 */
[----:B------:R-:W-:-:S03]  /*2d980*/  VIADD R8, R8, 0xfffffebb ;  /* 0xfffffebb08087836 */ /* 0x000fc60000000000 */
[----:B------:R4:W-:Y:S02]  /*2d990*/  LDGSTS.E [R159+-0x6bff4], desc[UR60][R248.64], !P0 ;  /* 0x9400c000f89f7fae */ /* 0x0009e4000c12187c */
[----:B------:R-:W-:Y:S02]  /*2d9a0*/  ISETP.GE.U32.AND P1, PT, R8, 0x7ffffe3c, PT ;  /* 0x7ffffe3c0800780c */ /* 0x000fe40003f26070 */
[----:B------:R1:W-:Y:S01]  /*2d9b0*/  LDGSTS.E [R156+-0x67ff4], desc[UR60][R232.64], !P0 ;  /* 0x9800c000e89c7fae */ /* 0x0003e2000c12187c */
[----:B------:R-:W-:Y:S01]  /*2d9c0*/  VIADD R16, R16, 0xfffffeba ;  /* 0xfffffeba10107836 */ /* 0x000fe20000000000 */
[----:B------:R-:W-:Y:S01]  /*2d9d0*/  IADD3 R9, R9, -0x147, RZ ;  /* 0xfffffeb909097810 */ /* 0x000fe20007ffe0ff */
[----:B------:R-:W2:Y:S01]  /*2d9e0*/  LDC R8, c[0x0][0x230] ;  /* 0x00008c00ff087b82 */ /* 0x000ea20000000800 */
[----:B------:R3:W-:Y:S02]  /*2d9f0*/  LDGSTS.E [R154+-0x63ff4], desc[UR60][R32.64], !P0 ;  /* 0x9c00c000209a7fae */ /* 0x0007e4000c12187c */
[----:B------:R-:W-:Y:S01]  /*2da00*/  ISETP.GE.U32.AND P0, PT, R16, 0x7ffffe3b, PT ;  /* 0x7ffffe3b1000780c */ /* 0x000fe20003f06070 */
[----:B----4-:R-:W-:-:S04]  /*2da10*/  IMAD.WIDE R248, R4, 0x4, R182 ;  /* 0x0000000404f87825 */ /* 0x010fc800078e02b6 */
[C---:B-1----:R-:W-:Y:S01]  /*2da20*/  IMAD.WIDE R232, R4.reuse, 0x4, R214 ;  /* 0x0000000404e87825 */ /* 0x042fe200078e02d6 */
[----:B------:R1:W-:Y:S04]  /*2da30*/  STL.64 [R1+0x1c20], R248 ;  /* 0x001c20f801007387 */ /* 0x0003e80000100a00 */
[----:B------:R4:W-:Y:S01]  /*2da40*/  STL.64 [R1+0x1c18], R232 ;  /* 0x001c18e801007387 */ /* 0x0009e20000100a00 */
[----:B---3--:R-:W-:-:S03]  /*2da50*/  IMAD.WIDE R32, R4, 0x4, R198 ;  /* 0x0000000404207825 */ /* 0x008fc600078e02c6 */
[----:B------:R1:W-:Y:S04]  /*2da60*/  LDGSTS.E [R252+-0x60000], desc[UR60][R248.64], !P1 ;  /* 0xa0000000f8fc7fae */ /* 0x0003e8000c92187c */
[----:B------:R3:W-:Y:S01]  /*2da70*/  STL.64 [R1+0x1c10], R32 ;  /* 0x001c102001007387 */ /* 0x0007e20000100a00 */
[----:B------:R-:W-:-:S03]  /*2da80*/  IMAD.WIDE R14, R4, 0x4, R14 ;  /* 0x00000004040e7825 */ /* 0x000fc600078e020e */
[----:B------:R-:W3:Y:S04]  /*2da90*/  LDL.LU.64 R182, [R1+0x1b48] ;  /* 0x001b480001b67983 */ /* 0x000ee80000300a00 */
[----:B------:R-:W3:Y:S04]  /*2daa0*/  LDL.LU.64 R198, [R1+0x1b40] ;  /* 0x001b400001c67983 */ /* 0x000ee80000300a00 */
[----:B------:R4:W-:Y:S04]  /*2dab0*/  LDGSTS.E [R159+-0x5c000], desc[UR60][R232.64], !P1 ;  /* 0xa4000000e89f7fae */ /* 0x0009e8000c92187c */
[----:B------:R-:W3:Y:S04]  /*2dac0*/  LDL.LU.64 R214, [R1+0x1b38] ;  /* 0x001b380001d67983 */ /* 0x000ee80000300a00 */
[----:B------:R3:W-:Y:S01]  /*2dad0*/  STL.64 [R1+0x1c08], R14 ;  /* 0x001c080e01007387 */ /* 0x0007e20000100a00 */
[----:B-1----:R-:W-:-:S03]  /*2dae0*/  IMAD.WIDE R248, R4, 0x4, R78 ;  /* 0x0000000404f87825 */ /* 0x002fc600078e024e */
[----:B------:R-:W3:Y:S04]  /*2daf0*/  LDL.LU.64 R16, [R1+0x1b30] ;  /* 0x001b300001107983 */ /* 0x000ee80000300a00 */
[----:B------:R-:W-:Y:S01]  /*2db00*/  STL.64 [R1+0x1c00], R248 ;  /* 0x001c00f801007387 */ /* 0x000fe20000100a00 */
[----:B--2---:R-:W-:-:S03]  /*2db10*/  IMAD.WIDE R18, R4, 0x4, R18 ;  /* 0x0000000404127825 */ /* 0x004fc600078e0212 */
[----:B------:R3:W-:Y:S01]  /*2db20*/  LDGSTS.E [R156+-0x58000], desc[UR60][R32.64], !P1 ;  /* 0xa8000000209c7fae */ /* 0x0007e2000c92187c */
[----:B----4-:R-:W-:-:S03]  /*2db30*/  IMAD.WIDE R232, R4, 0x4, R94 ;  /* 0x0000000404e87825 */ /* 0x010fc600078e025e */
[----:B------:R1:W-:Y:S04]  /*2db40*/  STL.64 [R1+0x1bf8], R18 ;  /* 0x001bf81201007387 */ /* 0x0003e80000100a00 */
[----:B------:R2:W-:Y:S04]  /*2db50*/  STL.64 [R1+0x1bf0], R232 ;  /* 0x001bf0e801007387 */ /* 0x0005e80000100a00 */
[----:B------:R-:W4:Y:S01]  /*2db60*/  LDL.LU.64 R78, [R1+0x1b28] ;  /* 0x001b2800014e7983 */ /* 0x000f220000300a00 */
[----:B---3--:R-:W-:-:S03]  /*2db70*/  IMAD.WIDE R32, R4, 0x4, R250 ;  /* 0x0000000404207825 */ /* 0x008fc600078e02fa */
[----:B------:R-:W3:Y:S04]  /*2db80*/  LDL.LU.64 R94, [R1+0x1b20] ;  /* 0x001b2000015e7983 */ /* 0x000ee80000300a00 */
[----:B------:R-:W3:Y:S04]  /*2db90*/  LDL.LU.64 R250, [R1+0x1b18] ;  /* 0x001b180001fa7983 */ /* 0x000ee80000300a00 */
[----:B------:R1:W-:Y:S04]  /*2dba0*/  LDGSTS.E [R154+-0x54000], desc[UR60][R14.64], !P1 ;  /* 0xac0000000e9a7fae */ /* 0x0003e8000c92187c */
[----:B------:R2:W-:Y:S04]  /*2dbb0*/  LDGSTS.E [R252+-0x5fffc], desc[UR60][R248.64], !P0 ;  /* 0xa0004000f8fc7fae */ /* 0x0005e8000c12187c */
[----:B------:R2:W-:Y:S04]  /*2dbc0*/  STL.64 [R1+0x1be8], R32 ;  /* 0x001be82001007387 */ /* 0x0005e80000100a00 */
[----:B------:R-:W-:Y:S01]  /*2dbd0*/  LDGSTS.E [R159+-0x5bffc], desc[UR60][R18.64], !P0 ;  /* 0xa4004000129f7fae */ /* 0x000fe2000c12187c */
[----:B-1----:R-:W1:Y:S01]  /*2dbe0*/  LDC R14, c[0x0][0x230] ;  /* 0x00008c00ff0e7b82 */ /* 0x002e620000000800 */
[----:B------:R-:W-:-:S02]  /*2dbf0*/  ISETP.GE.U32.AND P1, PT, R9, 0x7ffffe3a, PT ;  /* 0x7ffffe3a0900780c */ /* 0x000fc40003f26070 */
[----:B------:R2:W-:Y:S04]  /*2dc00*/  LDGSTS.E [R156+-0x57ffc], desc[UR60][R232.64], !P0 ;  /* 0xa8004000e89c7fae */ /* 0x0005e8000c12187c */
[----:B------:R2:W-:Y:S01]  /*2dc10*/  LDGSTS.E [R154+-0x53ffc], desc[UR60][R32.64], !P0 ;  /* 0xac004000209a7fae */ /* 0x0005e2000c12187c */
[----:B------:R-:W3:Y:S03]  /*2dc20*/  LDC R9, c[0x0][0x230] ;  /* 0x00008c00ff097b82 */ /* 0x000ee60000000800 */
[----:B------:R-:W3:Y:S01]  /*2dc30*/  LDL.LU.64 R18, [R1+0x1b10] ;  /* 0x001b100001127983 */ /* 0x000ee20000300a00 */
[----:B-1----:R-:W-:Y:S02]  /*2dc40*/  VIADD R14, R14, 0xfffffe9b ;  /* 0xfffffe9b0e0e7836 */ /* 0x002fe40000000000 */
[----:B--2---:R-:W-:-:S04]  /*2dc50*/  IMAD.WIDE R248, R4, 0x4, R182 ;  /* 0x0000000404f87825 */ /* 0x004fc800078e02b6 */
[C---:B------:R-:W-:Y:S01]  /*2dc60*/  IMAD.WIDE R198, R4.reuse, 0x4, R198 ;  /* 0x0000000404c67825 */ /* 0x040fe200078e02c6 */
[----:B------:R4:W-:Y:S03]  /*2dc70*/  STL.64 [R1+0x1be0], R248 ;  /* 0x001be0f801007387 */ /* 0x0009e60000100a00 */
[C---:B------:R-:W-:Y:S01]  /*2dc80*/  IMAD.WIDE R232, R4.reuse, 0x4, R214 ;  /* 0x0000000404e87825 */ /* 0x040fe200078e02d6 */
[----:B------:R-:W-:Y:S04]  /*2dc90*/  STL.64 [R1+0x1bd8], R198 ;  /* 0x001bd8c601007387 */ /* 0x000fe80000100a00 */
[----:B------:R4:W-:Y:S01]  /*2dca0*/  LDGSTS.E [R252+-0x5fff8], desc[UR60][R248.64], !P1 ;  /* 0xa0008000f8fc7fae */ /* 0x0009e2000c92187c */
[----:B------:R-:W-:-:S03]  /*2dcb0*/  IMAD.WIDE R32, R4, 0x4, R16 ;  /* 0x0000000404207825 */ /* 0x000fc600078e0210 */
[----:B------:R3:W-:Y:S04]  /*2dcc0*/  STL.64 [R1+0x1bd0], R232 ;  /* 0x001bd0e801007387 */ /* 0x0007e80000100a00 */
[----:B------:R-:W-:Y:S04]  /*2dcd0*/  LDGSTS.E [R159+-0x5bff8], desc[UR60][R198.64], !P1 ;  /* 0xa4008000c69f7fae */ /* 0x000fe8000c92187c */
[----:B------:R-:W2:Y:S04]  /*2dce0*/  LDL.LU.64 R182, [R1+0x1b08] ;  /* 0x001b080001b67983 */ /* 0x000ea80000300a00 */
[----:B------:R3:W-:Y:S04]  /*2dcf0*/  LDGSTS.E [R156+-0x57ff8], desc[UR60][R232.64], !P1 ;  /* 0xa8008000e89c7fae */ /* 0x0007e8000c92187c */
[----:B------:R-:W2:Y:S01]  /*2dd00*/  LDL.LU.64 R16, [R1+0x1b00] ;  /* 0x001b000001107983 */ /* 0x000ea20000300a00 */
[----:B----4-:R-:W-:-:S03]  /*2dd10*/  IMAD.WIDE R248, R4, 0x4, R78 ;  /* 0x0000000404f87825 */ /* 0x010fc600078e024e */
[----:B------:R-:W4:Y:S01]  /*2dd20*/  LDL.LU.64 R214, [R1+0x1af8] ;  /* 0x001af80001d67983 */ /* 0x000f220000300a00 */
[----:B---3--:R-:W-:-:S03]  /*2dd30*/  IMAD.WIDE R232, R4, 0x4, R94 ;  /* 0x0000000404e87825 */ /* 0x008fc600078e025e */
[----:B------:R1:W-:Y:S01]  /*2dd40*/  STL.64 [R1+0x1bc8], R32 ;  /* 0x001bc82001007387 */ /* 0x0003e20000100a00 */
[----:B------:R-:W-:-:S03]  /*2dd50*/  IMAD.WIDE R78, R4, 0x4, R250 ;  /* 0x00000004044e7825 */ /* 0x000fc600078e02fa */
[----:B------:R-:W3:Y:S04]  /*2dd60*/  LDL.LU.64 R198, [R1+0x1af0] ;  /* 0x001af00001c67983 */ /* 0x000ee80000300a00 */
[----:B------:R-:W-:Y:S04]  /*2dd70*/  STL.64 [R1+0x1bc0], R248 ;  /* 0x001bc0f801007387 */ /* 0x000fe80000100a00 */
[----:B------:R-:W-:Y:S04]  /*2dd80*/  STL.64 [R1+0x1bb8], R232 ;  /* 0x001bb8e801007387 */ /* 0x000fe80000100a00 */
[----:B------:R-:W-:Y:S04]  /*2dd90*/  STL.64 [R1+0x1bb0], R78 ;  /* 0x001bb04e01007387 */ /* 0x000fe80000100a00 */
[----:B------:R1:W-:Y:S04]  /*2dda0*/  LDGSTS.E [R154+-0x53ff8], desc[UR60][R32.64], !P1 ;  /* 0xac008000209a7fae */ /* 0x0003e8000c92187c */
[----:B------:R-:W3:Y:S04]  /*2ddb0*/  LDL.LU.64 R250, [R1+0x1ae8] ;  /* 0x001ae80001fa7983 */ /* 0x000ee80000300a00 */
[----:B------:R-:W3:Y:S01]  /*2ddc0*/  LDL.LU.64 R94, [R1+0x1ae0] ;  /* 0x001ae000015e7983 */ /* 0x000ee20000300a00 */
[----:B-1----:R-:W-:-:S03]  /*2ddd0*/  IMAD.WIDE R32, R4, 0x4, R18 ;  /* 0x0000000404207825 */ /* 0x002fc600078e0212 */
[----:B------:R-:W3:Y:S01]  /*2dde0*/  LDL.LU.64 R18, [R1+0x1ad8] ;  /* 0x001ad80001127983 */ /* 0x000ee20000300a00 */
[----:B------:R-:W-:-:S03]  /*2ddf0*/  ISETP.GE.U32.AND P1, PT, R14, 0x7ffffe1c, PT ;  /* 0x7ffffe1c0e00780c */ /* 0x000fc60003f26070 */
[----:B------:R1:W-:Y:S04]  /*2de00*/  STL.64 [R1+0x1ba8], R32 ;  /* 0x001ba82001007387 */ /* 0x0003e80000100a00 */
[----:B------:R-:W3:Y:S01]  /*2de10*/  LDL.LU.64 R14, [R1+0x1ad0] ;  /* 0x001ad000010e7983 */ /* 0x000ee20000300a00 */
[----:B------:R-:W-:-:S05]  /*2de20*/  VIADD R8, R8, 0xfffffeb8 ;  /* 0xfffffeb808087836 */ /* 0x000fca0000000000 */
[----:B------:R-:W-:Y:S02]  /*2de30*/  ISETP.GE.U32.AND P0, PT, R8, 0x7ffffe39, PT ;  /* 0x7ffffe390800780c */ /* 0x000fe40003f06070 */
[----:B------:R-:W-:Y:S01]  /*2de40*/  IADD3 R9, R9, -0x166, RZ ;  /* 0xfffffe9a09097810 */ /* 0x000fe20007ffe0ff */
[----:B------:R-:W3:Y:S10]  /*2de50*/  LDC R8, c[0x0][0x230] ;  /* 0x00008c00ff087b82 */ /* 0x000ef40000000800 */
[----:B------:R-:W-:Y:S04]  /*2de60*/  LDGSTS.E [R252+-0x5fff4], desc[UR60][R248.64], !P0 ;  /* 0xa000c000f8fc7fae */ /* 0x000fe8000c12187c */
[----:B------:R-:W-:Y:S04]  /*2de70*/  LDGSTS.E [R159+-0x5bff4], desc[UR60][R232.64], !P0 ;  /* 0xa400c000e89f7fae */ /* 0x000fe8000c12187c */
[----:B------:R-:W-:Y:S04]  /*2de80*/  LDGSTS.E [R156+-0x57ff4], desc[UR60][R78.64], !P0 ;  /* 0xa800c0004e9c7fae */ /* 0x000fe8000c12187c */
[----:B------:R1:W-:Y:S01]  /*2de90*/  LDGSTS.E [R154+-0x53ff4], desc[UR60][R32.64], !P0 ;  /* 0xac00c000209a7fae */ /* 0x0003e2000c12187c */
[----:B------:R-:W-:Y:S01]  /*2dea0*/  ISETP.GE.U32.AND P0, PT, R9, 0x7ffffe1b, PT ;  /* 0x7ffffe1b0900780c */ /* 0x000fe20003f06070 */
[C---:B--2---:R-:W-:Y:S01]  /*2deb0*/  IMAD.WIDE R16, R4.reuse, 0x4, R16 ;  /* 0x0000000404107825 */ /* 0x044fe200078e0210 */
[----:B-1----:R-:W1:Y:S03]  /*2dec0*/  LDC R32, c[0x0][0x230] ;  /* 0x00008c00ff207b82 */ /* 0x002e660000000800 */
[----:B------:R-:W-:-:S04]  /*2ded0*/  IMAD.WIDE R248, R4, 0x4, R182 ;  /* 0x0000000404f87825 */ /* 0x000fc800078e02b6 */
[C---:B----4-:R-:W-:Y:S01]  /*2dee0*/  IMAD.WIDE R232, R4.reuse, 0x4, R214 ;  /* 0x0000000404e87825 */ /* 0x050fe200078e02d6 */
[----:B------:R2:W-:Y:S01]  /*2def0*/  STL.64 [R1+0x1ba0], R248 ;  /* 0x001ba0f801007387 */ /* 0x0005e20000100a00 */
[----:B------:R-:W4:Y:S03]  /*2df00*/  LDC R9, c[0x0][0x230] ;  /* 0x00008c00ff097b82 */ /* 0x000f260000000800 */
[----:B------:R-:W-:Y:S01]  /*2df10*/  STL.64 [R1+0x1b98], R16 ;  /* 0x001b981001007387 */ /* 0x000fe20000100a00 */
[----:B---3--:R-:W-:-:S03]  /*2df20*/  IMAD.WIDE R198, R4, 0x4, R198 ;  /* 0x0000000404c67825 */ /* 0x008fc600078e02c6 */
[----:B------:R3:W-:Y:S04]  /*2df30*/  STL.64 [R1+0x1b90], R232 ;  /* 0x001b90e801007387 */ /* 0x0007e80000100a00 */
[----:B------:R2:W-:Y:S04]  /*2df40*/  LDGSTS.E [R252+-0x50000], desc[UR60][R248.64], !P1 ;  /* 0xb0000000f8fc7fae */ /* 0x0005e8000c92187c */
[----:B------:R-:W4:Y:S04]  /*2df50*/  LDL.LU.64 R78, [R1+0x1ac8] ;  /* 0x001ac800014e7983 */ /* 0x000f280000300a00 */
[----:B------:R-:W-:Y:S01]  /*2df60*/  LDGSTS.E [R159+-0x4c000], desc[UR60][R16.64], !P1 ;  /* 0xb4000000109f7fae */ /* 0x000fe2000c92187c */
[----:B------:R-:W-:-:S03]  /*2df70*/  IMAD.WIDE R250, R4, 0x4, R250 ;  /* 0x0000000404fa7825 */ /* 0x000fc600078e02fa */
[----:B------:R-:W4:Y:S01]  /*2df80*/  LDL.LU.64 R182, [R1+0x1ac0] ;  /* 0x001ac00001b67983 */ /* 0x000f220000300a00 */
[----:B--2---:R-:W-:-:S03]  /*2df90*/  IMAD.WIDE R248, R4, 0x4, R94 ;  /* 0x0000000404f87825 */ /* 0x004fc600078e025e */
[----:B------:R3:W-:Y:S04]  /*2dfa0*/  LDGSTS.E [R156+-0x48000], desc[UR60][R232.64], !P1 ;  /* 0xb8000000e89c7fae */ /* 0x0007e8000c92187c */
[----:B------:R-:W2:Y:S04]  /*2dfb0*/  LDL.LU.64 R214, [R1+0x1ab8] ;  /* 0x001ab80001d67983 */ /* 0x000ea80000300a00 */
[----:B------:R1:W-:Y:S01]  /*2dfc0*/  STL.64 [R1+0x1b88], R198 ;  /* 0x001b88c601007387 */ /* 0x0003e20000100a00 */
[----:B---3--:R-:W-:-:S03]  /*2dfd0*/  IMAD.WIDE R232, R4, 0x4, R18 ;  /* 0x0000000404e87825 */ /* 0x008fc600078e0212 */
[----:B------:R-:W3:Y:S04]  /*2dfe0*/  LDL.LU.64 R16, [R1+0x1ab0] ;  /* 0x001ab00001107983 */ /* 0x000ee80000300a00 */
[----:B------:R1:W-:Y:S04]  /*2dff0*/  STL.64 [R1+0x1b80], R250 ;  /* 0x001b80fa01007387 */ /* 0x0003e80000100a00 */
[----:B------:R1:W-:Y:S04]  /*2e000*/  LDGSTS.E [R154+-0x44000], desc[UR60][R198.64], !P1 ;  /* 0xbc000000c69a7fae */ /* 0x0003e8000c92187c */
[----:B------:R-:W-:Y:S04]  /*2e010*/  STL.64 [R1+0x1b78], R248 ;  /* 0x001b78f801007387 */ /* 0x000fe80000100a00 */
[----:B------:R-:W-:Y:S01]  /*2e020*/  STL.64 [R1+0x1b70], R232 ;  /* 0x001b70e801007387 */ /* 0x000fe20000100a00 */
[----:B-1----:R-:W-:-:S03]  /*2e030*/  IMAD.WIDE R198, R4, 0x4, R14 ;  /* 0x0000000404c67825 */ /* 0x002fc600078e020e */
[----:B------:R-:W-:Y:S04]  /*2e040*/  LDGSTS.E [R252+-0x4fffc], desc[UR60][R250.64], !P0 ;  /* 0xb0004000fafc7fae */ /* 0x000fe8000c12187c */
[----:B------:R-:W3:Y:S04]  /*2e050*/  LDL.LU.64 R14, [R1+0x1aa8] ;  /* 0x001aa800010e7983 */ /* 0x000ee80000300a00 */
[----:B------:R-:W3:Y:S04]  /*2e060*/  LDL.LU.64 R18, [R1+0x1aa0] ;  /* 0x001aa00001127983 */ /* 0x000ee80000300a00 */
[----:B------:R-:W3:Y:S04]  /*2e070*/  LDL.LU.64 R94, [R1+0x1a98] ;  /* 0x001a9800015e7983 */ /* 0x000ee80000300a00 */
[----:B------:R1:W-:Y:S04]  /*2e080*/  STL.64 [R1+0x1b68], R198 ;  /* 0x001b68c601007387 */ /* 0x0003e80000100a00 */
[----:B------:R-:W3:Y:S01]  /*2e090*/  LDL.LU.64 R250, [R1+0x1a90] ;  /* 0x001a900001fa7983 */ /* 0x000ee20000300a00 */
[----:B------:R-:W-:-:S03]  /*2e0a0*/  VIADD R8, R8, 0xfffffe99 ;  /* 0xfffffe9908087836 */ /* 0x000fc60000000000 */
[----:B------:R-:W-:Y:S02]  /*2e0b0*/  LDGSTS.E [R159+-0x4bffc], desc[UR60][R248.64], !P0 ;  /* 0xb4004000f89f7fae */ /* 0x000fe4000c12187c */
[----:B------:R-:W-:Y:S02]  /*2e0c0*/  ISETP.GE.U32.AND P1, PT, R8, 0x7ffffe1a, PT ;  /* 0x7ffffe1a0800780c */ /* 0x000fe40003f26070 */
[----:B------:R-:W-:Y:S01]  /*2e0d0*/  LDGSTS.E [R156+-0x47ffc], desc[UR60][R232.64], !P0 ;  /* 0xb8004000e89c7fae */ /* 0x000fe2000c12187c */
[----:B----4-:R-:W-:Y:S01]  /*2e0e0*/  IADD3 R9, R9, -0x109, RZ ;  /* 0xfffffef709097810 */ /* 0x010fe20007ffe0ff */
[----:B------:R-:W4:Y:S02]  /*2e0f0*/  LDC R8, c[0x0][0x230] ;  /* 0x00008c00ff087b82 */ /* 0x000f240000000800 */
[----:B------:R1:W-:Y:S02]  /*2e100*/  LDGSTS.E [R154+-0x43ffc], desc[UR60][R198.64], !P0 ;  /* 0xbc004000c69a7fae */ /* 0x0003e4000c12187c */
[----:B-1----:R-:W-:-:S05]  /*2e110*/  VIADD R198, R32, 0xfffffe98 ;  /* 0xfffffe9820c67836 */ /* 0x002fca0000000000 */
[----:B------:R-:W-:Y:S01]  /*2e120*/  ISETP.GE.U32.AND P0, PT, R198, 0x7ffffe19, PT ;  /* 0x7ffffe19c600780c */ /* 0x000fe20003f06070 */
[----:B------:R-:W-:-:S05]  /*2e130*/  IMAD.WIDE R248, R4, 0x4, R78 ;  /* 0x0000000404f87825 */ /* 0x000fca00078e024e */
[----:B------:R-:W-:Y:S01]  /*2e140*/  STL.64 [R1+0x1b60], R248 ;  /* 0x001b60f801007387 */ /* 0x000fe20000100a00 */
[----:B------:R-:W-:-:S03]  /*2e150*/  IMAD.WIDE R232, R4, 0x4, R182 ;  /* 0x0000000404e87825 */ /* 0x000fc600078e02b6 */
[----:B------:R-:W-:Y:S01]  /*2e160*/  LDGSTS.E [R252+-0x4fff8], desc[UR60][R248.64], !P1 ;  /* 0xb0008000f8fc7fae */ /* 0x000fe2000c92187c */
[----:B--2---:R-:W-:-:S03]  /*2e170*/  IMAD.WIDE R32, R4, 0x4, R214 ;  /* 0x0000000404207825 */ /* 0x004fc600078e02d6 */
[----:B------:R1:W-:Y:S04]  /*2e180*/  STL.64 [R1+0x1b58], R232 ;  /* 0x001b58e801007387 */ /* 0x0003e80000100a00 */
[----:B------:R2:W-:Y:S01]  /*2e190*/  STL.64 [R1+0x1b50], R32 ;  /* 0x001b502001007387 */ /* 0x0005e20000100a00 */
[----:B---3--:R-:W-:-:S03]  /*2e1a0*/  IMAD.WIDE R16, R4, 0x4, R16 ;  /* 0x0000000404107825 */ /* 0x008fc600078e0210 */
[----:B------:R-:W3:Y:S04]  /*2e1b0*/  LDL.LU.64 R78, [R1+0x1a88] ;  /* 0x001a8800014e7983 */ /* 0x000ee80000300a00 */
[----:B------:R-:W3:Y:S04]  /*2e1c0*/  LDL.LU.64 R214, [R1+0x1a80] ;  /* 0x001a800001d67983 */ /* 0x000ee80000300a00 */
[----:B------:R1:W-:Y:S04]  /*2e1d0*/  LDGSTS.E [R159+-0x4bff8], desc[UR60][R232.64], !P1 ;  /* 0xb4008000e89f7fae */ /* 0x0003e8000c92187c */
[----:B------:R-:W3:Y:S04]  /*2e1e0*/  LDL.LU.64 R182, [R1+0x1a78] ;  /* 0x001a780001b67983 */ /* 0x000ee80000300a00 */
[----:B------:R4:W-:Y:S04]  /*2e1f0*/  STL.64 [R1+0x1b48], R16 ;  /* 0x001b481001007387 */ /* 0x0009e80000100a00 */
[----:B------:R-:W3:Y:S01]  /*2e200*/  LDL.LU.64 R198, [R1+0x1a70] ;  /* 0x001a700001c67983 */ /* 0x000ee20000300a00 */
[----:B------:R-:W-:-:S03]  /*2e210*/  IMAD.WIDE R14, R4, 0x4, R14 ;  /* 0x00000004040e7825 */ /* 0x000fc600078e020e */
[----:B------:R2:W-:Y:S01]  /*2e220*/  LDGSTS.E [R156+-0x47ff8], desc[UR60][R32.64], !P1 ;  /* 0xb8008000209c7fae */ /* 0x0005e2000c92187c */
[----:B------:R-:W-:-:S03]  /*2e230*/  IMAD.WIDE R18, R4, 0x4, R18 ;  /* 0x0000000404127825 */ /* 0x000fc600078e0212 */
[----:B------:R4:W-:Y:S01]  /*2e240*/  STL.64 [R1+0x1b40], R14 ;  /* 0x001b400e01007387 */ /* 0x0009e20000100a00 */
[----:B-1----:R-:W-:-:S03]  /*2e250*/  IMAD.WIDE R232, R4, 0x4, R94 ;  /* 0x0000000404e87825 */ /* 0x002fc600078e025e */
[----:B------:R1:W-:Y:S04]  /*2e260*/  STL.64 [R1+0x1b38], R18 ;  /* 0x001b381201007387 */ /* 0x0003e80000100a00 */
[----:B------:R3:W-:Y:S01]  /*2e270*/  STL.64 [R1+0x1b30], R232 ;  /* 0x001b30e801007387 */ /* 0x0007e20000100a00 */
[----:B--2---:R-:W-:-:S03]  /*2e280*/  IMAD.WIDE R32, R4, 0x4, R250 ;  /* 0x0000000404207825 */ /* 0x004fc600078e02fa */
[----:B------:R-:W2:Y:S04]  /*2e290*/  LDL.LU.64 R248, [R1+0x1a68] ;  /* 0x001a680001f87983 */ /* 0x000ea80000300a00 */
[----:B------:R-:W2:Y:S04]  /*2e2a0*/  LDL.LU.64 R94, [R1+0x1a60] ;  /* 0x001a6000015e7983 */ /* 0x000ea80000300a00 */
[----:B------:R-:W2:Y:S04]  /*2e2b0*/  LDL.LU.64 R250, [R1+0x1a58] ;  /* 0x001a580001fa7983 */ /* 0x000ea80000300a00 */
[----:B------:R4:W-:Y:S04]  /*2e2c0*/  LDGSTS.E [R154+-0x43ff8], desc[UR60][R16.64], !P1 ;  /* 0xbc008000109a7fae */ /* 0x0009e8000c92187c */
[----:B------:R3:W-:Y:S04]  /*2e2d0*/  STL.64 [R1+0x1b28], R32 ;  /* 0x001b282001007387 */ /* 0x0007e80000100a00 */
[----:B------:R3:W-:Y:S04]  /*2e2e0*/  STL.64 [R1+0x2ce8], R12 ;  /* 0x002ce80c01007387 */ /* 0x0007e80000100a00 */
[----:B------:R-:W-:Y:S01]  /*2e2f0*/  LDGSTS.E [R252+-0x4fff4], desc[UR60][R14.64], !P0 ;  /* 0xb000c0000efc7fae */ /* 0x000fe2000c12187c */
[----:B----4-:R-:W4:Y:S03]  /*2e300*/  LDC R16, c[0x0][0x230] ;  /* 0x00008c00ff107b82 */ /* 0x010f260000000800 */
[----:B------:R-:W-:Y:S01]  /*2e310*/  LDGSTS.E [R159+-0x4bff4], desc[UR60][R18.64], !P0 ;  /* 0xb400c000129f7fae */ /* 0x000fe2000c12187c */
[----:B------:R-:W-:-:S03]  /*2e320*/  ISETP.GE.U32.AND P1, PT, R9, 0x7ffffe78, PT ;  /* 0x7ffffe780900780c */ /* 0x000fc60003f26070 */
[----:B------:R3:W-:Y:S01]  /*2e330*/  LDGSTS.E [R156+-0x47ff4], desc[UR60][R232.64], !P0 ;  /* 0xb800c000e89c7fae */ /* 0x0007e2000c12187c */
[----:B------:R-:W-:Y:S01]  /*2e340*/  VIADD R8, R8, 0xfffffef6 ;  /* 0xfffffef608087836 */ /* 0x000fe20000000000 */
[----:B------:R-:W2:Y:S02]  /*2e350*/  LDC R9, c[0x0][0x230] ;  /* 0x00008c00ff097b82 */ /* 0x000ea40000000800 */
[----:B------:R-:W2:Y:S04]  /*2e360*/  LDL.LU.64 R14, [R1+0x30b8] ;  /* 0x0030b800010e7983 */ /* 0x000ea80000300a00 */
[----:B-1----:R-:W2:Y:S04]  /*2e370*/  LDL.LU.64 R18, [R1+0x1a50] ;  /* 0x001a500001127983 */ /* 0x002ea80000300a00 */
[----:B------:R1:W-:Y:S01]  /*2e380*/  LDGSTS.E [R154+-0x43ff4], desc[UR60][R32.64], !P0 ;  /* 0xbc00c000209a7fae */ /* 0x0003e2000c12187c */
[----:B----4-:R-:W-:Y:S01]  /*2e390*/  IADD3 R16, R16, -0x10b, RZ ;  /* 0xfffffef510107810 */ /* 0x010fe20007ffe0ff */
[----:B---3--:R-:W-:-:S04]  /*2e3a0*/  IMAD.WIDE R232, R4, 0x4, R78 ;  /* 0x0000000404e87825 */ /* 0x008fc800078e024e */
[C---:B------:R-:W-:Y:S01]  /*2e3b0*/  IMAD.WIDE R214, R4.reuse, 0x4, R214 ;  /* 0x0000000404d67825 */ /* 0x040fe200078e02d6 */
[----:B------:R3:W-:Y:S03]  /*2e3c0*/  STL.64 [R1+0x1ce0], R232 ;  /* 0x001ce0e801007387 */ /* 0x0007e60000100a00 */
[C---:B-1----:R-:W-:Y:S01]  /*2e3d0*/  IMAD.WIDE R32, R4.reuse, 0x4, R182 ;  /* 0x0000000404207825 */ /* 0x042fe200078e02b6 */
[----:B------:R1:W-:Y:S04]  /*2e3e0*/  STL.64 [R1+0x1cd8], R214 ;  /* 0x001cd8d601007387 */ /* 0x0003e80000100a00 */
[----:B------:R4:W-:Y:S01]  /*2e3f0*/  STL.64 [R1+0x1cd0], R32 ;  /* 0x001cd02001007387 */ /* 0x0009e20000100a00 */
[----:B------:R-:W-:-:S03]  /*2e400*/  IMAD.WIDE R12, R4, 0x4, R198 ;  /* 0x00000004040c7825 */ /* 0x000fc600078e02c6 */
[----:B------:R-:W4:Y:S04]  /*2e410*/  LDL.LU.64 R78, [R1+0x1a48] ;  /* 0x001a4800014e7983 */ /* 0x000f280000300a00 */
[----:B------:R-:W4:Y:S04]  /*2e420*/  LDL.LU.64 R198, [R1+0x1a40] ;  /* 0x001a400001c67983 */ /* 0x000f280000300a00 */
[----:B------:R-:W4:Y:S04]  /*2e430*/  LDL.LU.64 R182, [R1+0x1a38] ;  /* 0x001a380001b67983 */ /* 0x000f280000300a00 */
[----:B------:R4:W-:Y:S01]  /*2e440*/  STL.64 [R1+0x1cc8], R12 ;  /* 0x001cc80c01007387 */ /* 0x0009e20000100a00 */
[----:B--2---:R-:W-:-:S04]  /*2e450*/  IMAD.WIDE R248, R4, 0x4, R248 ;  /* 0x0000000404f87825 */ /* 0x004fc800078e02f8 */
[C---:B------:R-:W-:Y:S01]  /*2e460*/  VIADD R252, R14.reuse, 0x100000 ;  /* 0x001000000efc7836 */ /* 0x040fe20000000000 */
[C---:B------:R-:W-:Y:S01]  /*2e470*/  IADD3 R159, R14.reuse, 0x100000, RZ ;  /* 0x001000000e9f7810 */ /* 0x040fe20007ffe0ff */
[----:B------:R-:W-:-:S03]  /*2e480*/  VIADD R156, R14, 0x100000 ;  /* 0x001000000e9c7836 */ /* 0x000fc60000000000 */
[----:B------:R3:W-:Y:S01]  /*2e490*/  LDGSTS.E [R252+-0x80000], desc[UR60][R232.64], !P1 ;  /* 0x80000000e8fc7fae */ /* 0x0007e2000c92187c */
[----:B------:R-:W-:-:S03]  /*2e4a0*/  VIADD R154, R14, 0x100000 ;  /* 0x001000000e9a7836 */ /* 0x000fc60000000000 */
[----:B------:R-:W-:Y:S04]  /*2e4b0*/  LDGSTS.E [R159+-0x7c000], desc[UR60][R214.64], !P1 ;  /* 0x84000000d69f7fae */ /* 0x000fe8000c92187c */
[----:B------:R4:W-:Y:S01]  /*2e4c0*/  LDGSTS.E [R156+-0x78000], desc[UR60][R32.64], !P1 ;  /* 0x88000000209c7fae */ /* 0x0009e2000c92187c */
[----:B---3--:R-:W-:-:S03]  /*2e4d0*/  IMAD.WIDE R232, R4, 0x4, R94 ;  /* 0x0000000404e87825 */ /* 0x008fc600078e025e */
[----:B------:R2:W-:Y:S04]  /*2e4e0*/  LDGSTS.E [R154+-0x74000], desc[UR60][R12.64], !P1 ;  /* 0x8c0000000c9a7fae */ /* 0x0005e8000c92187c */
[----:B-1----:R-:W3:Y:S01]  /*2e4f0*/  LDL.LU.64 R214, [R1+0x1a30] ;  /* 0x001a300001d67983 */ /* 0x002ee20000300a00 */
[----:B----4-:R-:W-:-:S03]  /*2e500*/  IMAD.WIDE R32, R4, 0x4, R250 ;  /* 0x0000000404207825 */ /* 0x010fc600078e02fa */
[----:B------:R-:W-:Y:S04]  /*2e510*/  STL.64 [R1+0x1cc0], R248 ;  /* 0x001cc0f801007387 */ /* 0x000fe80000100a00 */
[----:B------:R-:W-:Y:S01]  /*2e520*/  STL.64 [R1+0x1cb8], R232 ;  /* 0x001cb8e801007387 */ /* 0x000fe20000100a00 */
[----:B--2---:R-:W-:-:S03]  /*2e530*/  IMAD.WIDE R12, R4, 0x4, R18 ;  /* 0x00000004040c7825 */ /* 0x004fc600078e0212 */
[----:B------:R-:W-:Y:S04]  /*2e540*/  STL.64 [R1+0x1cb0], R32 ;  /* 0x001cb02001007387 */ /* 0x000fe80000100a00 */
[----:B------:R-:W2:Y:S04]  /*2e550*/  LDL.LU.64 R250, [R1+0x1a28] ;  /* 0x001a280001fa7983 */ /* 0x000ea80000300a00 */
[----:B------:R-:W4:Y:S04]  /*2e560*/  LDL.LU.64 R94, [R1+0x1a20] ;  /* 0x001a2000015e7983 */ /* 0x000f280000300a00 */
[----:B------:R-:W4:Y:S01]  /*2e570*/  LDL.LU.64 R18, [R1+0x1a18] ;  /* 0x001a180001127983 */ /* 0x000f220000300a00 */
[----:B------:R-:W-:-:S03]  /*2e580*/  ISETP.GE.U32.AND P1, PT, R16, 0x7ffffe76, PT ;  /* 0x7ffffe761000780c */ /* 0x000fc60003f26070 */
[----:B------:R1:W-:Y:S04]  /*2e590*/  STL.64 [R1+0x1ca8], R12 ;  /* 0x001ca80c01007387 */ /* 0x0003e80000100a00 */
[----:B------:R-:W4:Y:S01]  /*2e5a0*/  LDL.LU.64 R16, [R1+0x1a10] ;  /* 0x001a100001107983 */ /* 0x000f220000300a00 */
[----:B------:R-:W-:Y:S01]  /*2e5b0*/  ISETP.GE.U32.AND P0, PT, R8, 0x7ffffe77, PT ;  /* 0x7ffffe770800780c */ /* 0x000fe20003f06070 */
[----:B------:R-:W-:Y:S01]  /*2e5c0*/  VIADD R9, R9, 0xfffffef4 ;  /* 0xfffffef409097836 */ /* 0x000fe20000000000 */
[----:B------:R-:W4:Y:S11]  /*2e5d0*/  LDC R8, c[0x0][0x230] ;  /* 0x00008c00ff087b82 */ /* 0x000f360000000800 */
        /* <DEDUP_REMOVED lines=9> */
[----:B------:R-:W-:Y:S01]  /*2e670*/  STL.64 [R1+0x1b00], R232 ;  /* 0x001b00e801007387 */ /* 0x000fe20000100a00 */
[----:B------:R-:W1:Y:S03]  /*2e680*/  LDC R9, c[0x0][0x230] ;  /* 0x00008c00ff097b82 */ /* 0x000e660000000800 */
[----:B------:R3:W-:Y:S04]  /*2e690*/  STL.64 [R1+0x1b20], R198 ;  /* 0x001b20c601007387 */ /* 0x0007e80000100a00 */
[----:B------:R-:W-:Y:S04]  /*2e6a0*/  STL.64 [R1+0x1b18], R78 ;  /* 0x001b184e01007387 */ /* 0x000fe80000100a00 */
[----:B------:R-:W4:Y:S04]  /*2e6b0*/  LDL.LU.64 R248, [R1+0x1a08] ;  /* 0x001a080001f87983 */ /* 0x000f280000300a00 */
[----:B------:R4:W-:Y:S04]  /*2e6c0*/  LDGSTS.E [R252+-0x7fff8], desc[UR60][R232.64], !P1 ;  /* 0x80008000e8fc7fae */ /* 0x0009e8000c92187c */
[----:B------:R-:W4:Y:S04]  /*2e6d0*/  LDL.LU.64 R182, [R1+0x1a00] ;  /* 0x001a000001b67983 */ /* 0x000f280000300a00 */
[----:B------:R-:W-:Y:S04]  /*2e6e0*/  LDGSTS.E [R159+-0x7bff8], desc[UR60][R198.64], !P1 ;  /* 0x84008000c69f7fae */ /* 0x000fe8000c92187c */
[----:B------:R-:W-:Y:S01]  /*2e6f0*/  LDGSTS.E [R156+-0x77ff8], desc[UR60][R78.64], !P1 ;  /* 0x880080004e9c7fae */ /* 0x000fe2000c92187c */
[----:B---3--:R-:W-:-:S03]  /*2e700*/  IMAD.WIDE R32, R4, 0x4, R214 ;  /* 0x0000000404207825 */ /* 0x008fc600078e02d6 */
[----:B------:R-:W3:Y:S04]  /*2e710*/  LDL.LU.64 R214, [R1+0x19f8] ;  /* 0x0019f80001d67983 */ /* 0x000ee80000300a00 */
[----:B------:R1:W-:Y:S04]  /*2e720*/  STL.64 [R1+0x1b10], R32 ;  /* 0x001b102001007387 */ /* 0x0003e80000100a00 */
[----:B------:R1:W-:Y:S04]  /*2e730*/  LDGSTS.E [R154+-0x73ff8], desc[UR60][R32.64], !P1 ;  /* 0x8c008000209a7fae */ /* 0x0003e8000c92187c */
[----:B------:R-:W3:Y:S01]  /*2e740*/  LDL.LU.64 R198, [R1+0x19f0] ;  /* 0x0019f00001c67983 */ /* 0x000ee20000300a00 */
[----:B--2---:R-:W-:-:S04]  /*2e750*/  IMAD.WIDE R250, R4, 0x4, R250 ;  /* 0x0000000404fa7825 */ /* 0x004fc800078e02fa */
[C---:B----4-:R-:W-:Y:S01]  /*2e760*/  IMAD.WIDE R232, R4.reuse, 0x4, R94 ;  /* 0x0000000404e87825 */ /* 0x050fe200078e025e */
[----:B------:R2:W-:Y:S03]  /*2e770*/  STL.64 [R1+0x1ae8], R250 ;  /* 0x001ae8fa01007387 */ /* 0x0005e60000100a00 */
[C---:B-1----:R-:W-:Y:S01]  /*2e780*/  IMAD.WIDE R32, R4.reuse, 0x4, R18 ;  /* 0x0000000404207825 */ /* 0x042fe200078e0212 */
[----:B------:R-:W-:Y:S04]  /*2e790*/  STL.64 [R1+0x1b08], R232 ;  /* 0x001b08e801007387 */ /* 0x000fe80000100a00 */
[----:B------:R-:W-:Y:S04]  /*2e7a0*/  STL.64 [R1+0x1af8], R32 ;  /* 0x001af82001007387 */ /* 0x000fe80000100a00 */
[----:B------:R-:W4:Y:S01]  /*2e7b0*/  LDL.LU.64 R78, [R1+0x19e8] ;  /* 0x0019e800014e7983 */ /* 0x000f220000300a00 */
[----:B------:R-:W-:-:S03]  /*2e7c0*/  IMAD.WIDE R16, R4, 0x4, R16 ;  /* 0x0000000404107825 */ /* 0x000fc600078e0210 */
[----:B------:R-:W4:Y:S04]  /*2e7d0*/  LDL.LU.64 R18, [R1+0x19e0] ;  /* 0x0019e00001127983 */ /* 0x000f280000300a00 */
[----:B------:R-:W4:Y:S04]  /*2e7e0*/  LDL.LU.64 R94, [R1+0x19d8] ;  /* 0x0019d800015e7983 */ /* 0x000f280000300a00 */
[----:B------:R1:W-:Y:S04]  /*2e7f0*/  STL.64 [R1+0x1af0], R16 ;  /* 0x001af01001007387 */ /* 0x0003e80000100a00 */
[----:B------:R-:W-:Y:S01]  /*2e800*/  LDGSTS.E [R252+-0x7fff4], desc[UR60][R250.64], !P0 ;  /* 0x8000c000fafc7fae */ /* 0x000fe2000c12187c */
[----:B------:R-:W-:-:S03]  /*2e810*/  VIADD R8, R8, 0xfffffed7 ;  /* 0xfffffed708087836 */ /* 0x000fc60000000000 */
[----:B------:R-:W-:Y:S04]  /*2e820*/  LDGSTS.E [R159+-0x7bff4], desc[UR60][R232.64], !P0 ;  /* 0x8400c000e89f7fae */ /* 0x000fe8000c12187c */
[----:B--2---:R-:W2:Y:S01]  /*2e830*/  LDL.LU.64 R250, [R1+0x19d0] ;  /* 0x0019d00001fa7983 */ /* 0x004ea20000300a00 */
[----:B------:R-:W-:Y:S01]  /*2e840*/  ISETP.GE.U32.AND P1, PT, R8, 0x7ffffe58, PT ;  /* 0x7ffffe580800780c */ /* 0x000fe20003f26070 */
[----:B------:R-:W-:Y:S01]  /*2e850*/  VIADD R9, R9, 0xfffffed5 ;  /* 0xfffffed509097836 */ /* 0x000fe20000000000 */
[----:B------:R-:W2:Y:S01]  /*2e860*/  LDC R8, c[0x0][0x230] ;  /* 0x00008c00ff087b82 */ /* 0x000ea20000000800 */
[----:B------:R-:W-:Y:S04]  /*2e870*/  LDGSTS.E [R156+-0x77ff4], desc[UR60][R32.64], !P0 ;  /* 0x8800c000209c7fae */ /* 0x000fe8000c12187c */
[----:B------:R1:W-:Y:S02]  /*2e880*/  LDGSTS.E [R154+-0x73ff4], desc[UR60][R16.64], !P0 ;  /* 0x8c00c000109a7fae */ /* 0x0003e4000c12187c */
[----:B-1----:R-:W-:-:S04]  /*2e890*/  IADD3 R16, R12, -0x12a, RZ ;  /* 0xfffffed60c107810 */ /* 0x002fc80007ffe0ff */
[----:B------:R-:W-:Y:S01]  /*2e8a0*/  ISETP.GE.U32.AND P0, PT, R16, 0x7ffffe57, PT ;  /* 0x7ffffe571000780c */ /* 0x000fe20003f06070 */
[----:B------:R-:W-:-:S04]  /*2e8b0*/  IMAD.WIDE R248, R4, 0x4, R248 ;  /* 0x0000000404f87825 */ /* 0x000fc800078e02f8 */
[C---:B------:R-:W-:Y:S01]  /*2e8c0*/  IMAD.WIDE R232, R4.reuse, 0x4, R182 ;  /* 0x0000000404e87825 */ /* 0x040fe200078e02b6 */
[----:B------:R-:W-:Y:S04]  /*2e8d0*/  STL.64 [R1+0x1ad8], R248 ;  /* 0x001ad8f801007387 */ /* 0x000fe80000100a00 */
[----:B------:R4:W-:Y:S04]  /*2e8e0*/  STL.64 [R1+0x1ae0], R232 ;  /* 0x001ae0e801007387 */ /* 0x0009e80000100a00 */
[----:B------:R-:W-:Y:S04]  /*2e8f0*/  LDGSTS.E [R252+-0x70000], desc[UR60][R248.64], !P1 ;  /* 0x90000000f8fc7fae */ /* 0x000fe8000c92187c */
[----:B------:R4:W-:Y:S01]  /*2e900*/  LDGSTS.E [R159+-0x6c000], desc[UR60][R232.64], !P1 ;  /* 0x94000000e89f7fae */ /* 0x0009e2000c92187c */
[----:B---3--:R-:W-:-:S05]  /*2e910*/  IMAD.WIDE R32, R4, 0x4, R214 ;  /* 0x0000000404207825 */ /* 0x008fca00078e02d6 */
[----:B------:R-:W-:Y:S04]  /*2e920*/  STL.64 [R1+0x1ad0], R32 ;  /* 0x001ad02001007387 */ /* 0x000fe80000100a00 */
[----:B------:R-:W3:Y:S01]  /*2e930*/  LDL.LU.64 R182, [R1+0x19c8] ;  /* 0x0019c80001b67983 */ /* 0x000ee20000300a00 */
[----:B------:R-:W-:-:S03]  /*2e940*/  IMAD.WIDE R12, R4, 0x4, R198 ;  /* 0x00000004040c7825 */ /* 0x000fc600078e02c6 */
[----:B------:R-:W3:Y:S04]  /*2e950*/  LDL.LU.64 R214, [R1+0x19c0] ;  /* 0x0019c00001d67983 */ /* 0x000ee80000300a00 */
[----:B------:R-:W3:Y:S04]  /*2e960*/  LDL.LU.64 R198, [R1+0x19b8] ;  /* 0x0019b80001c67983 */ /* 0x000ee80000300a00 */
[----:B------:R1:W-:Y:S04]  /*2e970*/  STL.64 [R1+0x1ac8], R12 ;  /* 0x001ac80c01007387 */ /* 0x0003e80000100a00 */
[----:B------:R-:W3:Y:S04]  /*2e980*/  LDL.LU.64 R16, [R1+0x19b0] ;  /* 0x0019b00001107983 */ /* 0x000ee80000300a00 */
[----:B------:R-:W-:Y:S01]  /*2e990*/  LDGSTS.E [R156+-0x68000], desc[UR60][R32.64], !P1 ;  /* 0x98000000209c7fae */ /* 0x000fe2000c92187c */
[----:B----4-:R-:W-:-:S03]  /*2e9a0*/  IMAD.WIDE R232, R4, 0x4, R78 ;  /* 0x0000000404e87825 */ /* 0x010fc600078e024e */
[----:B------:R1:W-:Y:S01]  /*2e9b0*/  LDGSTS.E [R154+-0x64000], desc[UR60][R12.64], !P1 ;  /* 0x9c0000000c9a7fae */ /* 0x0003e2000c92187c */
[----:B------:R-:W-:-:S04]  /*2e9c0*/  IMAD.WIDE R18, R4, 0x4, R18 ;  /* 0x0000000404127825 */ /* 0x000fc800078e0212 */
[C---:B------:R-:W-:Y:S01]  /*2e9d0*/  IMAD.WIDE R78, R4.reuse, 0x4, R94 ;  /* 0x00000004044e7825 */ /* 0x040fe200078e025e */
[----:B------:R-:W-:Y:S04]  /*2e9e0*/  STL.64 [R1+0x1ab8], R232 ;  /* 0x001ab8e801007387 */ /* 0x000fe80000100a00 */
[----:B------:R4:W-:Y:S01]  /*2e9f0*/  STL.64 [R1+0x1ac0], R18 ;  /* 0x001ac01201007387 */ /* 0x0009e20000100a00 */
[----:B-1----:R-:W1:Y:S03]  /*2ea00*/  LDC R12, c[0x0][0x230] ;  /* 0x00008c00ff0c7b82 */ /* 0x002e660000000800 */
[----:B------:R-:W-:Y:S04]  /*2ea10*/  STL.64 [R1+0x1ab0], R78 ;  /* 0x001ab04e01007387 */ /* 0x000fe80000100a00 */
[----:B------:R-:W3:Y:S04]  /*2ea20*/  LDL.LU.64 R248, [R1+0x19a8] ;  /* 0x0019a80001f87983 */ /* 0x000ee80000300a00 */
[----:B------:R-:W3:Y:S01]  /*2ea30*/  LDL.LU.64 R94, [R1+0x19a0] ;  /* 0x0019a000015e7983 */ /* 0x000ee20000300a00 */
[----:B--2---:R-:W-:-:S03]  /*2ea40*/  IMAD.WIDE R32, R4, 0x4, R250 ;  /* 0x0000000404207825 */ /* 0x004fc600078e02fa */
[----:B------:R3:W-:Y:S04]  /*2ea50*/  LDGSTS.E [R252+-0x6fffc], desc[UR60][R232.64], !P0 ;  /* 0x90004000e8fc7fae */ /* 0x0007e8000c12187c */
[----:B------:R-:W2:Y:S04]  /*2ea60*/  LDL.LU.64 R250, [R1+0x1998] ;  /* 0x0019980001fa7983 */ /* 0x000ea80000300a00 */
[----:B------:R3:W-:Y:S04]  /*2ea70*/  STL.64 [R1+0x1aa8], R32 ;  /* 0x001aa82001007387 */ /* 0x0007e80000100a00 */
[----:B------:R-:W-:Y:S01]  /*2ea80*/  LDGSTS.E [R159+-0x6bffc], desc[UR60][R18.64], !P0 ;  /* 0x94004000129f7fae */ /* 0x000fe2000c12187c */
[----:B------:R-:W-:Y:S01]  /*2ea90*/  ISETP.GE.U32.AND P1, PT, R9, 0x7ffffe56, PT ;  /* 0x7ffffe560900780c */ /* 0x000fe20003f26070 */
[----:B------:R-:W-:Y:S01]  /*2eaa0*/  VIADD R8, R8, 0xfffffed4 ;  /* 0xfffffed408087836 */ /* 0x000fe20000000000 */
[----:B------:R-:W1:Y:S01]  /*2eab0*/  LDC R9, c[0x0][0x230] ;  /* 0x00008c00ff097b82 */ /* 0x000e620000000800 */
[----:B------:R-:W-:Y:S04]  /*2eac0*/  LDGSTS.E [R156+-0x67ffc], desc[UR60][R78.64], !P0 ;  /* 0x980040004e9c7fae */ /* 0x000fe8000c12187c */
[----:B------:R3:W-:Y:S04]  /*2ead0*/  LDGSTS.E [R154+-0x63ffc], desc[UR60][R32.64], !P0 ;  /* 0x9c004000209a7fae */ /* 0x0007e8000c12187c */
[----:B----4-:R-:W4:Y:S01]  /*2eae0*/  LDL.LU.64 R18, [R1+0x1990] ;  /* 0x0019900001127983 */ /* 0x010f220000300a00 */
[----:B---3--:R-:W-:-:S04]  /*2eaf0*/  IMAD.WIDE R232, R4, 0x4, R182 ;  /* 0x0000000404e87825 */ /* 0x008fc800078e02b6 */
[C---:B------:R-:W-:Y:S01]  /*2eb00*/  IMAD.WIDE R214, R4.reuse, 0x4, R214 ;  /* 0x0000000404d67825 */ /* 0x040fe200078e02d6 */
[----:B------:R3:W-:Y:S03]  /*2eb10*/  STL.64 [R1+0x1aa0], R232 ;  /* 0x001aa0e801007387 */ /* 0x0007e60000100a00 */
[C---:B------:R-:W-:Y:S01]  /*2eb20*/  IMAD.WIDE R32, R4.reuse, 0x4, R198 ;  /* 0x0000000404207825 */ /* 0x040fe200078e02c6 */
[----:B------:R1:W-:Y:S04]  /*2eb30*/  STL.64 [R1+0x1a98], R214 ;  /* 0x001a98d601007387 */ /* 0x0003e80000100a00 */
[----:B------:R2:W-:Y:S01]  /*2eb40*/  STL.64 [R1+0x1a90], R32 ;  /* 0x001a902001007387 */ /* 0x0005e20000100a00 */
[----:B------:R-:W-:-:S03]  /*2eb50*/  IMAD.WIDE R16, R4, 0x4, R16 ;  /* 0x0000000404107825 */ /* 0x000fc600078e0210 */
[----:B------:R-:W4:Y:S04]  /*2eb60*/  LDL.LU.64 R78, [R1+0x1988] ;  /* 0x00198800014e7983 */ /* 0x000f280000300a00 */
[----:B------:R-:W4:Y:S04]  /*2eb70*/  LDL.LU.64 R198, [R1+0x1980] ;  /* 0x0019800001c67983 */ /* 0x000f280000300a00 */
[----:B------:R3:W-:Y:S04]  /*2eb80*/  LDGSTS.E [R252+-0x6fff8], desc[UR60][R232.64], !P1 ;  /* 0x90008000e8fc7fae */ /* 0x0007e8000c92187c */
[----:B------:R-:W4:Y:S04]  /*2eb90*/  LDL.LU.64 R182, [R1+0x1978] ;  /* 0x0019780001b67983 */ /* 0x000f280000300a00 */
[----:B------:R-:W-:Y:S04]  /*2eba0*/  LDGSTS.E [R159+-0x6bff8], desc[UR60][R214.64], !P1 ;  /* 0x94008000d69f7fae */ /* 0x000fe8000c92187c */
[----:B------:R2:W-:Y:S01]  /*2ebb0*/  LDGSTS.E [R156+-0x67ff8], desc[UR60][R32.64], !P1 ;  /* 0x98008000209c7fae */ /* 0x0005e2000c92187c */
[----:B------:R-:W-:-:S03]  /*2ebc0*/  IMAD.WIDE R248, R4, 0x4, R248 ;  /* 0x0000000404f87825 */ /* 0x000fc600078e02f8 */
[----:B------:R2:W-:Y:S01]  /*2ebd0*/  STL.64 [R1+0x1a88], R16 ;  /* 0x001a881001007387 */ /* 0x0005e20000100a00 */
[----:B---3--:R-:W-:-:S03]  /*2ebe0*/  IMAD.WIDE R232, R4, 0x4, R94 ;  /* 0x0000000404e87825 */ /* 0x008fc600078e025e */
[----:B-1----:R-:W3:Y:S04]  /*2ebf0*/  LDL.LU.64 R214, [R1+0x1970] ;  /* 0x0019700001d67983 */ /* 0x002ee80000300a00 */
[----:B------:R-:W-:Y:S01]  /*2ec00*/  STL.64 [R1+0x1a78], R248 ;  /* 0x001a78f801007387 */ /* 0x000fe20000100a00 */
[----:B--2---:R-:W-:-:S03]  /*2ec10*/  IMAD.WIDE R32, R4, 0x4, R250 ;  /* 0x0000000404207825 */ /* 0x004fc600078e02fa */
[----:B------:R-:W-:Y:S04]  /*2ec20*/  STL.64 [R1+0x1a80], R232 ;  /* 0x001a80e801007387 */ /* 0x000fe80000100a00 */
[----:B------:R1:W-:Y:S04]  /*2ec30*/  LDGSTS.E [R154+-0x63ff8], desc[UR60][R16.64], !P1 ;  /* 0x9c008000109a7fae */ /* 0x0003e8000c92187c */
[----:B------:R-:W-:Y:S04]  /*2ec40*/  STL.64 [R1+0x1a70], R32 ;  /* 0x001a702001007387 */ /* 0x000fe80000100a00 */
[----:B------:R-:W2:Y:S01]  /*2ec50*/  LDL.LU.64 R250, [R1+0x1968] ;  /* 0x0019680001fa7983 */ /* 0x000ea20000300a00 */
[----:B-1----:R-:W-:-:S03]  /*2ec60*/  IADD3 R16, R12, -0x149, RZ ;  /* 0xfffffeb70c107810 */ /* 0x002fc60007ffe0ff */
[----:B------:R-:W2:Y:S01]  /*2ec70*/  LDL.LU.64 R94, [R1+0x1960] ;  /* 0x00196000015e7983 */ /* 0x000ea20000300a00 */
[----:B----4-:R-:W-:-:S03]  /*2ec80*/  IMAD.WIDE R12, R4, 0x4, R18 ;  /* 0x00000004040c7825 */ /* 0x010fc600078e0212 */
        /* <DEDUP_REMOVED lines=18> */
[----:B------:R2:W-:Y:S04]  /*2edb0*/  STL.64 [R1+0x1a60], R198 ;  /* 0x001a60c601007387 */ /* 0x0005e80000100a00 */
[----:B------:R-:W-:Y:S04]  /*2edc0*/  STL.64 [R1+0x1a50], R78 ;  /* 0x001a504e01007387 */ /* 0x000fe80000100a00 */
[----:B------:R-:W4:Y:S04]  /*2edd0*/  LDL.LU.64 R248, [R1+0x1948] ;  /* 0x0019480001f87983 */ /* 0x000f280000300a00 */
[----:B------:R2:W-:Y:S01]  /*2ede0*/  LDGSTS.E [R252+-0x60000], desc[UR60][R232.64], !P1 ;  /* 0xa0000000e8fc7fae */ /* 0x0005e2000c92187c */
[----:B---3--:R-:W-:-:S03]  /*2edf0*/  IMAD.WIDE R32, R4, 0x4, R214 ;  /* 0x0000000404207825 */ /* 0x008fc600078e02d6 */
[----:B------:R-:W3:Y:S04]  /*2ee00*/  LDL.LU.64 R182, [R1+0x1940] ;  /* 0x0019400001b67983 */ /* 0x000ee80000300a00 */
[----:B------:R-:W-:Y:S04]  /*2ee10*/  LDGSTS.E [R159+-0x5c000], desc[UR60][R198.64], !P1 ;  /* 0xa4000000c69f7fae */ /* 0x000fe8000c92187c */
[----:B------:R-:W3:Y:S04]  /*2ee20*/  LDL.LU.64 R214, [R1+0x1938] ;  /* 0x0019380001d67983 */ /* 0x000ee80000300a00 */
[----:B------:R-:W-:Y:S04]  /*2ee30*/  LDGSTS.E [R156+-0x58000], desc[UR60][R78.64], !P1 ;  /* 0xa80000004e9c7fae */ /* 0x000fe8000c92187c */
[----:B------:R4:W-:Y:S01]  /*2ee40*/  STL.64 [R1+0x1a48], R32 ;  /* 0x001a482001007387 */ /* 0x0009e20000100a00 */
[----:B--2---:R-:W-:-:S03]  /*2ee50*/  IMAD.WIDE R250, R4, 0x4, R250 ;  /* 0x0000000404fa7825 */ /* 0x004fc600078e02fa */
[----:B------:R4:W-:Y:S01]  /*2ee60*/  LDGSTS.E [R154+-0x54000], desc[UR60][R32.64], !P1 ;  /* 0xac000000209a7fae */ /* 0x0009e2000c92187c */
[----:B------:R-:W-:-:S03]  /*2ee70*/  IMAD.WIDE R232, R4, 0x4, R94 ;  /* 0x0000000404e87825 */ /* 0x000fc600078e025e */
[----:B------:R-:W2:Y:S04]  /*2ee80*/  LDL.LU.64 R198, [R1+0x1930] ;  /* 0x0019300001c67983 */ /* 0x000ea80000300a00 */
[----:B------:R1:W-:Y:S01]  /*2ee90*/  STL.64 [R1+0x1a38], R250 ;  /* 0x001a38fa01007387 */ /* 0x0003e20000100a00 */
[----:B----4-:R-:W-:-:S03]  /*2eea0*/  IMAD.WIDE R32, R4, 0x4, R18 ;  /* 0x0000000404207825 */ /* 0x010fc600078e0212 */
[----:B------:R-:W-:Y:S04]  /*2eeb0*/  STL.64 [R1+0x1a40], R232 ;  /* 0x001a40e801007387 */ /* 0x000fe80000100a00 */
[----:B------:R-:W-:Y:S01]  /*2eec0*/  STL.64 [R1+0x1a30], R32 ;  /* 0x001a302001007387 */ /* 0x000fe20000100a00 */
[----:B------:R-:W-:-:S03]  /*2eed0*/  IMAD.WIDE R16, R4, 0x4, R16 ;  /* 0x0000000404107825 */ /* 0x000fc600078e0210 */
[----:B------:R-:W4:Y:S04]  /*2eee0*/  LDL.LU.64 R78, [R1+0x1928] ;  /* 0x00192800014e7983 */ /* 0x000f280000300a00 */
[----:B------:R-:W4:Y:S04]  /*2eef0*/  LDL.LU.64 R18, [R1+0x1920] ;  /* 0x0019200001127983 */ /* 0x000f280000300a00 */
[----:B------:R-:W4:Y:S04]  /*2ef00*/  LDL.LU.64 R94, [R1+0x1918] ;  /* 0x00191800015e7983 */ /* 0x000f280000300a00 */
[----:B------:R1:W-:Y:S04]  /*2ef10*/  STL.64 [R1+0x1a28], R16 ;  /* 0x001a281001007387 */ /* 0x0003e80000100a00 */
[----:B------:R-:W-:Y:S01]  /*2ef20*/  LDGSTS.E [R252+-0x5fffc], desc[UR60][R250.64], !P0 ;  /* 0xa0004000fafc7fae */ /* 0x000fe2000c12187c */
[----:B------:R-:W-:-:S03]  /*2ef30*/  VIADD R8, R8, 0xfffffeb5 ;  /* 0xfffffeb508087836 */ /* 0x000fc60000000000 */
[----:B------:R-:W-:Y:S04]  /*2ef40*/  LDGSTS.E [R159+-0x5bffc], desc[UR60][R232.64], !P0 ;  /* 0xa4004000e89f7fae */ /* 0x000fe8000c12187c */
[----:B-1----:R-:W4:Y:S01]  /*2ef50*/  LDL.LU.64 R250, [R1+0x1910] ;  /* 0x0019100001fa7983 */ /* 0x002f220000300a00 */
[----:B------:R-:W-:Y:S01]  /*2ef60*/  ISETP.GE.U32.AND P1, PT, R8, 0x7ffffe36, PT ;  /* 0x7ffffe360800780c */ /* 0x000fe20003f26070 */
[----:B------:R-:W-:Y:S01]  /*2ef70*/  VIADD R9, R9, 0xfffffe97 ;  /* 0xfffffe9709097836 */ /* 0x000fe20000000000 */
[----:B------:R-:W1:Y:S01]  /*2ef80*/  LDC R8, c[0x0][0x230] ;  /* 0x00008c00ff087b82 */ /* 0x000e620000000800 */
[----:B------:R-:W-:Y:S04]  /*2ef90*/  LDGSTS.E [R156+-0x57ffc], desc[UR60][R32.64], !P0 ;  /* 0xa8004000209c7fae */ /* 0x000fe8000c12187c */
[----:B------:R1:W-:Y:S02]  /*2efa0*/  LDGSTS.E [R154+-0x53ffc], desc[UR60][R16.64], !P0 ;  /* 0xac004000109a7fae */ /* 0x0003e4000c12187c */
[----:B-1----:R-:W-:-:S04]  /*2efb0*/  IADD3 R16, R12, -0x14c, RZ ;  /* 0xfffffeb40c107810 */ /* 0x002fc80007ffe0ff */
[----:B------:R-:W-:Y:S01]  /*2efc0*/  ISETP.GE.U32.AND P0, PT, R16, 0x7ffffe35, PT ;  /* 0x7ffffe351000780c */ /* 0x000fe20003f06070 */
[----:B------:R-:W-:-:S04]  /*2efd0*/  IMAD.WIDE R248, R4, 0x4, R248 ;  /* 0x0000000404f87825 */ /* 0x000fc800078e02f8 */
[C---:B---3--:R-:W-:Y:S01]  /*2efe0*/  IMAD.WIDE R232, R4.reuse, 0x4, R182 ;  /* 0x0000000404e87825 */ /* 0x048fe200078e02b6 */
[----:B------:R-:W-:Y:S03]  /*2eff0*/  STL.64 [R1+0x1a18], R248 ;  /* 0x001a18f801007387 */ /* 0x000fe60000100a00 */
[C---:B------:R-:W-:Y:S01]  /*2f000*/  IMAD.WIDE R32, R4.reuse, 0x4, R214 ;  /* 0x0000000404207825 */ /* 0x040fe200078e02d6 */
[----:B------:R4:W-:Y:S04]  /*2f010*/  STL.64 [R1+0x1a20], R232 ;  /* 0x001a20e801007387 */ /* 0x0009e80000100a00 */
[----:B------:R1:W-:Y:S04]  /*2f020*/  STL.64 [R1+0x1a10], R32 ;  /* 0x001a102001007387 */ /* 0x0003e80000100a00 */
[----:B------:R-:W3:Y:S04]  /*2f030*/  LDL.LU.64 R182, [R1+0x1908] ;  /* 0x0019080001b67983 */ /* 0x000ee80000300a00 */
[----:B------:R-:W-:Y:S01]  /*2f040*/  LDGSTS.E [R252+-0x5fff8], desc[UR60][R248.64], !P1 ;  /* 0xa0008000f8fc7fae */ /* 0x000fe2000c92187c */
[----:B--2---:R-:W-:-:S03]  /*2f050*/  IMAD.WIDE R12, R4, 0x4, R198 ;  /* 0x00000004040c7825 */ /* 0x004fc600078e02c6 */
[----:B------:R-:W2:Y:S04]  /*2f060*/  LDL.LU.64 R214, [R1+0x1900] ;  /* 0x0019000001d67983 */ /* 0x000ea80000300a00 */
[----:B------:R4:W-:Y:S04]  /*2f070*/  LDGSTS.E [R159+-0x5bff8], desc[UR60][R232.64], !P1 ;  /* 0xa4008000e89f7fae */ /* 0x0009e8000c92187c */
[----:B------:R-:W2:Y:S04]  /*2f080*/  LDL.LU.64 R198, [R1+0x18f8] ;  /* 0x0018f80001c67983 */ /* 0x000ea80000300a00 */
[----:B------:R1:W-:Y:S01]  /*2f090*/  STL.64 [R1+0x1a08], R12 ;  /* 0x001a080c01007387 */ /* 0x0003e20000100a00 */
[----:B----4-:R-:W-:-:S03]  /*2f0a0*/  IMAD.WIDE R232, R4, 0x4, R78 ;  /* 0x0000000404e87825 */ /* 0x010fc600078e024e */
[----:B------:R-:W4:Y:S01]  /*2f0b0*/  LDL.LU.64 R16, [R1+0x18f0] ;  /* 0x0018f00001107983 */ /* 0x000f220000300a00 */
[----:B------:R-:W-:-:S03]  /*2f0c0*/  IMAD.WIDE R18, R4, 0x4, R18 ;  /* 0x0000000404127825 */ /* 0x000fc600078e0212 */
[----:B------:R-:W-:Y:S01]  /*2f0d0*/  STL.64 [R1+0x19f8], R232 ;  /* 0x0019f8e801007387 */ /* 0x000fe20000100a00 */
[----:B------:R-:W-:-:S03]  /*2f0e0*/  IMAD.WIDE R78, R4, 0x4, R94 ;  /* 0x00000004044e7825 */ /* 0x000fc600078e025e */
[----:B------:R1:W-:Y:S04]  /*2f0f0*/  STL.64 [R1+0x1a00], R18 ;  /* 0x001a001201007387 */ /* 0x0003e80000100a00 */
[----:B------:R-:W-:Y:S04]  /*2f100*/  STL.64 [R1+0x19f0], R78 ;  /* 0x0019f04e01007387 */ /* 0x000fe80000100a00 */
[----:B------:R1:W-:Y:S04]  /*2f110*/  LDGSTS.E [R156+-0x57ff8], desc[UR60][R32.64], !P1 ;  /* 0xa8008000209c7fae */ /* 0x0003e8000c92187c */
[----:B------:R-:W4:Y:S04]  /*2f120*/  LDL.LU.64 R248, [R1+0x18e8] ;  /* 0x0018e80001f87983 */ /* 0x000f280000300a00 */
[----:B------:R-:W4:Y:S01]  /*2f130*/  LDL.LU.64 R94, [R1+0x18e0] ;  /* 0x0018e000015e7983 */ /* 0x000f220000300a00 */
[----:B-1----:R-:W-:-:S03]  /*2f140*/  IMAD.WIDE R32, R4, 0x4, R250 ;  /* 0x0000000404207825 */ /* 0x002fc600078e02fa */
[----:B------:R1:W-:Y:S04]  /*2f150*/  LDGSTS.E [R154+-0x53ff8], desc[UR60][R12.64], !P1 ;  /* 0xac0080000c9a7fae */ /* 0x0003e8000c92187c */
[----:B------:R-:W4:Y:S04]  /*2f160*/  LDL.LU.64 R250, [R1+0x18d8] ;  /* 0x0018d80001fa7983 */ /* 0x000f280000300a00 */
[----:B------:R3:W-:Y:S04]  /*2f170*/  LDGSTS.E [R252+-0x5fff4], desc[UR60][R232.64], !P0 ;  /* 0xa000c000e8fc7fae */ /* 0x0007e8000c12187c */
[----:B------:R2:W-:Y:S01]  /*2f180*/  STL.64 [R1+0x19e8], R32 ;  /* 0x0019e82001007387 */ /* 0x0005e20000100a00 */
[----:B-1----:R-:W1:Y:S03]  /*2f190*/  LDC R12, c[0x0][0x230] ;  /* 0x00008c00ff0c7b82 */ /* 0x002e660000000800 */
[----:B------:R-:W-:Y:S01]  /*2f1a0*/  LDGSTS.E [R159+-0x5bff4], desc[UR60][R18.64], !P0 ;  /* 0xa400c000129f7fae */ /* 0x000fe2000c12187c */
[----:B------:R-:W-:-:S03]  /*2f1b0*/  ISETP.GE.U32.AND P1, PT, R9, 0x7ffffe18, PT ;  /* 0x7ffffe180900780c */ /* 0x000fc60003f26070 */
[----:B------:R-:W-:Y:S01]  /*2f1c0*/  LDGSTS.E [R156+-0x57ff4], desc[UR60][R78.64], !P0 ;  /* 0xa800c0004e9c7fae */ /* 0x000fe2000c12187c */
[----:B------:R-:W-:Y:S01]  /*2f1d0*/  VIADD R8, R8, 0xfffffe96 ;  /* 0xfffffe9608087836 */ /* 0x000fe20000000000 */
[----:B------:R-:W1:Y:S02]  /*2f1e0*/  LDC R9, c[0x0][0x230] ;  /* 0x00008c00ff097b82 */ /* 0x000e640000000800 */
[----:B------:R2:W-:Y:S04]  /*2f1f0*/  LDGSTS.E [R154+-0x53ff4], desc[UR60][R32.64], !P0 ;  /* 0xac00c000209a7fae */ /* 0x0005e8000c12187c */
[----:B------:R-:W4:Y:S01]  /*2f200*/  LDL.LU.64 R18, [R1+0x18d0] ;  /* 0x0018d00001127983 */ /* 0x000f220000300a00 */
[----:B---3--:R-:W-:-:S04]  /*2f210*/  IMAD.WIDE R232, R4, 0x4, R182 ;  /* 0x0000000404e87825 */ /* 0x008fc800078e02b6 */
[C---:B--2---:R-:W-:Y:S01]  /*2f220*/  IMAD.WIDE R214, R4.reuse, 0x4, R214 ;  /* 0x0000000404d67825 */ /* 0x044fe200078e02d6 */
[----:B------:R2:W-:Y:S03]  /*2f230*/  STL.64 [R1+0x19d8], R232 ;  /* 0x0019d8e801007387 */ /* 0x0005e60000100a00 */
[C---:B------:R-:W-:Y:S01]  /*2f240*/  IMAD.WIDE R32, R4.reuse, 0x4, R198 ;  /* 0x0000000404207825 */ /* 0x040fe200078e02c6 */
[----:B------:R3:W-:Y:S04]  /*2f250*/  STL.64 [R1+0x19e0], R214 ;  /* 0x0019e0d601007387 */ /* 0x0007e80000100a00 */
[----:B------:R1:W-:Y:S01]  /*2f260*/  STL.64 [R1+0x19d0], R32 ;  /* 0x0019d02001007387 */ /* 0x0003e20000100a00 */
[----:B----4-:R-:W-:-:S03]  /*2f270*/  IMAD.WIDE R16, R4, 0x4, R16 ;  /* 0x0000000404107825 */ /* 0x010fc600078e0210 */
[----:B------:R-:W4:Y:S04]  /*2f280*/  LDL.LU.64 R78, [R1+0x18c8] ;  /* 0x0018c800014e7983 */ /* 0x000f280000300a00 */
[----:B------:R-:W4:Y:S04]  /*2f290*/  LDL.LU.64 R198, [R1+0x18c0] ;  /* 0x0018c00001c67983 */ /* 0x000f280000300a00 */
[----:B------:R2:W-:Y:S04]  /*2f2a0*/  LDGSTS.E [R252+-0x50000], desc[UR60][R232.64], !P1 ;  /* 0xb0000000e8fc7fae */ /* 0x0005e8000c92187c */
[----:B------:R-:W4:Y:S04]  /*2f2b0*/  LDL.LU.64 R182, [R1+0x18b8] ;  /* 0x0018b80001b67983 */ /* 0x000f280000300a00 */
[----:B------:R-:W-:Y:S01]  /*2f2c0*/  LDGSTS.E [R159+-0x4c000], desc[UR60][R214.64], !P1 ;  /* 0xb4000000d69f7fae */ /* 0x000fe2000c92187c */
[----:B------:R-:W-:-:S03]  /*2f2d0*/  IMAD.WIDE R248, R4, 0x4, R248 ;  /* 0x0000000404f87825 */ /* 0x000fc600078e02f8 */
[----:B------:R1:W-:Y:S01]  /*2f2e0*/  LDGSTS.E [R156+-0x48000], desc[UR60][R32.64], !P1 ;  /* 0xb8000000209c7fae */ /* 0x0003e2000c92187c */
[----:B--2---:R-:W-:-:S03]  /*2f2f0*/  IMAD.WIDE R232, R4, 0x4, R94 ;  /* 0x0000000404e87825 */ /* 0x004fc600078e025e */
[----:B------:R2:W-:Y:S04]  /*2f300*/  STL.64 [R1+0x19c8], R16 ;  /* 0x0019c81001007387 */ /* 0x0005e80000100a00 */
[----:B---3--:R-:W3:Y:S01]  /*2f310*/  LDL.LU.64 R214, [R1+0x18b0] ;  /* 0x0018b00001d67983 */ /* 0x008ee20000300a00 */
[----:B-1----:R-:W-:-:S03]  /*2f320*/  IMAD.WIDE R32, R4, 0x4, R250 ;  /* 0x0000000404207825 */ /* 0x002fc600078e02fa */
[----:B------:R-:W-:Y:S04]  /*2f330*/  STL.64 [R1+0x19b8], R248 ;  /* 0x0019b8f801007387 */ /* 0x000fe80000100a00 */
[----:B------:R-:W-:Y:S04]  /*2f340*/  STL.64 [R1+0x19c0], R232 ;  /* 0x0019c0e801007387 */ /* 0x000fe80000100a00 */
[----:B------:R2:W-:Y:S04]  /*2f350*/  LDGSTS.E [R154+-0x44000], desc[UR60][R16.64], !P1 ;  /* 0xbc000000109a7fae */ /* 0x0005e8000c92187c */
[----:B------:R-:W-:Y:S04]  /*2f360*/  STL.64 [R1+0x19b0], R32 ;  /* 0x0019b02001007387 */ /* 0x000fe80000100a00 */
[----:B------:R-:W3:Y:S01]  /*2f370*/  LDL.LU.64 R250, [R1+0x18a8] ;  /* 0x0018a80001fa7983 */ /* 0x000ee20000300a00 */
[----:B--2---:R-:W-:-:S03]  /*2f380*/  IADD3 R16, R12, -0x16b, RZ ;  /* 0xfffffe950c107810 */ /* 0x004fc60007ffe0ff */
[----:B------:R-:W2:Y:S01]  /*2f390*/  LDL.LU.64 R94, [R1+0x18a0] ;  /* 0x0018a000015e7983 */ /* 0x000ea20000300a00 */
[----:B------:R-:W-:-:S03]  /*2f3a0*/  IMAD.WIDE R12, R4, 0x4, R18 ;  /* 0x00000004040c7825 */ /* 0x000fc600078e0212 */
[----:B------:R-:W2:Y:S01]  /*2f3b0*/  LDL.LU.64 R18, [R1+0x1898] ;  /* 0x0018980001127983 */ /* 0x000ea20000300a00 */
[----:B------:R-:W-:-:S03]  /*2f3c0*/  ISETP.GE.U32.AND P1, PT, R16, 0x7ffffe16, PT ;  /* 0x7ffffe161000780c */ /* 0x000fc60003f26070 */
[----:B------:R1:W-:Y:S04]  /*2f3d0*/  STL.64 [R1+0x19a8], R12 ;  /* 0x0019a80c01007387 */ /* 0x0003e80000100a00 */
[----:B------:R-:W2:Y:S01]  /*2f3e0*/  LDL.LU.64 R16, [R1+0x1890] ;  /* 0x0018900001107983 */ /* 0x000ea20000300a00 */
[----:B------:R-:W-:Y:S01]  /*2f3f0*/  ISETP.GE.U32.AND P0, PT, R8, 0x7ffffe17, PT ;  /* 0x7ffffe170800780c */ /* 0x000fe20003f06070 */
[----:B------:R-:W-:Y:S01]  /*2f400*/  VIADD R9, R9, 0xfffffe94 ;  /* 0xfffffe9409097836 */ /* 0x000fe20000000000 */
[----:B------:R-:W2:Y:S11]  /*2f410*/  LDC R8, c[0x0][0x230] ;  /* 0x00008c00ff087b82 */ /* 0x000eb60000000800 */
[----:B------:R-:W-:Y:S04]  /*2f420*/  LDGSTS.E [R252+-0x4fffc], desc[UR60][R248.64], !P0 ;  /* 0xb0004000f8fc7fae */ /* 0x000fe8000c12187c */
[----:B------:R-:W-:Y:S04]  /*2f430*/  LDGSTS.E [R159+-0x4bffc], desc[UR60][R232.64], !P0 ;  /* 0xb4004000e89f7fae */ /* 0x000fe8000c12187c */
[----:B------:R-:W-:Y:S04]  /*2f440*/  LDGSTS.E [R156+-0x47ffc], desc[UR60][R32.64], !P0 ;  /* 0xb8004000209c7fae */ /* 0x000fe8000c12187c */
[----:B------:R1:W-:Y:S01]  /*2f450*/  LDGSTS.E [R154+-0x43ffc], desc[UR60][R12.64], !P0 ;  /* 0xbc0040000c9a7fae */ /* 0x0003e2000c12187c */
[----:B------:R-:W-:Y:S01]  /*2f460*/  ISETP.GE.U32.AND P2, PT, R9, 0x7ffffe15, PT ;  /* 0x7ffffe150900780c */ /* 0x000fe20003f46070 */
[C---:B----4-:R-:W-:Y:S01]  /*2f470*/  IMAD.WIDE R198, R4.reuse, 0x4, R198 ;  /* 0x0000000404c67825 */ /* 0x050fe200078e02c6 */
[----:B-1----:R-:W1:Y:S03]  /*2f480*/  LDC R12, c[0x0][0x230] ;  /* 0x00008c00ff0c7b82 */ /* 0x002e660000000800 */
[----:B------:R-:W-:-:S04]  /*2f490*/  IMAD.WIDE R232, R4, 0x4, R78 ;  /* 0x0000000404e87825 */ /* 0x000fc800078e024e */
[C---:B------:R-:W-:Y:S01]  /*2f4a0*/  IMAD.WIDE R78, R4.reuse, 0x4, R182 ;  /* 0x00000004044e7825 */ /* 0x040fe200078e02b6 */
[----:B------:R2:W-:Y:S01]  /*2f4b0*/  STL.64 [R1+0x1998], R232 ;  /* 0x001998e801007387 */ /* 0x0005e20000100a00 */
[----:B------:R-:W4:Y:S03]  /*2f4c0*/  LDC R9, c[0x0][0x230] ;  /* 0x00008c00ff097b82 */ /* 0x000f260000000800 */
[----:B------:R2:W-:Y:S04]  /*2f4d0*/  STL.64 [R1+0x19a0], R198 ;  /* 0x0019a0c601007387 */ /* 0x0005e80000100a00 */
[----:B------:R-:W-:Y:S04]  /*2f4e0*/  STL.64 [R1+0x1990], R78 ;  /* 0x0019904e01007387 */ /* 0x000fe80000100a00 */
[----:B------:R-:W4:Y:S01]  /*2f4f0*/  LDL.LU.64 R248, [R1+0x1888] ;  /* 0x0018880001f87983 */ /* 0x000f220000300a00 */
[----:B---3--:R-:W-:-:S03]  /*2f500*/  IMAD.WIDE R32, R4, 0x4, R214 ;  /* 0x0000000404207825 */ /* 0x008fc600078e02d6 */
[----:B------:R2:W-:Y:S04]  /*2f510*/  LDGSTS.E [R252+-0x4fff8], desc[UR60][R232.64], !P1 ;  /* 0xb0008000e8fc7fae */ /* 0x0005e8000c92187c */
[----:B------:R-:W3:Y:S04]  /*2f520*/  LDL.LU.64 R182, [R1+0x1878] ;  /* 0x0018780001b67983 */ /* 0x000ee80000300a00 */
[----:B------:R-:W-:Y:S04]  /*2f530*/  LDGSTS.E [R159+-0x4bff8], desc[UR60][R198.64], !P1 ;  /* 0xb4008000c69f7fae */ /* 0x000fe8000c92187c */
[----:B------:R-:W3:Y:S04]  /*2f540*/  LDL.LU.64 R214, [R1+0x1870] ;  /* 0x0018700001d67983 */ /* 0x000ee80000300a00 */
[----:B------:R-:W-:Y:S01]  /*2f550*/  LDGSTS.E [R156+-0x47ff8], desc[UR60][R78.64], !P1 ;  /* 0xb80080004e9c7fae */ /* 0x000fe2000c92187c */
[----:B------:R-:W-:-:S03]  /*2f560*/  IMAD.WIDE R250, R4, 0x4, R250 ;  /* 0x0000000404fa7825 */ /* 0x000fc600078e02fa */
[----:B------:R1:W-:Y:S04]  /*2f570*/  STL.64 [R1+0x1988], R32 ;  /* 0x0019882001007387 */ /* 0x0003e80000100a00 */
[----:B------:R1:W-:Y:S01]  /*2f580*/  LDGSTS.E [R154+-0x43ff8], desc[UR60][R32.64], !P1 ;  /* 0xbc008000209a7fae */ /* 0x0003e2000c92187c */
[----:B--2---:R-:W-:-:S03]  /*2f590*/  IMAD.WIDE R232, R4, 0x4, R94 ;  /* 0x0000000404e87825 */ /* 0x004fc600078e025e */
[----:B------:R-:W2:Y:S04]  /*2f5a0*/  LDL.LU.64 R198, [R1+0x1868] ;  /* 0x0018680001c67983 */ /* 0x000ea80000300a00 */
[----:B------:R1:W-:Y:S02]  /*2f5b0*/  STL.64 [R1+0x1978], R250 ;  /* 0x001978fa01007387 */ /* 0x0003e40000100a00 */
[C---:B-1----:R-:W-:Y:S02]  /*2f5c0*/  IMAD.WIDE R32, R4.reuse, 0x4, R18 ;  /* 0x0000000404207825 */ /* 0x042fe400078e0212 */
[----:B------:R-:W-:Y:S04]  /*2f5d0*/  STL.64 [R1+0x1980], R232 ;  /* 0x001980e801007387 */ /* 0x000fe80000100a00 */
[----:B------:R-:W-:Y:S01]  /*2f5e0*/  STL.64 [R1+0x1970], R32 ;  /* 0x0019702001007387 */ /* 0x000fe20000100a00 */
[----:B------:R-:W-:-:S03]  /*2f5f0*/  IMAD.WIDE R16, R4, 0x4, R16 ;  /* 0x0000000404107825 */ /* 0x000fc600078e0210 */
[----:B------:R-:W2:Y:S04]  /*2f600*/  LDL.LU.64 R78, [R1+0x1860] ;  /* 0x00186000014e7983 */ /* 0x000ea80000300a00 */
[----:B------:R-:W2:Y:S04]  /*2f610*/  LDL.LU.64 R18, [R1+0x1858] ;  /* 0x0018580001127983 */ /* 0x000ea80000300a00 */
[----:B------:R-:W2:Y:S04]  /*2f620*/  LDL.LU.64 R94, [R1+0x1850] ;  /* 0x00185000015e7983 */ /* 0x000ea80000300a00 */
[----:B------:R1:W-:Y:S04]  /*2f630*/  STL.64 [R1+0x1968], R16 ;  /* 0x0019681001007387 */ /* 0x0003e80000100a00 */
[----:B------:R1:W-:Y:S01]  /*2f640*/  LDGSTS.E [R252+-0x4fff4], desc[UR60][R250.64], !P2 ;  /* 0xb000c000fafc7fae */ /* 0x0003e2000d12187c */
[----:B------:R-:W-:-:S03]  /*2f650*/  VIADD R8, R8, 0xfffffef3 ;  /* 0xfffffef308087836 */ /* 0x000fc60000000000 */
[----:B------:R1:W-:Y:S04]  /*2f660*/  LDGSTS.E [R159+-0x4bff4], desc[UR60][R232.64], !P2 ;  /* 0xb400c000e89f7fae */ /* 0x0003e8000d12187c */
[----:B------:R-:W2:Y:S01]  /*2f670*/  LDL.LU.64 R250, [R1+0x1848] ;  /* 0x0018480001fa7983 */ /* 0x000ea20000300a00 */
[----:B------:R-:W-:Y:S01]  /*2f680*/  ISETP.GE.U32.AND P0, PT, R8, 0x7ffffe74, PT ;  /* 0x7ffffe740800780c */ /* 0x000fe20003f06070 */
[C---:B-1----:R-:W-:Y:S01]  /*2f690*/  VIADD R252, R15.reuse, 0x100000 ;  /* 0x001000000ffc7836 */ /* 0x042fe20000000000 */
[----:B------:R-:W1:Y:S01]  /*2f6a0*/  LDC R8, c[0x0][0x230] ;  /* 0x00008c00ff087b82 */ /* 0x000e620000000800 */
[----:B------:R-:W-:Y:S01]  /*2f6b0*/  LDGSTS.E [R156+-0x47ff4], desc[UR60][R32.64], !P2 ;  /* 0xb800c000209c7fae */ /* 0x000fe2000d12187c */
[----:B------:R-:W-:-:S03]  /*2f6c0*/  VIADD R159, R15, 0x100000 ;  /* 0x001000000f9f7836 */ /* 0x000fc60000000000 */
[----:B------:R1:W-:Y:S02]  /*2f6d0*/  LDGSTS.E [R154+-0x43ff4], desc[UR60][R16.64], !P2 ;  /* 0xbc00c000109a7fae */ /* 0x0003e4000d12187c */
[----:B-1----:R-:W-:Y:S02]  /*2f6e0*/  IADD3 R16, R12, -0x10e, RZ ;  /* 0xfffffef20c107810 */ /* 0x002fe40007ffe0ff */
[C---:B------:R-:W-:Y:S02]  /*2f6f0*/  IADD3 R156, R15.reuse, 0x100000, RZ ;  /* 0x001000000f9c7810 */ /* 0x040fe40007ffe0ff */
[----:B------:R-:W-:Y:S01]  /*2f700*/  ISETP.GE.U32.AND P1, PT, R16, 0x7ffffe73, PT ;  /* 0x7ffffe731000780c */ /* 0x000fe20003f26070 */
[----:B------:R-:W-:Y:S02]  /*2f710*/  VIADD R154, R15, 0x100000 ;  /* 0x001000000f9a7836 */ /* 0x000fe40000000000 */
[----:B----4-:R-:W-:-:S04]  /*2f720*/  IMAD.WIDE R248, R4, 0x4, R248 ;  /* 0x0000000404f87825 */ /* 0x010fc800078e02f8 */
[C---:B---3--:R-:W-:Y:S01]  /*2f730*/  IMAD.WIDE R232, R4.reuse, 0x4, R182 ;  /* 0x0000000404e87825 */ /* 0x048fe200078e02b6 */
[----:B------:R-:W-:Y:S03]  /*2f740*/  STL.64 [R1+0x1958], R248 ;  /* 0x001958f801007387 */ /* 0x000fe60000100a00 */
[C---:B------:R-:W-:Y:S01]  /*2f750*/  IMAD.WIDE R32, R4.reuse, 0x4, R214 ;  /* 0x0000000404207825 */ /* 0x040fe200078e02d6 */
[----:B------:R1:W-:Y:S04]  /*2f760*/  STL.64 [R1+0x1960], R232 ;  /* 0x001960e801007387 */ /* 0x0003e80000100a00 */
[----:B------:R3:W-:Y:S04]  /*2f770*/  STL.64 [R1+0x1950], R32 ;  /* 0x0019502001007387 */ /* 0x0007e80000100a00 */
[----:B------:R-:W4:Y:S04]  /*2f780*/  LDL.LU.64 R182, [R1+0x1840] ;  /* 0x0018400001b67983 */ /* 0x000f280000300a00 */
[----:B------:R-:W-:Y:S01]  /*2f790*/  LDGSTS.E [R252+-0x80000], desc[UR60][R248.64], !P0 ;  /* 0x80000000f8fc7fae */ /* 0x000fe2000c12187c */
[----:B--2---:R-:W-:-:S03]  /*2f7a0*/  IMAD.WIDE R12, R4, 0x4, R198 ;  /* 0x00000004040c7825 */ /* 0x004fc600078e02c6 */
[----:B------:R-:W2:Y:S04]  /*2f7b0*/  LDL.LU.64 R214, [R1+0x1838] ;  /* 0x0018380001d67983 */ /* 0x000ea80000300a00 */
[----:B------:R1:W-:Y:S04]  /*2f7c0*/  LDGSTS.E [R159+-0x7c000], desc[UR60][R232.64], !P0 ;  /* 0x84000000e89f7fae */ /* 0x0003e8000c12187c */
[----:B------:R-:W2:Y:S04]  /*2f7d0*/  LDL.LU.64 R198, [R1+0x1830] ;  /* 0x0018300001c67983 */ /* 0x000ea80000300a00 */
[----:B------:R3:W-:Y:S01]  /*2f7e0*/  STL.64 [R1+0x1948], R12 ;  /* 0x0019480c01007387 */ /* 0x0007e20000100a00 */
[----:B-1----:R-:W-:-:S03]  /*2f7f0*/  IMAD.WIDE R232, R4, 0x4, R78 ;  /* 0x0000000404e87825 */ /* 0x002fc600078e024e */
[----:B------:R-:W2:Y:S01]  /*2f800*/  LDL.LU.64 R16, [R1+0x1828] ;  /* 0x0018280001107983 */ /* 0x000ea20000300a00 */
[----:B------:R-:W-:-:S03]  /*2f810*/  IMAD.WIDE R18, R4, 0x4, R18 ;  /* 0x0000000404127825 */ /* 0x000fc600078e0212 */
[----:B------:R-:W-:Y:S01]  /*2f820*/  STL.64 [R1+0x1940], R232 ;  /* 0x001940e801007387 */ /* 0x000fe20000100a00 */
[----:B------:R-:W-:-:S03]  /*2f830*/  IMAD.WIDE R78, R4, 0x4, R94 ;  /* 0x00000004044e7825 */ /* 0x000fc600078e025e */
[----:B------:R1:W-:Y:S04]  /*2f840*/  STL.64 [R1+0x1938], R18 ;  /* 0x0019381201007387 */ /* 0x0003e80000100a00 */
[----:B------:R-:W-:Y:S04]  /*2f850*/  STL.64 [R1+0x1930], R78 ;  /* 0x0019304e01007387 */ /* 0x000fe80000100a00 */
[----:B------:R3:W-:Y:S04]  /*2f860*/  LDGSTS.E [R156+-0x78000], desc[UR60][R32.64], !P0 ;  /* 0x88000000209c7fae */ /* 0x0007e8000c12187c */
[----:B------:R-:W2:Y:S04]  /*2f870*/  LDL.LU.64 R248, [R1+0x1820] ;  /* 0x0018200001f87983 */ /* 0x000ea80000300a00 */
[----:B------:R-:W2:Y:S01]  /*2f880*/  LDL.LU.64 R94, [R1+0x1818] ;  /* 0x00181800015e7983 */ /* 0x000ea20000300a00 */
[----:B---3--:R-:W-:-:S03]  /*2f890*/  IMAD.WIDE R32, R4, 0x4, R250 ;  /* 0x0000000404207825 */ /* 0x008fc600078e02fa */
[----:B------:R3:W-:Y:S04]  /*2f8a0*/  LDGSTS.E [R154+-0x74000], desc[UR60][R12.64], !P0 ;  /* 0x8c0000000c9a7fae */ /* 0x0007e8000c12187c */
[----:B------:R-:W2:Y:S04]  /*2f8b0*/  LDL.LU.64 R250, [R1+0x1810] ;  /* 0x0018100001fa7983 */ /* 0x000ea80000300a00 */
[----:B------:R4:W-:Y:S04]  /*2f8c0*/  LDGSTS.E [R252+-0x7fffc], desc[UR60][R232.64], !P1 ;  /* 0x80004000e8fc7fae */ /* 0x0009e8000c92187c */
[----:B------:R2:W-:Y:S01]  /*2f8d0*/  STL.64 [R1+0x1928], R32 ;  /* 0x0019282001007387 */ /* 0x0005e20000100a00 */
[----:B------:R-:W-:Y:S01]  /*2f8e0*/  VIADD R9, R9, 0xfffffef1 ;  /* 0xfffffef109097836 */ /* 0x000fe20000000000 */
[----:B---3--:R-:W3:Y:S02]  /*2f8f0*/  LDC R12, c[0x0][0x230] ;  /* 0x00008c00ff0c7b82 */ /* 0x008ee40000000800 */
[----:B------:R-:W-:Y:S02]  /*2f900*/  LDGSTS.E [R159+-0x7bffc], desc[UR60][R18.64], !P1 ;  /* 0x84004000129f7fae */ /* 0x000fe4000c92187c */
[----:B------:R-:W-:-:S02]  /*2f910*/  ISETP.GE.U32.AND P0, PT, R9, 0x7ffffe72, PT ;  /* 0x7ffffe720900780c */ /* 0x000fc40003f06070 */
[----:B------:R-:W-:Y:S01]  /*2f920*/  LDGSTS.E [R156+-0x77ffc], desc[UR60][R78.64], !P1 ;  /* 0x880040004e9c7fae */ /* 0x000fe2000c92187c */
[----:B------:R-:W-:Y:S01]  /*2f930*/  IADD3 R8, R8, -0x110, RZ ;  /* 0xfffffef008087810 */ /* 0x000fe20007ffe0ff */
[----:B------:R-:W3:Y:S02]  /*2f940*/  LDC R9, c[0x0][0x230] ;  /* 0x00008c00ff097b82 */ /* 0x000ee40000000800 */
[----:B------:R2:W-:Y:S04]  /*2f950*/  LDGSTS.E [R154+-0x73ffc], desc[UR60][R32.64], !P1 ;  /* 0x8c004000209a7fae */ /* 0x0005e8000c92187c */
[----:B-1----:R-:W3:Y:S01]  /*2f960*/  LDL.LU.64 R18, [R1+0x1808] ;  /* 0x0018080001127983 */ /* 0x002ee20000300a00 */
[----:B----4-:R-:W-:-:S05]  /*2f970*/  IMAD.WIDE R232, R4, 0x4, R182 ;  /* 0x0000000404e87825 */ /* 0x010fca00078e02b6 */
[----:B------:R1:W-:Y:S01]  /*2f980*/  STL.64 [R1+0x1920], R232 ;  /* 0x001920e801007387 */ /* 0x0003e20000100a00 */
[----:B--2---:R-:W-:-:S03]  /*2f990*/  IMAD.WIDE R214, R4, 0x4, R214 ;  /* 0x0000000404d67825 */ /* 0x004fc600078e02d6 */
[----:B------:R1:W-:Y:S01]  /*2f9a0*/  LDGSTS.E [R252+-0x7fff8], desc[UR60][R232.64], !P0 ;  /* 0x80008000e8fc7fae */ /* 0x0003e2000c12187c */
[----:B------:R-:W-:-:S03]  /*2f9b0*/  IMAD.WIDE R32, R4, 0x4, R198 ;  /* 0x0000000404207825 */ /* 0x000fc600078e02c6 */
[----:B------:R2:W-:Y:S04]  /*2f9c0*/  STL.64 [R1+0x1918], R214 ;  /* 0x001918d601007387 */ /* 0x0005e80000100a00 */
[----:B------:R4:W-:Y:S01]  /*2f9d0*/  STL.64 [R1+0x1910], R32 ;  /* 0x0019102001007387 */ /* 0x0009e20000100a00 */
[----:B------:R-:W-:-:S03]  /*2f9e0*/  IMAD.WIDE R16, R4, 0x4, R16 ;  /* 0x0000000404107825 */ /* 0x000fc600078e0210 */
[----:B------:R-:W3:Y:S04]  /*2f9f0*/  LDL.LU.64 R78, [R1+0x1800] ;  /* 0x00180000014e7983 */ /* 0x000ee80000300a00 */
[----:B------:R-:W3:Y:S04]  /*2fa00*/  LDL.LU.64 R198, [R1+0x17f8] ;  /* 0x0017f80001c67983 */ /* 0x000ee80000300a00 */
[----:B------:R-:W3:Y:S04]  /*2fa10*/  LDL.LU.64 R182, [R1+0x17f0] ;  /* 0x0017f00001b67983 */ /* 0x000ee80000300a00 */
[----:B------:R-:W-:Y:S04]  /*2fa20*/  LDGSTS.E [R159+-0x7bff8], desc[UR60][R214.64], !P0 ;  /* 0x84008000d69f7fae */ /* 0x000fe8000c12187c */
[----:B------:R4:W-:Y:S01]  /*2fa30*/  LDGSTS.E [R156+-0x77ff8], desc[UR60][R32.64], !P0 ;  /* 0x88008000209c7fae */ /* 0x0009e2000c12187c */
[----:B------:R-:W-:-:S03]  /*2fa40*/  IMAD.WIDE R248, R4, 0x4, R248 ;  /* 0x0000000404f87825 */ /* 0x000fc600078e02f8 */
[----:B------:R3:W-:Y:S01]  /*2fa50*/  STL.64 [R1+0x1908], R16 ;  /* 0x0019081001007387 */ /* 0x0007e20000100a00 */
[----:B-1----:R-:W-:-:S03]  /*2fa60*/  IMAD.WIDE R232, R4, 0x4, R94 ;  /* 0x0000000404e87825 */ /* 0x002fc600078e025e */
[----:B--2---:R-:W2:Y:S04]  /*2fa70*/  LDL.LU.64 R214, [R1+0x17e8] ;  /* 0x0017e80001d67983 */ /* 0x004ea80000300a00 */
[----:B------:R-:W-:Y:S01]  /*2fa80*/  STL.64 [R1+0x1900], R248 ;  /* 0x001900f801007387 */ /* 0x000fe20000100a00 */
[----:B----4-:R-:W-:-:S03]  /*2fa90*/  IMAD.WIDE R32, R4, 0x4, R250 ;  /* 0x0000000404207825 */ /* 0x010fc600078e02fa */
[----:B------:R-:W-:Y:S04]  /*2faa0*/  STL.64 [R1+0x18f8], R232 ;  /* 0x0018f8e801007387 */ /* 0x000fe80000100a00 */
[----:B------:R3:W-:Y:S04]  /*2fab0*/  LDGSTS.E [R154+-0x73ff8], desc[UR60][R16.64], !P0 ;  /* 0x8c008000109a7fae */ /* 0x0007e8000c12187c */
[----:B------:R-:W-:Y:S04]  /*2fac0*/  STL.64 [R1+0x18f0], R32 ;  /* 0x0018f02001007387 */ /* 0x000fe80000100a00 */
[----:B------:R-:W4:Y:S01]  /*2fad0*/  LDL.LU.64 R250, [R1+0x17e0] ;  /* 0x0017e00001fa7983 */ /* 0x000f220000300a00 */
[----:B---3--:R-:W-:-:S03]  /*2fae0*/  VIADD R16, R12, 0xfffffed3 ;  /* 0xfffffed30c107836 */ /* 0x008fc60000000000 */
[----:B------:R-:W3:Y:S01]  /*2faf0*/  LDL.LU.64 R94, [R1+0x17d8] ;  /* 0x0017d800015e7983 */ /* 0x000ee20000300a00 */
[----:B------:R-:W-:-:S03]  /*2fb00*/  IMAD.WIDE R12, R4, 0x4, R18 ;  /* 0x00000004040c7825 */ /* 0x000fc600078e0212 */
[----:B------:R-:W3:Y:S01]  /*2fb10*/  LDL.LU.64 R18, [R1+0x17d0] ;  /* 0x0017d00001127983 */ /* 0x000ee20000300a00 */
[----:B------:R-:W-:-:S03]  /*2fb20*/  ISETP.GE.U32.AND P0, PT, R16, 0x7ffffe54, PT ;  /* 0x7ffffe541000780c */ /* 0x000fc60003f06070 */
[----:B------:R1:W-:Y:S04]  /*2fb30*/  STL.64 [R1+0x18e8], R12 ;  /* 0x0018e80c01007387 */ /* 0x0003e80000100a00 */
[----:B------:R-:W3:Y:S01]  /*2fb40*/  LDL.LU.64 R16, [R1+0x17c8] ;  /* 0x0017c80001107983 */ /* 0x000ee20000300a00 */
        /* <DEDUP_REMOVED lines=13> */
[----:B----4-:R-:W-:Y:S01]  /*2fc20*/  IMAD.WIDE R250, R4, 0x4, R250 ;  /* 0x0000000404fa7825 */ /* 0x010fe200078e02fa */
[----:B------:R4:W-:Y:S01]  /*2fc30*/  STL.64 [R1+0x18d8], R198 ;  /* 0x0018d8c601007387 */ /* 0x0009e20000100a00 */
[----:B------:R-:W-:Y:S01]  /*2fc40*/  IADD3 R8, R8, -0x12f, RZ ;  /* 0xfffffed108087810 */ /* 0x000fe20007ffe0ff */
[----:B------:R-:W1:Y:S01]  /*2fc50*/  LDC R9, c[0x0][0x230] ;  /* 0x00008c00ff097b82 */ /* 0x000e620000000800 */
[C---:B--2---:R-:W-:Y:S01]  /*2fc60*/  IMAD.WIDE R32, R4.reuse, 0x4, R214 ;  /* 0x0000000404207825 */ /* 0x044fe200078e02d6 */
[----:B------:R-:W-:Y:S04]  /*2fc70*/  STL.64 [R1+0x18d0], R78 ;  /* 0x0018d04e01007387 */ /* 0x000fe80000100a00 */
[----:B------:R-:W2:Y:S04]  /*2fc80*/  LDL.LU.64 R248, [R1+0x17c0] ;  /* 0x0017c00001f87983 */ /* 0x000ea80000300a00 */
[----:B------:R3:W-:Y:S04]  /*2fc90*/  LDGSTS.E [R252+-0x70000], desc[UR60][R232.64], !P0 ;  /* 0x90000000e8fc7fae */ /* 0x0007e8000c12187c */
[----:B------:R-:W2:Y:S04]  /*2fca0*/  LDL.LU.64 R182, [R1+0x17b8] ;  /* 0x0017b80001b67983 */ /* 0x000ea80000300a00 */
[----:B------:R-:W-:Y:S04]  /*2fcb0*/  LDGSTS.E [R159+-0x6c000], desc[UR60][R198.64], !P0 ;  /* 0x94000000c69f7fae */ /* 0x000fe8000c12187c */
[----:B------:R-:W2:Y:S01]  /*2fcc0*/  LDL.LU.64 R214, [R1+0x17b0] ;  /* 0x0017b00001d67983 */ /* 0x000ea20000300a00 */
[----:B---3--:R-:W-:-:S03]  /*2fcd0*/  IMAD.WIDE R232, R4, 0x4, R94 ;  /* 0x0000000404e87825 */ /* 0x008fc600078e025e */
[----:B------:R-:W-:Y:S04]  /*2fce0*/  LDGSTS.E [R156+-0x68000], desc[UR60][R78.64], !P0 ;  /* 0x980000004e9c7fae */ /* 0x000fe8000c12187c */
[----:B------:R3:W-:Y:S04]  /*2fcf0*/  STL.64 [R1+0x18c8], R32 ;  /* 0x0018c82001007387 */ /* 0x0007e80000100a00 */
[----:B------:R3:W-:Y:S04]  /*2fd00*/  LDGSTS.E [R154+-0x64000], desc[UR60][R32.64], !P0 ;  /* 0x9c000000209a7fae */ /* 0x0007e8000c12187c */
[----:B----4-:R-:W4:Y:S04]  /*2fd10*/  LDL.LU.64 R198, [R1+0x17a8] ;  /* 0x0017a80001c67983 */ /* 0x010f280000300a00 */
[----:B------:R1:W-:Y:S01]  /*2fd20*/  STL.64 [R1+0x18b0], R250 ;  /* 0x0018b0fa01007387 */ /* 0x0003e20000100a00 */
[----:B---3--:R-:W-:-:S03]  /*2fd30*/  IMAD.WIDE R32, R4, 0x4, R18 ;  /* 0x0000000404207825 */ /* 0x008fc600078e0212 */
[----:B------:R-:W-:Y:S01]  /*2fd40*/  STL.64 [R1+0x18c0], R232 ;  /* 0x0018c0e801007387 */ /* 0x000fe20000100a00 */
[----:B------:R-:W-:-:S03]  /*2fd50*/  IMAD.WIDE R18, R4, 0x4, R16 ;  /* 0x0000000404127825 */ /* 0x000fc600078e0210 */
[----:B------:R-:W-:Y:S04]  /*2fd60*/  STL.64 [R1+0x18b8], R32 ;  /* 0x0018b82001007387 */ /* 0x000fe80000100a00 */
[----:B------:R-:W3:Y:S04]  /*2fd70*/  LDL.LU.64 R78, [R1+0x17a0] ;  /* 0x0017a000014e7983 */ /* 0x000ee80000300a00 */
[----:B------:R-:W3:Y:S04]  /*2fd80*/  LDL.LU.64 R16, [R1+0x1798] ;  /* 0x0017980001107983 */ /* 0x000ee80000300a00 */
[----:B------:R-:W3:Y:S04]  /*2fd90*/  LDL.LU.64 R94, [R1+0x1790] ;  /* 0x00179000015e7983 */ /* 0x000ee80000300a00 */
[----:B------:R1:W-:Y:S04]  /*2fda0*/  STL.64 [R1+0x18a8], R18 ;  /* 0x0018a81201007387 */ /* 0x0003e80000100a00 */
[----:B------:R-:W-:Y:S01]  /*2fdb0*/  LDGSTS.E [R252+-0x6fffc], desc[UR60][R250.64], !P1 ;  /* 0x90004000fafc7fae */ /* 0x000fe2000c92187c */
[----:B------:R-:W-:Y:S01]  /*2fdc0*/  ISETP.GE.U32.AND P0, PT, R8, 0x7ffffe52, PT ;  /* 0x7ffffe520800780c */ /* 0x000fe20003f06070 */
[----:B-1----:R-:W-:Y:S01]  /*2fdd0*/  VIADD R9, R9, 0xfffffeb3 ;  /* 0xfffffeb309097836 */ /* 0x002fe20000000000 */
[----:B------:R-:W1:Y:S01]  /*2fde0*/  LDC R8, c[0x0][0x230] ;  /* 0x00008c00ff087b82 */ /* 0x000e620000000800 */
[----:B------:R-:W-:Y:S04]  /*2fdf0*/  LDGSTS.E [R159+-0x6bffc], desc[UR60][R232.64], !P1 ;  /* 0x94004000e89f7fae */ /* 0x000fe8000c92187c */
[----:B------:R-:W-:Y:S04]  /*2fe00*/  LDGSTS.E [R156+-0x67ffc], desc[UR60][R32.64], !P1 ;  /* 0x98004000209c7fae */ /* 0x000fe8000c92187c */
[----:B------:R-:W3:Y:S04]  /*2fe10*/  LDL.LU.64 R250, [R1+0x1788] ;  /* 0x0017880001fa7983 */ /* 0x000ee80000300a00 */
[----:B------:R1:W-:Y:S02]  /*2fe20*/  LDGSTS.E [R154+-0x63ffc], desc[UR60][R18.64], !P1 ;  /* 0x9c004000129a7fae */ /* 0x0003e4000c92187c */
[----:B-1----:R-:W-:-:S05]  /*2fe30*/  VIADD R18, R12, 0xfffffed0 ;  /* 0xfffffed00c127836 */ /* 0x002fca0000000000 */
[----:B------:R-:W-:Y:S01]  /*2fe40*/  ISETP.GE.U32.AND P1, PT, R18, 0x7ffffe51, PT ;  /* 0x7ffffe511200780c */ /* 0x000fe20003f26070 */
[----:B--2---:R-:W-:-:S04]  /*2fe50*/  IMAD.WIDE R248, R4, 0x4, R248 ;  /* 0x0000000404f87825 */ /* 0x004fc800078e02f8 */
[C---:B------:R-:W-:Y:S01]  /*2fe60*/  IMAD.WIDE R232, R4.reuse, 0x4, R182 ;  /* 0x0000000404e87825 */ /* 0x040fe200078e02b6 */
[----:B------:R-:W-:Y:S03]  /*2fe70*/  STL.64 [R1+0x18a0], R248 ;  /* 0x0018a0f801007387 */ /* 0x000fe60000100a00 */
[C---:B------:R-:W-:Y:S01]  /*2fe80*/  IMAD.WIDE R32, R4.reuse, 0x4, R214 ;  /* 0x0000000404207825 */ /* 0x040fe200078e02d6 */
[----:B------:R3:W-:Y:S04]  /*2fe90*/  STL.64 [R1+0x1898], R232 ;  /* 0x001898e801007387 */ /* 0x0007e80000100a00 */
[----:B------:R1:W-:Y:S04]  /*2fea0*/  STL.64 [R1+0x1890], R32 ;  /* 0x0018902001007387 */ /* 0x0003e80000100a00 */
[----:B------:R-:W2:Y:S04]  /*2feb0*/  LDL.LU.64 R182, [R1+0x1780] ;  /* 0x0017800001b67983 */ /* 0x000ea80000300a00 */
[----:B------:R-:W-:Y:S01]  /*2fec0*/  LDGSTS.E [R252+-0x6fff8], desc[UR60][R248.64], !P0 ;  /* 0x90008000f8fc7fae */ /* 0x000fe2000c12187c */
[----:B----4-:R-:W-:-:S03]  /*2fed0*/  IMAD.WIDE R12, R4, 0x4, R198 ;  /* 0x00000004040c7825 */ /* 0x010fc600078e02c6 */
[----:B------:R-:W4:Y:S04]  /*2fee0*/  LDL.LU.64 R214, [R1+0x1778] ;  /* 0x0017780001d67983 */ /* 0x000f280000300a00 */
[----:B------:R3:W-:Y:S04]  /*2fef0*/  LDGSTS.E [R159+-0x6bff8], desc[UR60][R232.64], !P0 ;  /* 0x94008000e89f7fae */ /* 0x0007e8000c12187c */
[----:B------:R-:W4:Y:S04]  /*2ff00*/  LDL.LU.64 R198, [R1+0x1770] ;  /* 0x0017700001c67983 */ /* 0x000f280000300a00 */
[----:B------:R1:W-:Y:S01]  /*2ff10*/  STL.64 [R1+0x1888], R12 ;  /* 0x0018880c01007387 */ /* 0x0003e20000100a00 */
[----:B---3--:R-:W-:-:S03]  /*2ff20*/  IMAD.WIDE R232, R4, 0x4, R78 ;  /* 0x0000000404e87825 */ /* 0x008fc600078e024e */
[----:B------:R-:W3:Y:S01]  /*2ff30*/  LDL.LU.64 R18, [R1+0x1768] ;  /* 0x0017680001127983 */ /* 0x000ee20000300a00 */
[----:B------:R-:W-:-:S03]  /*2ff40*/  IMAD.WIDE R16, R4, 0x4, R16 ;  /* 0x0000000404107825 */ /* 0x000fc600078e0210 */
[----:B------:R-:W-:Y:S01]  /*2ff50*/  STL.64 [R1+0x1878], R232 ;  /* 0x001878e801007387 */ /* 0x000fe20000100a00 */
[----:B------:R-:W-:-:S03]  /*2ff60*/  IMAD.WIDE R78, R4, 0x4, R94 ;  /* 0x00000004044e7825 */ /* 0x000fc600078e025e */
[----:B------:R1:W-:Y:S04]  /*2ff70*/  STL.64 [R1+0x1880], R16 ;  /* 0x0018801001007387 */ /* 0x0003e80000100a00 */
[----:B------:R-:W-:Y:S04]  /*2ff80*/  STL.64 [R1+0x1870], R78 ;  /* 0x0018704e01007387 */ /* 0x000fe80000100a00 */
[----:B------:R1:W-:Y:S04]  /*2ff90*/  LDGSTS.E [R156+-0x67ff8], desc[UR60][R32.64], !P0 ;  /* 0x98008000209c7fae */ /* 0x0003e8000c12187c */
[----:B------:R-:W3:Y:S04]  /*2ffa0*/  LDL.LU.64 R248, [R1+0x1760] ;  /* 0x0017600001f87983 */ /* 0x000ee80000300a00 */
[----:B------:R-:W3:Y:S01]  /*2ffb0*/  LDL.LU.64 R94, [R1+0x1758] ;  /* 0x00175800015e7983 */ /* 0x000ee20000300a00 */
[----:B-1----:R-:W-:-:S03]  /*2ffc0*/  IMAD.WIDE R32, R4, 0x4, R250 ;  /* 0x0000000404207825 */ /* 0x002fc600078e02fa */
[----:B------:R1:W-:Y:S04]  /*2ffd0*/  LDGSTS.E [R154+-0x63ff8], desc[UR60][R12.64], !P0 ;  /* 0x9c0080000c9a7fae */ /* 0x0003e8000c12187c */
[----:B------:R-:W3:Y:S04]  /*2ffe0*/  LDL.LU.64 R250, [R1+0x1750] ;  /* 0x0017500001fa7983 */ /* 0x000ee80000300a00 */
[----:B------:R2:W-:Y:S04]  /*2fff0*/  LDGSTS.E [R252+-0x6fff4], desc[UR60][R232.64], !P1 ;  /* 0x9000c000e8fc7fae */ /* 0x0005e8000c92187c */
[----:B------:R4:W-:Y:S01]  /*30000*/  STL.64 [R1+0x1868], R32 ;  /* 0x0018682001007387 */ /* 0x0009e20000100a00 */
[----:B-1----:R-:W1:Y:S03]  /*30010*/  LDC R12, c[0x0][0x230] ;  /* 0x00008c00ff0c7b82 */ /* 0x002e660000000800 */
[----:B------:R-:W-:Y:S01]  /*30020*/  LDGSTS.E [R159+-0x6bff4], desc[UR60][R16.64], !P1 ;  /* 0x9400c000109f7fae */ /* 0x000fe2000c92187c */
[----:B------:R-:W-:-:S03]  /*30030*/  ISETP.GE.U32.AND P0, PT, R9, 0x7ffffe34, PT ;  /* 0x7ffffe340900780c */ /* 0x000fc60003f06070 */
[----:B------:R-:W-:Y:S01]  /*30040*/  LDGSTS.E [R156+-0x67ff4], desc[UR60][R78.64], !P1 ;  /* 0x9800c0004e9c7fae */ /* 0x000fe2000c92187c */
[----:B------:R-:W1:Y:S03]  /*30050*/  LDC R9, c[0x0][0x230] ;  /* 0x00008c00ff097b82 */ /* 0x000e660000000800 */
[----:B------:R4:W-:Y:S04]  /*30060*/  LDGSTS.E [R154+-0x63ff4], desc[UR60][R32.64], !P1 ;  /* 0x9c00c000209a7fae */ /* 0x0009e8000c92187c */
[----:B------:R-:W3:Y:S01]  /*30070*/  LDL.LU.64 R16, [R1+0x1748] ;  /* 0x0017480001107983 */ /* 0x000ee20000300a00 */
[----:B--2---:R-:W-:-:S04]  /*30080*/  IMAD.WIDE R232, R4, 0x4, R182 ;  /* 0x0000000404e87825 */ /* 0x004fc800078e02b6 */
[C---:B----4-:R-:W-:Y:S01]  /*30090*/  IMAD.WIDE R182, R4.reuse, 0x4, R214 ;  /* 0x0000000404b67825 */ /* 0x050fe200078e02d6 */
[----:B------:R2:W-:Y:S03]  /*300a0*/  STL.64 [R1+0x1860], R232 ;  /* 0x001860e801007387 */ /* 0x0005e60000100a00 */
[C---:B------:R-:W-:Y:S01]  /*300b0*/  IMAD.WIDE R32, R4.reuse, 0x4, R198 ;  /* 0x0000000404207825 */ /* 0x040fe200078e02c6 */
[----:B------:R4:W-:Y:S04]  /*300c0*/  STL.64 [R1+0x1858], R182 ;  /* 0x001858b601007387 */ /* 0x0009e80000100a00 */
[----:B------:R1:W-:Y:S01]  /*300d0*/  STL.64 [R1+0x1850], R32 ;  /* 0x0018502001007387 */ /* 0x0003e20000100a00 */
[----:B---3--:R-:W-:-:S03]  /*300e0*/  IMAD.WIDE R18, R4, 0x4, R18 ;  /* 0x0000000404127825 */ /* 0x008fc600078e0212 */
[----:B------:R-:W3:Y:S04]  /*300f0*/  LDL.LU.64 R78, [R1+0x1740] ;  /* 0x00174000014e7983 */ /* 0x000ee80000300a00 */
[----:B------:R-:W3:Y:S04]  /*30100*/  LDL.LU.64 R214, [R1+0x1738] ;  /* 0x0017380001d67983 */ /* 0x000ee80000300a00 */
[----:B------:R2:W-:Y:S04]  /*30110*/  LDGSTS.E [R252+-0x60000], desc[UR60][R232.64], !P0 ;  /* 0xa0000000e8fc7fae */ /* 0x0005e8000c12187c */
[----:B------:R-:W3:Y:S04]  /*30120*/  LDL.LU.64 R198, [R1+0x1730] ;  /* 0x0017300001c67983 */ /* 0x000ee80000300a00 */
[----:B------:R-:W-:Y:S01]  /*30130*/  LDGSTS.E [R159+-0x5c000], desc[UR60][R182.64], !P0 ;  /* 0xa4000000b69f7fae */ /* 0x000fe2000c12187c */
[----:B------:R-:W-:-:S03]  /*30140*/  IMAD.WIDE R248, R4, 0x4, R248 ;  /* 0x0000000404f87825 */ /* 0x000fc600078e02f8 */
[----:B------:R1:W-:Y:S01]  /*30150*/  LDGSTS.E [R156+-0x58000], desc[UR60][R32.64], !P0 ;  /* 0xa8000000209c7fae */ /* 0x0003e2000c12187c */
[----:B--2---:R-:W-:-:S03]  /*30160*/  IMAD.WIDE R232, R4, 0x4, R94 ;  /* 0x0000000404e87825 */ /* 0x004fc600078e025e */
[----:B------:R2:W-:Y:S04]  /*30170*/  STL.64 [R1+0x1848], R18 ;  /* 0x0018481201007387 */ /* 0x0005e80000100a00 */
[----:B----4-:R-:W4:Y:S01]  /*30180*/  LDL.LU.64 R182, [R1+0x1728] ;  /* 0x0017280001b67983 */ /* 0x010f220000300a00 */
[----:B-1----:R-:W-:-:S03]  /*30190*/  IMAD.WIDE R32, R4, 0x4, R250 ;  /* 0x0000000404207825 */ /* 0x002fc600078e02fa */
[----:B------:R-:W-:Y:S04]  /*301a0*/  STL.64 [R1+0x1830], R248 ;  /* 0x001830f801007387 */ /* 0x000fe80000100a00 */
[----:B------:R2:W-:Y:S04]  /*301b0*/  LDGSTS.E [R154+-0x54000], desc[UR60][R18.64], !P0 ;  /* 0xac000000129a7fae */ /* 0x0005e8000c12187c */
[----:B------:R-:W-:Y:S04]  /*301c0*/  STL.64 [R1+0x1840], R232 ;  /* 0x001840e801007387 */ /* 0x000fe80000100a00 */
[----:B------:R-:W-:Y:S01]  /*301d0*/  STL.64 [R1+0x1838], R32 ;  /* 0x0018382001007387 */ /* 0x000fe20000100a00 */
[----:B--2---:R-:W-:-:S03]  /*301e0*/  VIADD R18, R12, 0xfffffeb1 ;  /* 0xfffffeb10c127836 */ /* 0x004fc60000000000 */
[----:B------:R-:W2:Y:S01]  /*301f0*/  LDL.LU.64 R94, [R1+0x1720] ;  /* 0x00172000015e7983 */ /* 0x000ea20000300a00 */
[----:B------:R-:W-:-:S03]  /*30200*/  IMAD.WIDE R12, R4, 0x4, R16 ;  /* 0x00000004040c7825 */ /* 0x000fc600078e0210 */
[----:B------:R-:W4:Y:S04]  /*30210*/  LDL.LU.64 R16, [R1+0x1718] ;  /* 0x0017180001107983 */ /* 0x000f280000300a00 */
[----:B------:R-:W2:Y:S01]  /*30220*/  LDL.LU.64 R250, [R1+0x1710] ;  /* 0x0017100001fa7983 */ /* 0x000ea20000300a00 */
[----:B------:R-:W-:-:S03]  /*30230*/  ISETP.GE.U32.AND P0, PT, R18, 0x7ffffe32, PT ;  /* 0x7ffffe321200780c */ /* 0x000fc60003f06070 */
[----:B------:R1:W-:Y:S04]  /*30240*/  STL.64 [R1+0x1828], R12 ;  /* 0x0018280c01007387 */ /* 0x0003e80000100a00 */
[----:B------:R-:W2:Y:S01]  /*30250*/  LDL.LU.64 R18, [R1+0x1708] ;  /* 0x0017080001127983 */ /* 0x000ea20000300a00 */
[----:B------:R-:W-:-:S04]  /*30260*/  IADD3 R8, R8, -0x14e, RZ ;  /* 0xfffffeb208087810 */ /* 0x000fc80007ffe0ff */
        /* <DEDUP_REMOVED lines=8> */
[C---:B---3--:R-:W-:Y:S01]  /*302f0*/  IMAD.WIDE R214, R4.reuse, 0x4, R214 ;  /* 0x0000000404d67825 */ /* 0x048fe200078e02d6 */
[----:B-1----:R-:W1:Y:S03]  /*30300*/  LDC R12, c[0x0][0x230] ;  /* 0x00008c00ff0c7b82 */ /* 0x002e660000000800 */
[----:B------:R-:W-:-:S04]  /*30310*/  IMAD.WIDE R232, R4, 0x4, R78 ;  /* 0x0000000404e87825 */ /* 0x000fc800078e024e */
[C---:B------:R-:W-:Y:S01]  /*30320*/  IMAD.WIDE R198, R4.reuse, 0x4, R198 ;  /* 0x0000000404c67825 */ /* 0x040fe200078e02c6 */
[----:B------:R3:W-:Y:S03]  /*30330*/  STL.64 [R1+0x1820], R232 ;  /* 0x001820e801007387 */ /* 0x0007e60000100a00 */
[C---:B----4-:R-:W-:Y:S01]  /*30340*/  IMAD.WIDE R16, R4.reuse, 0x4, R16 ;  /* 0x0000000404107825 */ /* 0x050fe200078e0210 */
[----:B------:R4:W-:Y:S03]  /*30350*/  STL.64 [R1+0x1818], R214 ;  /* 0x001818d601007387 */ /* 0x0009e60000100a00 */
[----:B--2---:R-:W-:Y:S01]  /*30360*/  IMAD.WIDE R18, R4, 0x4, R18 ;  /* 0x0000000404127825 */ /* 0x004fe200078e0212 */
[----:B------:R-:W-:Y:S01]  /*30370*/  STL.64 [R1+0x1810], R198 ;  /* 0x001810c601007387 */ /* 0x000fe20000100a00 */
[----:B------:R-:W-:Y:S01]  /*30380*/  IADD3 R8, R8, -0x16d, RZ ;  /* 0xfffffe9308087810 */ /* 0x000fe20007ffe0ff */
[----:B------:R-:W2:Y:S01]  /*30390*/  LDC R9, c[0x0][0x230] ;  /* 0x00008c00ff097b82 */ /* 0x000ea20000000800 */
[C---:B------:R-:W-:Y:S01]  /*303a0*/  IMAD.WIDE R32, R4.reuse, 0x4, R182 ;  /* 0x0000000404207825 */ /* 0x040fe200078e02b6 */
        /* <DEDUP_REMOVED lines=10> */
[----:B------:R-:W-:Y:S01]  /*30450*/  STL.64 [R1+0x17f0], R232 ;  /* 0x0017f0e801007387 */ /* 0x000fe20000100a00 */
[----:B---3--:R-:W-:-:S03]  /*30460*/  IMAD.WIDE R32, R4, 0x4, R250 ;  /* 0x0000000404207825 */ /* 0x008fc600078e02fa */
[----:B------:R3:W-:Y:S04]  /*30470*/  STL.64 [R1+0x1800], R16 ;  /* 0x0018001001007387 */ /* 0x0007e80000100a00 */
[----:B------:R-:W-:Y:S04]  /*30480*/  STL.64 [R1+0x17f8], R32 ;  /* 0x0017f82001007387 */ /* 0x000fe80000100a00 */
[----:B------:R-:W4:Y:S04]  /*30490*/  LDL.LU.64 R198, [R1+0x16e0] ;  /* 0x0016e00001c67983 */ /* 0x000f280000300a00 */
[----:B------:R-:W4:Y:S04]  /*304a0*/  LDL.LU.64 R94, [R1+0x16d8] ;  /* 0x0016d800015e7983 */ /* 0x000f280000300a00 */
[----:B------:R-:W4:Y:S04]  /*304b0*/  LDL.LU.64 R250, [R1+0x16d0] ;  /* 0x0016d00001fa7983 */ /* 0x000f280000300a00 */
[----:B------:R-:W-:Y:S04]  /*304c0*/  LDGSTS.E [R252+-0x5fff4], desc[UR60][R232.64], !P1 ;  /* 0xa000c000e8fc7fae */ /* 0x000fe8000c92187c */
[----:B------:R1:W-:Y:S04]  /*304d0*/  STL.64 [R1+0x17e8], R18 ;  /* 0x0017e81201007387 */ /* 0x0003e80000100a00 */
[----:B------:R-:W-:Y:S01]  /*304e0*/  LDGSTS.E [R159+-0x5bff4], desc[UR60][R16.64], !P1 ;  /* 0xa400c000109f7fae */ /* 0x000fe2000c92187c */
[----:B------:R-:W-:-:S02]  /*304f0*/  ISETP.GE.U32.AND P0, PT, R8, 0x7ffffe14, PT ;  /* 0x7ffffe140800780c */ /* 0x000fc40003f06070 */
[----:B------:R-:W4:Y:S01]  /*30500*/  LDC R8, c[0x0][0x230] ;  /* 0x00008c00ff087b82 */ /* 0x000f220000000800 */
[----:B------:R-:W-:Y:S04]  /*30510*/  LDGSTS.E [R156+-0x57ff4], desc[UR60][R32.64], !P1 ;  /* 0xa800c000209c7fae */ /* 0x000fe8000c92187c */
[----:B------:R1:W-:Y:S04]  /*30520*/  LDGSTS.E [R154+-0x53ff4], desc[UR60][R18.64], !P1 ;  /* 0xac00c000129a7fae */ /* 0x0003e8000c92187c */
[----:B---3--:R-:W3:Y:S01]  /*30530*/  LDL.LU.64 R16, [R1+0x16c8] ;  /* 0x0016c80001107983 */ /* 0x008ee20000300a00 */
[----:B-1----:R-:W-:-:S05]  /*30540*/  VIADD R18, R12, 0xfffffe92 ;  /* 0xfffffe920c127836 */ /* 0x002fca0000000000 */
[----:B------:R-:W-:Y:S01]  /*30550*/  ISETP.GE.U32.AND P1, PT, R18, 0x7ffffe13, PT ;  /* 0x7ffffe131200780c */ /* 0x000fe20003f26070 */
[----:B--2---:R-:W-:-:S04]  /*30560*/  IMAD.WIDE R248, R4, 0x4, R248 ;  /* 0x0000000404f87825 */ /* 0x004fc800078e02f8 */
[C---:B------:R-:W-:Y:S01]  /*30570*/  IMAD.WIDE R232, R4.reuse, 0x4, R78 ;  /* 0x0000000404e87825 */ /* 0x040fe200078e024e */
[----:B------:R1:W-:Y:S03]  /*30580*/  STL.64 [R1+0x17e0], R248 ;  /* 0x0017e0f801007387 */ /* 0x0003e60000100a00 */
[C---:B------:R-:W-:Y:S01]  /*30590*/  IMAD.WIDE R32, R4.reuse, 0x4, R182 ;  /* 0x0000000404207825 */ /* 0x040fe200078e02b6 */
[----:B------:R2:W-:Y:S04]  /*305a0*/  STL.64 [R1+0x17d8], R232 ;  /* 0x0017d8e801007387 */ /* 0x0005e80000100a00 */
[----:B------:R3:W-:Y:S04]  /*305b0*/  STL.64 [R1+0x17d0], R32 ;  /* 0x0017d02001007387 */ /* 0x0007e80000100a00 */
[----:B------:R-:W3:Y:S04]  /*305c0*/  LDL.LU.64 R78, [R1+0x16c0] ;  /* 0x0016c000014e7983 */ /* 0x000ee80000300a00 */
[----:B------:R-:W3:Y:S01]  /*305d0*/  LDL.LU.64 R182, [R1+0x16b8] ;  /* 0x0016b80001b67983 */ /* 0x000ee20000300a00 */
[----:B----4-:R-:W-:-:S03]  /*305e0*/  IMAD.WIDE R12, R4, 0x4, R214 ;  /* 0x00000004040c7825 */ /* 0x010fc600078e02d6 */
[----:B------:R1:W-:Y:S04]  /*305f0*/  LDGSTS.E [R252+-0x50000], desc[UR60][R248.64], !P0 ;  /* 0xb0000000f8fc7fae */ /* 0x0003e8000c12187c */
[----:B------:R-:W4:Y:S04]  /*30600*/  LDL.LU.64 R214, [R1+0x16b0] ;  /* 0x0016b00001d67983 */ /* 0x000f280000300a00 */
[----:B------:R2:W-:Y:S04]  /*30610*/  LDGSTS.E [R159+-0x4c000], desc[UR60][R232.64], !P0 ;  /* 0xb4000000e89f7fae */ /* 0x0005e8000c12187c */
[----:B------:R3:W-:Y:S01]  /*30620*/  STL.64 [R1+0x17c8], R12 ;  /* 0x0017c80c01007387 */ /* 0x0007e20000100a00 */
[----:B-1----:R-:W-:-:S03]  /*30630*/  IMAD.WIDE R248, R4, 0x4, R198 ;  /* 0x0000000404f87825 */ /* 0x002fc600078e02c6 */
[----:B------:R-:W4:Y:S01]  /*30640*/  LDL.LU.64 R18, [R1+0x16a8] ;  /* 0x0016a80001127983 */ /* 0x000f220000300a00 */
[----:B------:R-:W-:-:S03]  /*30650*/  IMAD.WIDE R94, R4, 0x4, R94 ;  /* 0x00000004045e7825 */ /* 0x000fc600078e025e */
[----:B------:R-:W-:Y:S01]  /*30660*/  STL.64 [R1+0x17b0], R248 ;  /* 0x0017b0f801007387 */ /* 0x000fe20000100a00 */
[----:B--2---:R-:W-:-:S03]  /*30670*/  IMAD.WIDE R232, R4, 0x4, R250 ;  /* 0x0000000404e87825 */ /* 0x004fc600078e02fa */
[----:B------:R3:W-:Y:S04]  /*30680*/  LDGSTS.E [R156+-0x48000], desc[UR60][R32.64], !P0 ;  /* 0xb8000000209c7fae */ /* 0x0007e8000c12187c */
[----:B------:R1:W-:Y:S04]  /*30690*/  STL.64 [R1+0x17c0], R94 ;  /* 0x0017c05e01007387 */ /* 0x0003e80000100a00 */
[----:B------:R2:W-:Y:S04]  /*306a0*/  STL.64 [R1+0x17b8], R232 ;  /* 0x0017b8e801007387 */ /* 0x0005e80000100a00 */
[----:B------:R1:W-:Y:S04]  /*306b0*/  LDGSTS.E [R154+-0x44000], desc[UR60][R12.64], !P0 ;  /* 0xbc0000000c9a7fae */ /* 0x0003e8000c12187c */
[----:B------:R2:W-:Y:S04]  /*306c0*/  LDGSTS.E [R252+-0x4fffc], desc[UR60][R248.64], !P1 ;  /* 0xb0004000f8fc7fae */ /* 0x0005e8000c92187c */
[----:B------:R-:W-:Y:S01]  /*306d0*/  LDGSTS.E [R159+-0x4bffc], desc[UR60][R94.64], !P1 ;  /* 0xb40040005e9f7fae */ /* 0x000fe2000c92187c */
[----:B---3--:R-:W-:Y:S01]  /*306e0*/  IMAD.WIDE R32, R4, 0x4, R16 ;  /* 0x0000000404207825 */ /* 0x008fe200078e0210 */
[----:B-1----:R-:W1:Y:S02]  /*306f0*/  LDC R12, c[0x0][0x230] ;  /* 0x00008c00ff0c7b82 */ /* 0x002e640000000800 */
[----:B------:R-:W3:Y:S04]  /*30700*/  LDL.LU.64 R16, [R1+0x16a0] ;  /* 0x0016a00001107983 */ /* 0x000ee80000300a00 */
[----:B------:R-:W3:Y:S04]  /*30710*/  LDL.LU.64 R250, [R1+0x1698] ;  /* 0x0016980001fa7983 */ /* 0x000ee80000300a00 */
[----:B------:R-:W3:Y:S04]  /*30720*/  LDL.LU.64 R198, [R1+0x1690] ;  /* 0x0016900001c67983 */ /* 0x000ee80000300a00 */
[----:B------:R4:W-:Y:S04]  /*30730*/  STL.64 [R1+0x17a8], R32 ;  /* 0x0017a82001007387 */ /* 0x0009e80000100a00 */
[----:B------:R-:W3:Y:S01]  /*30740*/  LDL.LU.64 R94, [R1+0x1688] ;  /* 0x00168800015e7983 */ /* 0x000ee20000300a00 */
[----:B------:R-:W-:-:S03]  /*30750*/  VIADD R9, R9, 0xfffffe91 ;  /* 0xfffffe9109097836 */ /* 0x000fc60000000000 */
[----:B------:R2:W-:Y:S02]  /*30760*/  LDGSTS.E [R156+-0x47ffc], desc[UR60][R232.64], !P1 ;  /* 0xb8004000e89c7fae */ /* 0x0005e4000c92187c */
[----:B------:R-:W-:Y:S02]  /*30770*/  ISETP.GE.U32.AND P0, PT, R9, 0x7ffffe12, PT ;  /* 0x7ffffe120900780c */ /* 0x000fe40003f06070 */
[----:B------:R1:W-:Y:S01]  /*30780*/  LDGSTS.E [R154+-0x43ffc], desc[UR60][R32.64], !P1 ;  /* 0xbc004000209a7fae */ /* 0x0003e2000c92187c */
[----:B------:R-:W-:Y:S01]  /*30790*/  IADD3 R8, R8, -0x170, RZ ;  /* 0xfffffe9008087810 */ /* 0x000fe20007ffe0ff */
[----:B------:R-:W3:Y:S03]  /*307a0*/  LDC R9, c[0x0][0x230] ;  /* 0x00008c00ff097b82 */ /* 0x000ee60000000800 */
[----:B------:R-:W-:-:S05]  /*307b0*/  ISETP.GE.U32.AND P1, PT, R8, 0x7ffffe11, PT ;  /* 0x7ffffe110800780c */ /* 0x000fca0003f26070 */
[----:B------:R-:W3:Y:S01]  /*307c0*/  LDC R8, c[0x0][0x230] ;  /* 0x00008c00ff087b82 */ /* 0x000ee20000000800 */
[----:B--2---:R-:W-:-:S04]  /*307d0*/  IMAD.WIDE R248, R4, 0x4, R78 ;  /* 0x0000000404f87825 */ /* 0x004fc800078e024e */
[C---:B------:R-:W-:Y:S01]  /*307e0*/  IMAD.WIDE R232, R4.reuse, 0x4, R182 ;  /* 0x0000000404e87825 */ /* 0x040fe200078e02b6 */
[----:B------:R-:W-:Y:S03]  /*307f0*/  STL.64 [R1+0x17a0], R248 ;  /* 0x0017a0f801007387 */ /* 0x000fe60000100a00 */
[C---:B----4-:R-:W-:Y:S01]  /*30800*/  IMAD.WIDE R214, R4.reuse, 0x4, R214 ;  /* 0x0000000404d67825 */ /* 0x050fe200078e02d6 */
[----:B------:R2:W-:Y:S04]  /*30810*/  STL.64 [R1+0x1798], R232 ;  /* 0x001798e801007387 */ /* 0x0005e80000100a00 */
[----:B------:R4:W-:Y:S04]  /*30820*/  STL.64 [R1+0x1790], R214 ;  /* 0x001790d601007387 */ /* 0x0009e80000100a00 */
[----:B------:R-:W3:Y:S01]  /*30830*/  LDL.LU.64 R78, [R1+0x1680] ;  /* 0x00168000014e7983 */ /* 0x000ee20000300a00 */
[----:B-1----:R-:W-:-:S03]  /*30840*/  IMAD.WIDE R32, R4, 0x4, R18 ;  /* 0x0000000404207825 */ /* 0x002fc600078e0212 */
[----:B------:R-:W-:Y:S04]  /*30850*/  LDGSTS.E [R252+-0x4fff8], desc[UR60][R248.64], !P0 ;  /* 0xb0008000f8fc7fae */ /* 0x000fe8000c12187c */
[----:B------:R-:W3:Y:S04]  /*30860*/  LDL.LU.64 R18, [R1+0x1678] ;  /* 0x0016780001127983 */ /* 0x000ee80000300a00 */
[----:B------:R2:W-:Y:S04]  /*30870*/  LDGSTS.E [R159+-0x4bff8], desc[UR60][R232.64], !P0 ;  /* 0xb4008000e89f7fae */ /* 0x0005e8000c12187c */
[----:B------:R-:W3:Y:S04]  /*30880*/  LDL.LU.64 R182, [R1+0x1670] ;  /* 0x0016700001b67983 */ /* 0x000ee80000300a00 */
[----:B------:R-:W-:Y:S04]  /*30890*/  LDGSTS.E [R156+-0x47ff8], desc[UR60][R214.64], !P0 ;  /* 0xb8008000d69c7fae */ /* 0x000fe8000c12187c */
[----:B------:R1:W-:Y:S04]  /*308a0*/  STL.64 [R1+0x1788], R32 ;  /* 0x0017882001007387 */ /* 0x0003e80000100a00 */
[----:B------:R1:W-:Y:S01]  /*308b0*/  LDGSTS.E [R154+-0x43ff8], desc[UR60][R32.64], !P0 ;  /* 0xbc008000209a7fae */ /* 0x0003e2000c12187c */
[----:B--2---:R-:W-:-:S03]  /*308c0*/  VIADD R232, R12, 0xfffffeef ;  /* 0xfffffeef0ce87836 */ /* 0x004fc60000000000 */
[----:B----4-:R-:W2:Y:S01]  /*308d0*/  LDL.LU.64 R214, [R1+0x1668] ;  /* 0x0016680001d67983 */ /* 0x010ea20000300a00 */
[----:B---3--:R-:W-:-:S04]  /*308e0*/  IMAD.WIDE R16, R4, 0x4, R16 ;  /* 0x0000000404107825 */ /* 0x008fc800078e0210 */
[C---:B------:R-:W-:Y:S01]  /*308f0*/  IMAD.WIDE R250, R4.reuse, 0x4, R250 ;  /* 0x0000000404fa7825 */ /* 0x040fe200078e02fa */
[----:B------:R3:W-:Y:S03]  /*30900*/  STL.64 [R1+0x1758], R16 ;  /* 0x0017581001007387 */ /* 0x0007e60000100a00 */
[C---:B-1----:R-:W-:Y:S01]  /*30910*/  IMAD.WIDE R32, R4.reuse, 0x4, R198 ;  /* 0x0000000404207825 */ /* 0x042fe200078e02c6 */
[----:B------:R1:W-:Y:S04]  /*30920*/  STL.64 [R1+0x1780], R250 ;  /* 0x001780fa01007387 */ /* 0x0003e80000100a00 */
[----:B------:R-:W-:Y:S01]  /*30930*/  STL.64 [R1+0x1778], R32 ;  /* 0x0017782001007387 */ /* 0x000fe20000100a00 */
[----:B------:R-:W-:-:S03]  /*30940*/  IMAD.WIDE R12, R4, 0x4, R94 ;  /* 0x00000004040c7825 */ /* 0x000fc600078e025e */
[----:B------:R-:W4:Y:S04]  /*30950*/  LDL.LU.64 R248, [R1+0x1660] ;  /* 0x0016600001f87983 */ /* 0x000f280000300a00 */
[----:B------:R-:W4:Y:S04]  /*30960*/  LDL.LU.64 R94, [R1+0x1658] ;  /* 0x00165800015e7983 */ /* 0x000f280000300a00 */
[----:B------:R-:W4:Y:S04]  /*30970*/  LDL.LU.64 R198, [R1+0x1650] ;  /* 0x0016500001c67983 */ /* 0x000f280000300a00 */
[----:B------:R1:W-:Y:S04]  /*30980*/  STL.64 [R1+0x1770], R12 ;  /* 0x0017700c01007387 */ /* 0x0003e80000100a00 */
[----:B------:R2:W-:Y:S04]  /*30990*/  STL.64 [R1+0x2cf0], R14 ;  /* 0x002cf00e01007387 */ /* 0x0005e80000100a00 */
[----:B------:R-:W-:Y:S04]  /*309a0*/  LDGSTS.E [R252+-0x4fff4], desc[UR60][R16.64], !P1 ;  /* 0xb000c00010fc7fae */ /* 0x000fe8000c92187c */
[----:B------:R-:W-:Y:S01]  /*309b0*/  LDGSTS.E [R159+-0x4bff4], desc[UR60][R250.64], !P1 ;  /* 0xb400c000fa9f7fae */ /* 0x000fe2000c92187c */
[----:B------:R-:W-:-:S03]  /*309c0*/  ISETP.GE.U32.AND P0, PT, R232, 0x7ffffe70, PT ;  /* 0x7ffffe70e800780c */ /* 0x000fc60003f06070 */
[----:B------:R-:W-:Y:S04]  /*309d0*/  LDGSTS.E [R156+-0x47ff4], desc[UR60][R32.64], !P1 ;  /* 0xb800c000209c7fae */ /* 0x000fe8000c92187c */
[----:B---3--:R-:W3:Y:S04]  /*309e0*/  LDL.LU.64 R16, [R1+0x30b0] ;  /* 0x0030b00001107983 */ /* 0x008ee80000300a00 */
[----:B-1----:R-:W3:Y:S01]  /*309f0*/  LDL.LU.64 R250, [R1+0x1648] ;  /* 0x0016480001fa7983 */ /* 0x002ee20000300a00 */
[----:B------:R-:W-:-:S03]  /*30a00*/  VIADD R9, R9, 0xfffffeee ;  /* 0xfffffeee09097836 */ /* 0x000fc60000000000 */
[----:B------:R1:W-:Y:S02]  /*30a10*/  LDGSTS.E [R154+-0x43ff4], desc[UR60][R12.64], !P1 ;  /* 0xbc00c0000c9a7fae */ /* 0x0003e4000c92187c */
[----:B------:R-:W-:Y:S01]  /*30a20*/  ISETP.GE.U32.AND P1, PT, R9, 0x7ffffe6f, PT ;  /* 0x7ffffe6f0900780c */ /* 0x000fe20003f26070 */
[----:B------:R-:W-:Y:S01]  /*30a30*/  VIADD R8, R8, 0xfffffeed ;  /* 0xfffffeed08087836 */ /* 0x000fe20000000000 */
[----:B------:R-:W3:Y:S08]  /*30a40*/  LDC R9, c[0x0][0x230] ;  /* 0x00008c00ff097b82 */ /* 0x000ef00000000800 */
[----:B-1----:R-:W1:Y:S01]  /*30a50*/  LDC R12, c[0x0][0x230] ;  /* 0x00008c00ff0c7b82 */ /* 0x002e620000000800 */
[----:B------:R-:W-:-:S05]  /*30a60*/  IMAD.WIDE R232, R4, 0x4, R78 ;  /* 0x0000000404e87825 */ /* 0x000fca00078e024e */
[----:B------:R1:W-:Y:S01]  /*30a70*/  STL.64 [R1+0x1750], R232 ;  /* 0x001750e801007387 */ /* 0x0003e20000100a00 */
[----:B------:R-:W-:-:S04]  /*30a80*/  IMAD.WIDE R18, R4, 0x4, R18 ;  /* 0x0000000404127825 */ /* 0x000fc800078e0212 */
[C---:B------:R-:W-:Y:S01]  /*30a90*/  IMAD.WIDE R32, R4.reuse, 0x4, R182 ;  /* 0x0000000404207825 */ /* 0x040fe200078e02b6 */
[----:B------:R1:W-:Y:S04]  /*30aa0*/  STL.64 [R1+0x1768], R18 ;  /* 0x0017681201007387 */ /* 0x0003e80000100a00 */
[----:B------:R1:W-:Y:S04]  /*30ab0*/  STL.64 [R1+0x1760], R32 ;  /* 0x0017602001007387 */ /* 0x0003e80000100a00 */
[----:B------:R-:W3:Y:S04]  /*30ac0*/  LDL.LU.64 R78, [R1+0x1640] ;  /* 0x00164000014e7983 */ /* 0x000ee80000300a00 */
[----:B------:R-:W3:Y:S01]  /*30ad0*/  LDL.LU.64 R182, [R1+0x1638] ;  /* 0x0016380001b67983 */ /* 0x000ee20000300a00 */
[----:B--2---:R-:W-:-:S03]  /*30ae0*/  IMAD.WIDE R14, R4, 0x4, R214 ;  /* 0x00000004040e7825 */ /* 0x004fc600078e02d6 */
[----:B------:R-:W2:Y:S04]  /*30af0*/  LDL.LU.64 R214, [R1+0x1630] ;  /* 0x0016300001d67983 */ /* 0x000ea80000300a00 */
[----:B------:R1:W-:Y:S01]  /*30b00*/  STL.64 [R1+0x1748], R14 ;  /* 0x0017480e01007387 */ /* 0x0003e20000100a00 */
[----:B----4-:R-:W-:Y:S01]  /*30b10*/  IMAD.WIDE R94, R4, 0x4, R94 ;  /* 0x00000004045e7825 */ /* 0x010fe200078e025e */
[----:B---3--:R-:W-:-:S03]  /*30b20*/  IADD3 R252, R16, 0x100000, RZ ;  /* 0x0010000010fc7810 */ /* 0x008fc60007ffe0ff */
[C---:B------:R-:W-:Y:S02]  /*30b30*/  VIADD R159, R16.reuse, 0x100000 ;  /* 0x00100000109f7836 */ /* 0x040fe40000000000 */
[C---:B------:R-:W-:Y:S01]  /*30b40*/  VIADD R156, R16.reuse, 0x100000 ;  /* 0x00100000109c7836 */ /* 0x040fe20000000000 */
[----:B------:R1:W-:Y:S01]  /*30b50*/  LDGSTS.E [R252+-0x80000], desc[UR60][R232.64], !P0 ;  /* 0x80000000e8fc7fae */ /* 0x0003e2000c12187c */
[----:B------:R-:W-:-:S03]  /*30b60*/  IADD3 R154, R16, 0x100000, RZ ;  /* 0x00100000109a7810 */ /* 0x000fc60007ffe0ff */
[----:B------:R-:W-:Y:S04]  /*30b70*/  LDGSTS.E [R159+-0x7c000], desc[UR60][R18.64], !P0 ;  /* 0x84000000129f7fae */ /* 0x000fe8000c12187c */
[----:B------:R3:W-:Y:S01]  /*30b80*/  LDGSTS.E [R156+-0x78000], desc[UR60][R32.64], !P0 ;  /* 0x88000000209c7fae */ /* 0x0007e2000c12187c */
[----:B-1----:R-:W-:-:S03]  /*30b90*/  IMAD.WIDE R232, R4, 0x4, R248 ;  /* 0x0000000404e87825 */ /* 0x002fc600078e02f8 */
[----:B------:R1:W-:Y:S04]  /*30ba0*/  LDGSTS.E [R154+-0x74000], desc[UR60][R14.64], !P0 ;  /* 0x8c0000000e9a7fae */ /* 0x0003e8000c12187c */
[----:B------:R-:W4:Y:S01]  /*30bb0*/  LDL.LU.64 R18, [R1+0x1628] ;  /* 0x0016280001127983 */ /* 0x000f220000300a00 */
[----:B---3--:R-:W-:-:S03]  /*30bc0*/  IMAD.WIDE R32, R4, 0x4, R198 ;  /* 0x0000000404207825 */ /* 0x008fc600078e02c6 */
[----:B------:R-:W-:Y:S04]  /*30bd0*/  STL.64 [R1+0x1740], R232 ;  /* 0x001740e801007387 */ /* 0x000fe80000100a00 */
[----:B------:R3:W-:Y:S01]  /*30be0*/  STL.64 [R1+0x1738], R94 ;  /* 0x0017385e01007387 */ /* 0x0007e20000100a00 */
[----:B-1----:R-:W-:-:S03]  /*30bf0*/  IMAD.WIDE R14, R4, 0x4, R250 ;  /* 0x00000004040e7825 */ /* 0x002fc600078e02fa */
[----:B------:R1:W-:Y:S04]  /*30c00*/  STL.64 [R1+0x1730], R32 ;  /* 0x0017302001007387 */ /* 0x0003e80000100a00 */
[----:B------:R-:W4:Y:S04]  /*30c10*/  LDL.LU.64 R250, [R1+0x1620] ;  /* 0x0016200001fa7983 */ /* 0x000f280000300a00 */
[----:B------:R-:W4:Y:S04]  /*30c20*/  LDL.LU.64 R248, [R1+0x1618] ;  /* 0x0016180001f87983 */ /* 0x000f280000300a00 */
[----:B------:R-:W4:Y:S04]  /*30c30*/  LDL.LU.64 R198, [R1+0x1610] ;  /* 0x0016100001c67983 */ /* 0x000f280000300a00 */
[----:B------:R-:W-:Y:S04]  /*30c40*/  LDGSTS.E [R252+-0x7fffc], desc[UR60][R232.64], !P1 ;  /* 0x80004000e8fc7fae */ /* 0x000fe8000c92187c */
[----:B------:R2:W-:Y:S04]  /*30c50*/  STL.64 [R1+0x1728], R14 ;  /* 0x0017280e01007387 */ /* 0x0005e80000100a00 */
[----:B------:R-:W-:Y:S01]  /*30c60*/  LDGSTS.E [R159+-0x7bffc], desc[UR60][R94.64], !P1 ;  /* 0x840040005e9f7fae */ /* 0x000fe2000c92187c */
[----:B------:R-:W-:-:S02]  /*30c70*/  ISETP.GE.U32.AND P0, PT, R8, 0x7ffffe6e, PT ;  /* 0x7ffffe6e0800780c */ /* 0x000fc40003f06070 */
[----:B------:R-:W-:Y:S01]  /*30c80*/  IADD3 R9, R9, -0x131, RZ ;  /* 0xfffffecf09097810 */ /* 0x000fe20007ffe0ff */
[----:B------:R1:W-:Y:S01]  /*30c90*/  LDGSTS.E [R156+-0x77ffc], desc[UR60][R32.64], !P1 ;  /* 0x88004000209c7fae */ /* 0x0003e2000c92187c */
[----:B------:R-:W4:Y:S03]  /*30ca0*/  LDC R8, c[0x0][0x230] ;  /* 0x00008c00ff087b82 */ /* 0x000f260000000800 */
[----:B------:R2:W-:Y:S04]  /*30cb0*/  LDGSTS.E [R154+-0x73ffc], desc[UR60][R14.64], !P1 ;  /* 0x8c0040000e9a7fae */ /* 0x0005e8000c92187c */
[----:B---3--:R-:W3:Y:S01]  /*30cc0*/  LDL.LU.64 R94, [R1+0x1608] ;  /* 0x00160800015e7983 */ /* 0x008ee20000300a00 */
[----:B-1----:R-:W-:-:S05]  /*30cd0*/  VIADD R32, R12, 0xfffffeec ;  /* 0xfffffeec0c207836 */ /* 0x002fca0000000000 */
[----:B------:R-:W-:Y:S01]  /*30ce0*/  ISETP.GE.U32.AND P1, PT, R32, 0x7ffffe6d, PT ;  /* 0x7ffffe6d2000780c */ /* 0x000fe20003f26070 */
[----:B------:R-:W-:-:S04]  /*30cf0*/  IMAD.WIDE R232, R4, 0x4, R78 ;  /* 0x0000000404e87825 */ /* 0x000fc800078e024e */
[C---:B------:R-:W-:Y:S01]  /*30d00*/  IMAD.WIDE R182, R4.reuse, 0x4, R182 ;  /* 0x0000000404b67825 */ /* 0x040fe200078e02b6 */
[----:B------:R-:W-:Y:S03]  /*30d10*/  STL.64 [R1+0x1720], R232 ;  /* 0x001720e801007387 */ /* 0x000fe60000100a00 */
[C---:B--2---:R-:W-:Y:S01]  /*30d20*/  IMAD.WIDE R14, R4.reuse, 0x4, R214 ;  /* 0x00000004040e7825 */ /* 0x044fe200078e02d6 */
[----:B------:R1:W-:Y:S04]  /*30d30*/  STL.64 [R1+0x1718], R182 ;  /* 0x001718b601007387 */ /* 0x0003e80000100a00 */
[----:B------:R-:W-:Y:S04]  /*30d40*/  STL.64 [R1+0x1710], R14 ;  /* 0x0017100e01007387 */ /* 0x000fe80000100a00 */
[----:B------:R-:W2:Y:S04]  /*30d50*/  LDL.LU.64 R214, [R1+0x1600] ;  /* 0x0016000001d67983 */ /* 0x000ea80000300a00 */
[----:B------:R-:W2:Y:S04]  /*30d60*/  LDL.LU.64 R78, [R1+0x15f8] ;  /* 0x0015f800014e7983 */ /* 0x000ea80000300a00 */
[----:B------:R-:W-:Y:S04]  /*30d70*/  LDGSTS.E [R252+-0x7fff8], desc[UR60][R232.64], !P0 ;  /* 0x80008000e8fc7fae */ /* 0x000fe8000c12187c */
[----:B------:R-:W-:Y:S04]  /*30d80*/  LDGSTS.E [R159+-0x7bff8], desc[UR60][R182.64], !P0 ;  /* 0x84008000b69f7fae */ /* 0x000fe8000c12187c */
[----:B------:R-:W-:Y:S01]  /*30d90*/  LDGSTS.E [R156+-0x77ff8], desc[UR60][R14.64], !P0 ;  /* 0x880080000e9c7fae */ /* 0x000fe2000c12187c */
[----:B----4-:R-:W-:-:S03]  /*30da0*/  IMAD.WIDE R12, R4, 0x4, R18 ;  /* 0x00000004040c7825 */ /* 0x010fc600078e0212 */
[----:B------:R-:W4:Y:S04]  /*30db0*/  LDL.LU.64 R18, [R1+0x15f0] ;  /* 0x0015f00001127983 */ /* 0x000f280000300a00 */
[----:B------:R1:W-:Y:S04]  /*30dc0*/  STL.64 [R1+0x1708], R12 ;  /* 0x0017080c01007387 */ /* 0x0003e80000100a00 */
[----:B-1----:R-:W4:Y:S04]  /*30dd0*/  LDL.LU.64 R182, [R1+0x15e8] ;  /* 0x0015e80001b67983 */ /* 0x002f280000300a00 */
[----:B------:R1:W-:Y:S01]  /*30de0*/  LDGSTS.E [R154+-0x73ff8], desc[UR60][R12.64], !P0 ;  /* 0x8c0080000c9a7fae */ /* 0x0003e2000c12187c */
[----:B------:R-:W-:-:S04]  /*30df0*/  IMAD.WIDE R250, R4, 0x4, R250 ;  /* 0x0000000404fa7825 */ /* 0x000fc800078e02fa */
[C---:B------:R-:W-:Y:S01]  /*30e00*/  IMAD.WIDE R248, R4.reuse, 0x4, R248 ;  /* 0x0000000404f87825 */ /* 0x040fe200078e02f8 */
[----:B------:R3:W-:Y:S03]  /*30e10*/  STL.64 [R1+0x1700], R250 ;  /* 0x001700fa01007387 */ /* 0x0007e60000100a00 */
[C---:B------:R-:W-:Y:S01]  /*30e20*/  IMAD.WIDE R32, R4.reuse, 0x4, R198 ;  /* 0x0000000404207825 */ /* 0x040fe200078e02c6 */
[----:B------:R-:W-:Y:S01]  /*30e30*/  STL.64 [R1+0x16f8], R248 ;  /* 0x0016f8f801007387 */ /* 0x000fe20000100a00 */
[----:B-1----:R-:W1:Y:S03]  /*30e40*/  LDC R12, c[0x0][0x230] ;  /* 0x00008c00ff0c7b82 */ /* 0x002e660000000800 */
[----:B------:R2:W-:Y:S04]  /*30e50*/  STL.64 [R1+0x16f0], R32 ;  /* 0x0016f02001007387 */ /* 0x0005e80000100a00 */
[----:B------:R-:W4:Y:S04]  /*30e60*/  LDL.LU.64 R232, [R1+0x15e0] ;  /* 0x0015e00001e87983 */ /* 0x000f280000300a00 */
[----:B------:R-:W4:Y:S04]  /*30e70*/  LDL.LU.64 R198, [R1+0x15d8] ;  /* 0x0015d80001c67983 */ /* 0x000f280000300a00 */
[----:B------:R-:W-:Y:S01]  /*30e80*/  LDGSTS.E [R252+-0x7fff4], desc[UR60][R250.64], !P1 ;  /* 0x8000c000fafc7fae */ /* 0x000fe2000c92187c */
[----:B---3--:R-:W-:Y:S01]  /*30e90*/  IMAD.WIDE R14, R4, 0x4, R94 ;  /* 0x00000004040e7825 */ /* 0x008fe200078e025e */
[----:B------:R-:W-:-:S02]  /*30ea0*/  ISETP.GE.U32.AND P0, PT, R9, 0x7ffffe50, PT ;  /* 0x7ffffe500900780c */ /* 0x000fc40003f06070 */
[----:B------:R-:W3:Y:S01]  /*30eb0*/  LDL.LU.64 R94, [R1+0x15d0] ;  /* 0x0015d000015e7983 */ /* 0x000ee20000300a00 */
[----:B------:R-:W3:Y:S03]  /*30ec0*/  LDC R9, c[0x0][0x230] ;  /* 0x00008c00ff097b82 */ /* 0x000ee60000000800 */
[----:B------:R1:W-:Y:S04]  /*30ed0*/  STL.64 [R1+0x16e8], R14 ;  /* 0x0016e80e01007387 */ /* 0x0003e80000100a00 */
[----:B------:R-:W3:Y:S04]  /*30ee0*/  LDL.LU.64 R250, [R1+0x15c8] ;  /* 0x0015c80001fa7983 */ /* 0x000ee80000300a00 */
[----:B------:R-:W-:Y:S04]  /*30ef0*/  LDGSTS.E [R159+-0x7bff4], desc[UR60][R248.64], !P1 ;  /* 0x8400c000f89f7fae */ /* 0x000fe8000c92187c */
[----:B------:R1:W-:Y:S04]  /*30f00*/  LDGSTS.E [R156+-0x77ff4], desc[UR60][R32.64], !P1 ;  /* 0x8800c000209c7fae */ /* 0x0003e8000c92187c */
[----:B------:R4:W-:Y:S01]  /*30f10*/  LDGSTS.E [R154+-0x73ff4], desc[UR60][R14.64], !P1 ;  /* 0x8c00c0000e9a7fae */ /* 0x0009e2000c92187c */
[----:B--2---:R-:W-:-:S04]  /*30f20*/  IMAD.WIDE R214, R4, 0x4, R214 ;  /* 0x0000000404d67825 */ /* 0x004fc800078e02d6 */
[C---:B-1----:R-:W-:Y:S01]  /*30f30*/  IMAD.WIDE R32, R4.reuse, 0x4, R78 ;  /* 0x0000000404207825 */ /* 0x042fe200078e024e */
[----:B------:R1:W-:Y:S04]  /*30f40*/  STL.64 [R1+0x16e0], R214 ;  /* 0x0016e0d601007387 */ /* 0x0003e80000100a00 */
[----:B------:R2:W-:Y:S04]  /*30f50*/  STL.64 [R1+0x16d8], R32 ;  /* 0x0016d82001007387 */ /* 0x0005e80000100a00 */
[----:B------:R-:W-:Y:S04]  /*30f60*/  LDGSTS.E [R252+-0x70000], desc[UR60][R214.64], !P0 ;  /* 0x90000000d6fc7fae */ /* 0x000fe8000c12187c */
[----:B------:R2:W-:Y:S01]  /*30f70*/  LDGSTS.E [R159+-0x6c000], desc[UR60][R32.64], !P0 ;  /* 0x94000000209f7fae */ /* 0x0005e2000c12187c */
[----:B----4-:R-:W-:-:S05]  /*30f80*/  IMAD.WIDE R18, R4, 0x4, R18 ;  /* 0x0000000404127825 */ /* 0x010fca00078e0212 */
[----:B------:R4:W-:Y:S01]  /*30f90*/  STL.64 [R1+0x16d0], R18 ;  /* 0x0016d01201007387 */ /* 0x0009e20000100a00 */
[----:B------:R-:W-:-:S03]  /*30fa0*/  IMAD.WIDE R14, R4, 0x4, R182 ;  /* 0x00000004040e7825 */ /* 0x000fc600078e02b6 */
[----:B------:R-:W3:Y:S04]  /*30fb0*/  LDL.LU.64 R248, [R1+0x15c0] ;  /* 0x0015c00001f87983 */ /* 0x000ee80000300a00 */
[----:B------:R-:W3:Y:S04]  /*30fc0*/  LDL.LU.64 R182, [R1+0x15b8] ;  /* 0x0015b80001b67983 */ /* 0x000ee80000300a00 */
[----:B------:R-:W3:Y:S04]  /*30fd0*/  LDL.LU.64 R78, [R1+0x15b0] ;  /* 0x0015b000014e7983 */ /* 0x000ee80000300a00 */
[----:B------:R4:W-:Y:S04]  /*30fe0*/  LDGSTS.E [R156+-0x68000], desc[UR60][R18.64], !P0 ;  /* 0x98000000129c7fae */ /* 0x0009e8000c12187c */
[----:B------:R3:W-:Y:S04]  /*30ff0*/  STL.64 [R1+0x16c8], R14 ;  /* 0x0016c80e01007387 */ /* 0x0007e80000100a00 */
[----:B------:R3:W-:Y:S01]  /*31000*/  LDGSTS.E [R154+-0x64000], desc[UR60][R14.64], !P0 ;  /* 0x9c0000000e9a7fae */ /* 0x0007e2000c12187c */
[----:B------:R-:W-:-:S03]  /*31010*/  IMAD.WIDE R232, R4, 0x4, R232 ;  /* 0x0000000404e87825 */ /* 0x000fc600078e02e8 */
[----:B-1----:R-:W3:Y:S01]  /*31020*/  LDL.LU.64 R214, [R1+0x15a8] ;  /* 0x0015a80001d67983 */ /* 0x002ee20000300a00 */
[----:B--2---:R-:W-:-:S03]  /*31030*/  IMAD.WIDE R32, R4, 0x4, R198 ;  /* 0x0000000404207825 */ /* 0x004fc600078e02c6 */
[----:B------:R-:W-:Y:S01]  /*31040*/  STL.64 [R1+0x16c0], R232 ;  /* 0x0016c0e801007387 */ /* 0x000fe20000100a00 */
[----:B----4-:R-:W-:-:S03]  /*31050*/  VIADD R18, R12, 0xfffffecd ;  /* 0xfffffecd0c127836 */ /* 0x010fc60000000000 */
[----:B------:R-:W-:Y:S01]  /*31060*/  STL.64 [R1+0x16b8], R32 ;  /* 0x0016b82001007387 */ /* 0x000fe20000100a00 */
[----:B---3--:R-:W-:-:S05]  /*31070*/  IMAD.WIDE R14, R4, 0x4, R94 ;  /* 0x00000004040e7825 */ /* 0x008fca00078e025e */
[----:B------:R-:W-:Y:S01]  /*31080*/  STL.64 [R1+0x16b0], R14 ;  /* 0x0016b00e01007387 */ /* 0x000fe20000100a00 */
[----:B------:R-:W-:-:S03]  /*31090*/  IMAD.WIDE R12, R4, 0x4, R250 ;  /* 0x00000004040c7825 */ /* 0x000fc600078e02fa */
[----:B------:R-:W2:Y:S04]  /*310a0*/  LDL.LU.64 R250, [R1+0x15a0] ;  /* 0x0015a00001fa7983 */ /* 0x000ea80000300a00 */
[----:B------:R-:W3:Y:S04]  /*310b0*/  LDL.LU.64 R198, [R1+0x1598] ;  /* 0x0015980001c67983 */ /* 0x000ee80000300a00 */
[----:B------:R-:W4:Y:S01]  /*310c0*/  LDL.LU.64 R94, [R1+0x1590] ;  /* 0x00159000015e7983 */ /* 0x000f220000300a00 */
[----:B------:R-:W-:-:S03]  /*310d0*/  ISETP.GE.U32.AND P0, PT, R18, 0x7ffffe4e, PT ;  /* 0x7ffffe4e1200780c */ /* 0x000fc60003f06070 */
[----:B------:R1:W-:Y:S04]  /*310e0*/  STL.64 [R1+0x16a8], R12 ;  /* 0x0016a80c01007387 */ /* 0x0003e80000100a00 */
[----:B------:R-:W4:Y:S01]  /*310f0*/  LDL.LU.64 R18, [R1+0x1588] ;  /* 0x0015880001127983 */ /* 0x000f220000300a00 */
[----:B------:R-:W-:-:S05]  /*31100*/  VIADD R8, R8, 0xfffffece ;  /* 0xfffffece08087836 */ /* 0x000fca0000000000 */
[----:B------:R-:W-:Y:S02]  /*31110*/  ISETP.GE.U32.AND P1, PT, R8, 0x7ffffe4f, PT ;  /* 0x7ffffe4f0800780c */ /* 0x000fe40003f26070 */
[----:B------:R-:W-:Y:S01]  /*31120*/  IADD3 R9, R9, -0x134, RZ ;  /* 0xfffffecc09097810 */ /* 0x000fe20007ffe0ff */
[----:B------:R-:W4:Y:S10]  /*31130*/  LDC R8, c[0x0][0x230] ;  /* 0x00008c00ff087b82 */ /* 0x000f340000000800 */
        /* <DEDUP_REMOVED lines=20> */
[----:B--2---:R-:W-:-:S03]  /*31280*/  IMAD.WIDE R250, R4, 0x4, R250 ;  /* 0x0000000404fa7825 */ /* 0x004fc600078e02fa */
[----:B------:R2:W-:Y:S01]  /*31290*/  STL.64 [R1+0x1688], R14 ;  /* 0x0016880e01007387 */ /* 0x0005e20000100a00 */
[----:B---3--:R-:W-:-:S03]  /*312a0*/  IMAD.WIDE R232, R4, 0x4, R198 ;  /* 0x0000000404e87825 */ /* 0x008fc600078e02c6 */
[----:B------:R-:W3:Y:S01]  /*312b0*/  LDL.LU.64 R182, [R1+0x1568] ;  /* 0x0015680001b67983 */ /* 0x000ee20000300a00 */
[----:B----4-:R-:W-:-:S03]  /*312c0*/  IMAD.WIDE R32, R4, 0x4, R94 ;  /* 0x0000000404207825 */ /* 0x010fc600078e025e */
[----:B------:R4:W-:Y:S04]  /*312d0*/  STL.64 [R1+0x1680], R250 ;  /* 0x001680fa01007387 */ /* 0x0009e80000100a00 */
[----:B------:R-:W-:Y:S04]  /*312e0*/  STL.64 [R1+0x1678], R232 ;  /* 0x001678e801007387 */ /* 0x000fe80000100a00 */
        /* <DEDUP_REMOVED lines=8> */
[----:B----4-:R-:W4:Y:S01]  /*31370*/  LDL.LU.64 R250, [R1+0x1548] ;  /* 0x0015480001fa7983 */ /* 0x010f220000300a00 */
[----:B------:R-:W-:-:S03]  /*31380*/  VIADD R8, R8, 0xfffffeaf ;  /* 0xfffffeaf08087836 */ /* 0x000fc60000000000 */
[----:B------:R-:W-:Y:S02]  /*31390*/  LDGSTS.E [R159+-0x6bff4], desc[UR60][R232.64], !P1 ;  /* 0x9400c000e89f7fae */ /* 0x000fe4000c92187c */
[----:B------:R-:W-:Y:S02]  /*313a0*/  ISETP.GE.U32.AND P0, PT, R8, 0x7ffffe30, PT ;  /* 0x7ffffe300800780c */ /* 0x000fe40003f06070 */
[----:B------:R1:W-:Y:S01]  /*313b0*/  LDGSTS.E [R156+-0x67ff4], desc[UR60][R32.64], !P1 ;  /* 0x9800c000209c7fae */ /* 0x0003e2000c92187c */
[----:B------:R-:W4:Y:S03]  /*313c0*/  LDC R8, c[0x0][0x230] ;  /* 0x00008c00ff087b82 */ /* 0x000f260000000800 */
[----:B------:R1:W-:Y:S02]  /*313d0*/  LDGSTS.E [R154+-0x63ff4], desc[UR60][R14.64], !P1 ;  /* 0x9c00c0000e9a7fae */ /* 0x0003e4000c92187c */
[----:B-1----:R-:W-:-:S05]  /*313e0*/  VIADD R32, R12, 0xfffffeae ;  /* 0xfffffeae0c207836 */ /* 0x002fca0000000000 */
[----:B------:R-:W-:Y:S01]  /*313f0*/  ISETP.GE.U32.AND P1, PT, R32, 0x7ffffe2f, PT ;  /* 0x7ffffe2f2000780c */ /* 0x000fe20003f26070 */
[----:B------:R-:W-:-:S04]  /*31400*/  IMAD.WIDE R232, R4, 0x4, R248 ;  /* 0x0000000404e87825 */ /* 0x000fc800078e02f8 */
[C---:B------:R-:W-:Y:S01]  /*31410*/  IMAD.WIDE R214, R4.reuse, 0x4, R214 ;  /* 0x0000000404d67825 */ /* 0x040fe200078e02d6 */
[----:B------:R-:W-:Y:S03]  /*31420*/  STL.64 [R1+0x1660], R232 ;  /* 0x001660e801007387 */ /* 0x000fe60000100a00 */
[C---:B------:R-:W-:Y:S01]  /*31430*/  IMAD.WIDE R14, R4.reuse, 0x4, R78 ;  /* 0x00000004040e7825 */ /* 0x040fe200078e024e */
[----:B------:R1:W-:Y:S04]  /*31440*/  STL.64 [R1+0x1658], R214 ;  /* 0x001658d601007387 */ /* 0x0003e80000100a00 */
[----:B------:R4:W-:Y:S04]  /*31450*/  STL.64 [R1+0x1650], R14 ;  /* 0x0016500e01007387 */ /* 0x0009e80000100a00 */
[----:B------:R-:W4:Y:S04]  /*31460*/  LDL.LU.64 R248, [R1+0x1540] ;  /* 0x0015400001f87983 */ /* 0x000f280000300a00 */
[----:B------:R1:W-:Y:S01]  /*31470*/  LDGSTS.E [R252+-0x60000], desc[UR60][R232.64], !P0 ;  /* 0xa0000000e8fc7fae */ /* 0x0003e2000c12187c */
[----:B---3--:R-:W-:-:S03]  /*31480*/  IMAD.WIDE R12, R4, 0x4, R182 ;  /* 0x00000004040c7825 */ /* 0x008fc600078e02b6 */
[----:B------:R-:W-:Y:S04]  /*31490*/  LDGSTS.E [R159+-0x5c000], desc[UR60][R214.64], !P0 ;  /* 0xa4000000d69f7fae */ /* 0x000fe8000c12187c */
[----:B------:R-:W3:Y:S04]  /*314a0*/  LDL.LU.64 R182, [R1+0x1538] ;  /* 0x0015380001b67983 */ /* 0x000ee80000300a00 */
[----:B------:R-:W3:Y:S04]  /*314b0*/  LDL.LU.64 R78, [R1+0x1530] ;  /* 0x00153000014e7983 */ /* 0x000ee80000300a00 */
[----:B------:R4:W-:Y:S04]  /*314c0*/  STL.64 [R1+0x1648], R12 ;  /* 0x0016480c01007387 */ /* 0x0009e80000100a00 */
[----:B-1----:R-:W3:Y:S01]  /*314d0*/  LDL.LU.64 R214, [R1+0x1528] ;  /* 0x0015280001d67983 */ /* 0x002ee20000300a00 */
[----:B------:R-:W-:-:S03]  /*314e0*/  IMAD.WIDE R232, R4, 0x4, R198 ;  /* 0x0000000404e87825 */ /* 0x000fc600078e02c6 */
[----:B------:R4:W-:Y:S04]  /*314f0*/  LDGSTS.E [R156+-0x58000], desc[UR60][R14.64], !P0 ;  /* 0xa80000000e9c7fae */ /* 0x0009e8000c12187c */
[----:B------:R-:W-:Y:S01]  /*31500*/  STL.64 [R1+0x1640], R232 ;  /* 0x001640e801007387 */ /* 0x000fe20000100a00 */
[----:B--2---:R-:W-:-:S03]  /*31510*/  IMAD.WIDE R18, R4, 0x4, R18 ;  /* 0x0000000404127825 */ /* 0x004fc600078e0212 */
[----:B------:R1:W-:Y:S01]  /*31520*/  LDGSTS.E [R154+-0x54000], desc[UR60][R12.64], !P0 ;  /* 0xac0000000c9a7fae */ /* 0x0003e2000c12187c */
[----:B------:R-:W-:-:S03]  /*31530*/  IMAD.WIDE R32, R4, 0x4, R94 ;  /* 0x0000000404207825 */ /* 0x000fc600078e025e */
[----:B------:R2:W-:Y:S04]  /*31540*/  STL.64 [R1+0x1638], R18 ;  /* 0x0016381201007387 */ /* 0x0005e80000100a00 */
[----:B------:R3:W-:Y:S01]  /*31550*/  STL.64 [R1+0x1630], R32 ;  /* 0x0016302001007387 */ /* 0x0007e20000100a00 */
[----:B----4-:R-:W-:-:S03]  /*31560*/  IMAD.WIDE R14, R4, 0x4, R250 ;  /* 0x00000004040e7825 */ /* 0x010fc600078e02fa */
[----:B------:R-:W4:Y:S01]  /*31570*/  LDL.LU.64 R198, [R1+0x1520] ;  /* 0x0015200001c67983 */ /* 0x000f220000300a00 */
[----:B------:R-:W-:Y:S01]  /*31580*/  IADD3 R9, R9, -0x153, RZ ;  /* 0xfffffead09097810 */ /* 0x000fe20007ffe0ff */
[----:B-1----:R-:W1:Y:S02]  /*31590*/  LDC R12, c[0x0][0x230] ;  /* 0x00008c00ff0c7b82 */ /* 0x002e640000000800 */
[----:B------:R-:W4:Y:S04]  /*315a0*/  LDL.LU.64 R94, [R1+0x1518] ;  /* 0x00151800015e7983 */ /* 0x000f280000300a00 */
[----:B------:R-:W4:Y:S04]  /*315b0*/  LDL.LU.64 R250, [R1+0x1508] ;  /* 0x0015080001fa7983 */ /* 0x000f280000300a00 */
[----:B------:R1:W-:Y:S04]  /*315c0*/  LDGSTS.E [R252+-0x5fffc], desc[UR60][R232.64], !P1 ;  /* 0xa0004000e8fc7fae */ /* 0x0003e8000c92187c */
[----:B------:R3:W-:Y:S04]  /*315d0*/  STL.64 [R1+0x1628], R14 ;  /* 0x0016280e01007387 */ /* 0x0007e80000100a00 */
[----:B------:R-:W-:Y:S01]  /*315e0*/  LDGSTS.E [R159+-0x5bffc], desc[UR60][R18.64], !P1 ;  /* 0xa4004000129f7fae */ /* 0x000fe2000c92187c */
[----:B------:R-:W-:Y:S01]  /*315f0*/  ISETP.GE.U32.AND P0, PT, R9, 0x7ffffe2e, PT ;  /* 0x7ffffe2e0900780c */ /* 0x000fe20003f06070 */
[----:B------:R-:W-:Y:S01]  /*31600*/  VIADD R8, R8, 0xfffffeac ;  /* 0xfffffeac08087836 */ /* 0x000fe20000000000 */
[----:B------:R-:W4:Y:S01]  /*31610*/  LDC R9, c[0x0][0x230] ;  /* 0x00008c00ff097b82 */ /* 0x000f220000000800 */
[----:B------:R3:W-:Y:S04]  /*31620*/  LDGSTS.E [R156+-0x57ffc], desc[UR60][R32.64], !P1 ;  /* 0xa8004000209c7fae */ /* 0x0007e8000c92187c */
[----:B------:R3:W-:Y:S04]  /*31630*/  LDGSTS.E [R154+-0x53ffc], desc[UR60][R14.64], !P1 ;  /* 0xac0040000e9a7fae */ /* 0x0007e8000c92187c */
[----:B--2---:R-:W2:Y:S01]  /*31640*/  LDL.LU.64 R18, [R1+0x14f8] ;  /* 0x0014f80001127983 */ /* 0x004ea20000300a00 */
[----:B------:R-:W-:-:S02]  /*31650*/  ISETP.GE.U32.AND P1, PT, R8, 0x7ffffe2d, PT ;  /* 0x7ffffe2d0800780c */ /* 0x000fc40003f26070 */
[----:B------:R-:W2:Y:S01]  /*31660*/  LDC R8, c[0x0][0x230] ;  /* 0x00008c00ff087b82 */ /* 0x000ea20000000800 */
[----:B-1----:R-:W-:-:S05]  /*31670*/  IMAD.WIDE R232, R4, 0x4, R248 ;  /* 0x0000000404e87825 */ /* 0x002fca00078e02f8 */
[----:B------:R4:W-:Y:S04]  /*31680*/  STL.64 [R1+0x1620], R232 ;  /* 0x001620e801007387 */ /* 0x0009e80000100a00 */
[----:B------:R4:W-:Y:S01]  /*31690*/  LDGSTS.E [R252+-0x5fff8], desc[UR60][R232.64], !P0 ;  /* 0xa0008000e8fc7fae */ /* 0x0009e2000c12187c */
[----:B---3--:R-:W-:-:S04]  /*316a0*/  IMAD.WIDE R182, R4, 0x4, R182 ;  /* 0x0000000404b67825 */ /* 0x008fc800078e02b6 */
[C---:B------:R-:W-:Y:S01]  /*316b0*/  IMAD.WIDE R32, R4.reuse, 0x4, R78 ;  /* 0x0000000404207825 */ /* 0x040fe200078e024e */
[----:B------:R1:W-:Y:S04]  /*316c0*/  STL.64 [R1+0x1618], R182 ;  /* 0x001618b601007387 */ /* 0x0003e80000100a00 */
[----:B------:R-:W-:Y:S01]  /*316d0*/  STL.64 [R1+0x1610], R32 ;  /* 0x0016102001007387 */ /* 0x000fe20000100a00 */
[----:B------:R-:W-:-:S03]  /*316e0*/  IMAD.WIDE R14, R4, 0x4, R214 ;  /* 0x00000004040e7825 */ /* 0x000fc600078e02d6 */
[----:B------:R-:W3:Y:S04]  /*316f0*/  LDL.LU.64 R248, [R1+0x14e8] ;  /* 0x0014e80001f87983 */ /* 0x000ee80000300a00 */
[----:B------:R-:W3:Y:S04]  /*31700*/  LDL.LU.64 R214, [R1+0x14d8] ;  /* 0x0014d80001d67983 */ /* 0x000ee80000300a00 */
[----:B------:R-:W-:Y:S04]  /*31710*/  LDGSTS.E [R159+-0x5bff8], desc[UR60][R182.64], !P0 ;  /* 0xa4008000b69f7fae */ /* 0x000fe8000c12187c */
[----:B------:R-:W3:Y:S04]  /*31720*/  LDL.LU.64 R78, [R1+0x14c8] ;  /* 0x0014c800014e7983 */ /* 0x000ee80000300a00 */
[----:B------:R-:W-:Y:S04]  /*31730*/  LDGSTS.E [R156+-0x57ff8], desc[UR60][R32.64], !P0 ;  /* 0xa8008000209c7fae */ /* 0x000fe8000c12187c */
[----:B------:R1:W-:Y:S01]  /*31740*/  STL.64 [R1+0x1608], R14 ;  /* 0x0016080e01007387 */ /* 0x0003e20000100a00 */
[----:B----4-:R-:W-:-:S03]  /*31750*/  IMAD.WIDE R232, R4, 0x4, R198 ;  /* 0x0000000404e87825 */ /* 0x010fc600078e02c6 */
[----:B------:R4:W-:Y:S01]  /*31760*/  LDGSTS.E [R154+-0x53ff8], desc[UR60][R14.64], !P0 ;  /* 0xac0080000e9a7fae */ /* 0x0009e2000c12187c */
[----:B------:R-:W-:-:S03]  /*31770*/  IMAD.WIDE R94, R4, 0x4, R94 ;  /* 0x00000004045e7825 */ /* 0x000fc600078e025e */
[----:B-1----:R-:W3:Y:S04]  /*31780*/  LDL.LU.64 R182, [R1+0x14b8] ;  /* 0x0014b80001b67983 */ /* 0x002ee80000300a00 */
[----:B------:R-:W-:Y:S01]  /*31790*/  STL.64 [R1+0x1600], R232 ;  /* 0x001600e801007387 */ /* 0x000fe20000100a00 */
[----:B----4-:R-:W-:-:S03]  /*317a0*/  IMAD.WIDE R14, R4, 0x4, R250 ;  /* 0x00000004040e7825 */ /* 0x010fc600078e02fa */
[----:B------:R1:W-:Y:S01]  /*317b0*/  STL.64 [R1+0x15f8], R94 ;  /* 0x0015f85e01007387 */ /* 0x0003e20000100a00 */
[----:B------:R-:W-:-:S03]  /*317c0*/  VIADD R32, R12, 0xfffffe8f ;  /* 0xfffffe8f0c207836 */ /* 0x000fc60000000000 */
[----:B------:R-:W-:Y:S04]  /*317d0*/  STL.64 [R1+0x15f0], R14 ;  /* 0x0015f00e01007387 */ /* 0x000fe80000100a00 */
[----:B------:R-:W4:Y:S04]  /*317e0*/  LDL.LU.64 R250, [R1+0x14a8] ;  /* 0x0014a80001fa7983 */ /* 0x000f280000300a00 */
[----:B------:R-:W4:Y:S04]  /*317f0*/  LDL.LU.64 R198, [R1+0x1498] ;  /* 0x0014980001c67983 */ /* 0x000f280000300a00 */
[----:B------:R-:W-:Y:S01]  /*31800*/  LDGSTS.E [R252+-0x5fff4], desc[UR60][R232.64], !P1 ;  /* 0xa000c000e8fc7fae */ /* 0x000fe2000c92187c */
[----:B--2---:R-:W-:-:S03]  /*31810*/  IMAD.WIDE R12, R4, 0x4, R18 ;  /* 0x00000004040c7825 */ /* 0x004fc600078e0212 */
[----:B------:R-:W2:Y:S04]  /*31820*/  LDL.LU.64 R18, [R1+0x1488] ;  /* 0x0014880001127983 */ /* 0x000ea80000300a00 */
[----:B------:R1:W-:Y:S04]  /*31830*/  STL.64 [R1+0x15e8], R12 ;  /* 0x0015e80c01007387 */ /* 0x0003e80000100a00 */
[----:B------:R-:W-:Y:S01]  /*31840*/  LDGSTS.E [R159+-0x5bff4], desc[UR60][R94.64], !P1 ;  /* 0xa400c0005e9f7fae */ /* 0x000fe2000c92187c */
[----:B------:R-:W-:Y:S02]  /*31850*/  ISETP.GE.U32.AND P0, PT, R32, 0x7ffffe10, PT ;  /* 0x7ffffe102000780c */ /* 0x000fe40003f06070 */
[----:B------:R-:W-:Y:S01]  /*31860*/  IADD3 R9, R9, -0x172, RZ ;  /* 0xfffffe8e09097810 */ /* 0x000fe20007ffe0ff */
[----:B------:R-:W-:Y:S04]  /*31870*/  LDGSTS.E [R156+-0x57ff4], desc[UR60][R14.64], !P1 ;  /* 0xa800c0000e9c7fae */ /* 0x000fe8000c92187c */
[----:B------:R1:W-:Y:S04]  /*31880*/  LDGSTS.E [R154+-0x53ff4], desc[UR60][R12.64], !P1 ;  /* 0xac00c0000c9a7fae */ /* 0x0003e8000c92187c */
[----:B-1----:R-:W2:Y:S01]  /*31890*/  LDL.LU.64 R94, [R1+0x1478] ;  /* 0x00147800015e7983 */ /* 0x002ea20000300a00 */
[----:B------:R-:W-:Y:S01]  /*318a0*/  ISETP.GE.U32.AND P1, PT, R9, 0x7ffffe0f, PT ;  /* 0x7ffffe0f0900780c */ /* 0x000fe20003f26070 */
[----:B------:R-:W-:Y:S01]  /*318b0*/  VIADD R8, R8, 0xfffffe8d ;  /* 0xfffffe8d08087836 */ /* 0x000fe20000000000 */
[----:B------:R-:W1:Y:S08]  /*318c0*/  LDC R9, c[0x0][0x230] ;  /* 0x00008c00ff097b82 */ /* 0x000e700000000800 */
[----:B------:R-:W1:Y:S01]  /*318d0*/  LDC R12, c[0x0][0x230] ;  /* 0x00008c00ff0c7b82 */ /* 0x000e620000000800 */
[----:B---3--:R-:W-:-:S04]  /*318e0*/  IMAD.WIDE R248, R4, 0x4, R248 ;  /* 0x0000000404f87825 */ /* 0x008fc800078e02f8 */
[C---:B------:R-:W-:Y:S01]  /*318f0*/  IMAD.WIDE R214, R4.reuse, 0x4, R214 ;  /* 0x0000000404d67825 */ /* 0x040fe200078e02d6 */
[----:B------:R-:W-:Y:S03]  /*31900*/  STL.64 [R1+0x15e0], R248 ;  /* 0x0015e0f801007387 */ /* 0x000fe60000100a00 */
[C---:B------:R-:W-:Y:S01]  /*31910*/  IMAD.WIDE R32, R4.reuse, 0x4, R78 ;  /* 0x0000000404207825 */ /* 0x040fe200078e024e */
[----:B------:R3:W-:Y:S04]  /*31920*/  STL.64 [R1+0x15d8], R214 ;  /* 0x0015d8d601007387 */ /* 0x0007e80000100a00 */
[----:B------:R1:W-:Y:S04]  /*31930*/  STL.64 [R1+0x15d0], R32 ;  /* 0x0015d02001007387 */ /* 0x0003e80000100a00 */
[----:B------:R-:W2:Y:S04]  /*31940*/  LDL.LU.64 R232, [R1+0x1468] ;  /* 0x0014680001e87983 */ /* 0x000ea80000300a00 */
[----:B------:R-:W-:Y:S01]  /*31950*/  LDGSTS.E [R252+-0x50000], desc[UR60][R248.64], !P0 ;  /* 0xb0000000f8fc7fae */ /* 0x000fe2000c12187c */
[----:B------:R-:W-:-:S03]  /*31960*/  IMAD.WIDE R14, R4, 0x4, R182 ;  /* 0x00000004040e7825 */ /* 0x000fc600078e02b6 */
[----:B------:R-:W2:Y:S04]  /*31970*/  LDL.LU.64 R78, [R1+0x1440] ;  /* 0x00144000014e7983 */ /* 0x000ea80000300a00 */
[----:B------:R-:W-:Y:S04]  /*31980*/  LDGSTS.E [R159+-0x4c000], desc[UR60][R214.64], !P0 ;  /* 0xb4000000d69f7fae */ /* 0x000fe8000c12187c */
[----:B------:R-:W2:Y:S04]  /*31990*/  LDL.LU.64 R182, [R1+0x1430] ;  /* 0x0014300001b67983 */ /* 0x000ea80000300a00 */
[----:B------:R1:W-:Y:S01]  /*319a0*/  LDGSTS.E [R156+-0x48000], desc[UR60][R32.64], !P0 ;  /* 0xb8000000209c7fae */ /* 0x0003e2000c12187c */
[----:B----4-:R-:W-:-:S03]  /*319b0*/  IMAD.WIDE R250, R4, 0x4, R250 ;  /* 0x0000000404fa7825 */ /* 0x010fc600078e02fa */
[----:B------:R4:W-:Y:S04]  /*319c0*/  STL.64 [R1+0x15c8], R14 ;  /* 0x0015c80e01007387 */ /* 0x0009e80000100a00 */
[----:B---3--:R-:W3:Y:S01]  /*319d0*/  LDL.LU.64 R214, [R1+0x1428] ;  /* 0x0014280001d67983 */ /* 0x008ee20000300a00 */
[----:B-1----:R-:W-:-:S03]  /*319e0*/  IMAD.WIDE R32, R4, 0x4, R198 ;  /* 0x0000000404207825 */ /* 0x002fc600078e02c6 */
[----:B------:R1:W-:Y:S01]  /*319f0*/  STL.64 [R1+0x15c0], R250 ;  /* 0x0015c0fa01007387 */ /* 0x0003e20000100a00 */
[----:B--2---:R-:W-:-:S03]  /*31a00*/  IMAD.WIDE R18, R4, 0x4, R18 ;  /* 0x0000000404127825 */ /* 0x004fc600078e0212 */
[----:B------:R-:W-:Y:S04]  /*31a10*/  STL.64 [R1+0x15b8], R32 ;  /* 0x0015b82001007387 */ /* 0x000fe80000100a00 */
[----:B------:R4:W-:Y:S04]  /*31a20*/  LDGSTS.E [R154+-0x44000], desc[UR60][R14.64], !P0 ;  /* 0xbc0000000e9a7fae */ /* 0x0009e8000c12187c */
[----:B------:R2:W-:Y:S04]  /*31a30*/  STL.64 [R1+0x15b0], R18 ;  /* 0x0015b01201007387 */ /* 0x0005e80000100a00 */
[----:B------:R-:W3:Y:S04]  /*31a40*/  LDL.LU.64 R248, [R1+0x1418] ;  /* 0x0014180001f87983 */ /* 0x000ee80000300a00 */
[----:B------:R-:W-:Y:S01]  /*31a50*/  LDGSTS.E [R252+-0x4fffc], desc[UR60][R250.64], !P1 ;  /* 0xb0004000fafc7fae */ /* 0x000fe2000c92187c */
[----:B----4-:R-:W-:Y:S01]  /*31a60*/  IMAD.WIDE R14, R4, 0x4, R94 ;  /* 0x00000004040e7825 */ /* 0x010fe200078e025e */
[----:B------:R-:W-:-:S02]  /*31a70*/  ISETP.GE.U32.AND P0, PT, R8, 0x7ffffe0e, PT ;  /* 0x7ffffe0e0800780c */ /* 0x000fc40003f06070 */
[----:B------:R-:W4:Y:S01]  /*31a80*/  LDL.LU.64 R94, [R1+0x1408] ;  /* 0x00140800015e7983 */ /* 0x000f220000300a00 */
[----:B------:R-:W4:Y:S03]  /*31a90*/  LDC R8, c[0x0][0x230] ;  /* 0x00008c00ff087b82 */ /* 0x000f260000000800 */
[----:B------:R-:W4:Y:S04]  /*31aa0*/  LDL.LU.64 R198, [R1+0x13f8] ;  /* 0x0013f80001c67983 */ /* 0x000f280000300a00 */
[----:B------:R2:W-:Y:S04]  /*31ab0*/  STL.64 [R1+0x15a8], R14 ;  /* 0x0015a80e01007387 */ /* 0x0005e80000100a00 */
[----:B-1----:R-:W4:Y:S04]  /*31ac0*/  LDL.LU.64 R250, [R1+0x13e8] ;  /* 0x0013e80001fa7983 */ /* 0x002f280000300a00 */
[----:B------:R-:W-:Y:S04]  /*31ad0*/  LDGSTS.E [R159+-0x4bffc], desc[UR60][R32.64], !P1 ;  /* 0xb4004000209f7fae */ /* 0x000fe8000c92187c */
[----:B------:R2:W-:Y:S04]  /*31ae0*/  LDGSTS.E [R156+-0x47ffc], desc[UR60][R18.64], !P1 ;  /* 0xb8004000129c7fae */ /* 0x0005e8000c92187c */
[----:B------:R1:W-:Y:S01]  /*31af0*/  LDGSTS.E [R154+-0x43ffc], desc[UR60][R14.64], !P1 ;  /* 0xbc0040000e9a7fae */ /* 0x0003e2000c92187c */
[----:B--2---:R-:W-:-:S05]  /*31b00*/  VIADD R18, R12, 0xfffffe8c ;  /* 0xfffffe8c0c127836 */ /* 0x004fca0000000000 */
[----:B------:R-:W-:Y:S01]  /*31b10*/  ISETP.GE.U32.AND P1, PT, R18, 0x7ffffe0d, PT ;  /* 0x7ffffe0d1200780c */ /* 0x000fe20003f26070 */
[----:B------:R-:W-:-:S05]  /*31b20*/  IMAD.WIDE R232, R4, 0x4, R232 ;  /* 0x0000000404e87825 */ /* 0x000fca00078e02e8 */
[----:B------:R2:W-:Y:S01]  /*31b30*/  STL.64 [R1+0x15a0], R232 ;  /* 0x0015a0e801007387 */ /* 0x0005e20000100a00 */
[----:B------:R-:W-:-:S03]  /*31b40*/  IMAD.WIDE R32, R4, 0x4, R78 ;  /* 0x0000000404207825 */ /* 0x000fc600078e024e */
[----:B------:R2:W-:Y:S01]  /*31b50*/  LDGSTS.E [R252+-0x4fff8], desc[UR60][R232.64], !P0 ;  /* 0xb0008000e8fc7fae */ /* 0x0005e2000c12187c */
[----:B-1----:R-:W-:-:S03]  /*31b60*/  IMAD.WIDE R14, R4, 0x4, R182 ;  /* 0x00000004040e7825 */ /* 0x002fc600078e02b6 */
[----:B------:R1:W-:Y:S04]  /*31b70*/  STL.64 [R1+0x1598], R32 ;  /* 0x0015982001007387 */ /* 0x0003e80000100a00 */
[----:B------:R1:W-:Y:S04]  /*31b80*/  STL.64 [R1+0x1590], R14 ;  /* 0x0015900e01007387 */ /* 0x0003e80000100a00 */
[----:B------:R-:W4:Y:S01]  /*31b90*/  LDL.LU.64 R78, [R1+0x13d8] ;  /* 0x0013d800014e7983 */ /* 0x000f220000300a00 */
[----:B---3--:R-:W-:-:S03]  /*31ba0*/  IMAD.WIDE R12, R4, 0x4, R214 ;  /* 0x00000004040c7825 */ /* 0x008fc600078e02d6 */
[----:B------:R1:W-:Y:S04]  /*31bb0*/  LDGSTS.E [R159+-0x4bff8], desc[UR60][R32.64], !P0 ;  /* 0xb4008000209f7fae */ /* 0x0003e8000c12187c */
[----:B------:R-:W3:Y:S04]  /*31bc0*/  LDL.LU.64 R214, [R1+0x13c8] ;  /* 0x0013c80001d67983 */ /* 0x000ee80000300a00 */
[----:B------:R-:W3:Y:S04]  /*31bd0*/  LDL.LU.64 R182, [R1+0x728] ;  /* 0x0007280001b67983 */ /* 0x000ee80000300a00 */
[----:B------:R1:W-:Y:S04]  /*31be0*/  STL.64 [R1+0x1588], R12 ;  /* 0x0015880c01007387 */ /* 0x0003e80000100a00 */
[----:B------:R-:W3:Y:S01]  /*31bf0*/  LDL.LU.64 R18, [R1+0x718] ;  /* 0x0007180001127983 */ /* 0x000ee20000300a00 */
[----:B--2---:R-:W-:-:S03]  /*31c00*/  IMAD.WIDE R232, R4, 0x4, R248 ;  /* 0x0000000404e87825 */ /* 0x004fc600078e02f8 */
[----:B------:R2:W-:Y:S04]  /*31c10*/  LDGSTS.E [R156+-0x47ff8], desc[UR60][R14.64], !P0 ;  /* 0xb80080000e9c7fae */ /* 0x0005e8000c12187c */
[----:B------:R-:W-:Y:S01]  /*31c20*/  STL.64 [R1+0x1580], R232 ;  /* 0x001580e801007387 */ /* 0x000fe20000100a00 */
[----:B----4-:R-:W-:-:S03]  /*31c30*/  IMAD.WIDE R94, R4, 0x4, R94 ;  /* 0x00000004045e7825 */ /* 0x010fc600078e025e */
[----:B------:R4:W-:Y:S01]  /*31c40*/  LDGSTS.E [R154+-0x43ff8], desc[UR60][R12.64], !P0 ;  /* 0xbc0080000c9a7fae */ /* 0x0009e2000c12187c */
[----:B-1----:R-:W-:-:S03]  /*31c50*/  IMAD.WIDE R32, R4, 0x4, R198 ;  /* 0x0000000404207825 */ /* 0x002fc600078e02c6 */
[----:B------:R1:W-:Y:S04]  /*31c60*/  STL.64 [R1+0x1578], R94 ;  /* 0x0015785e01007387 */ /* 0x0003e80000100a00 */
[----:B------:R3:W-:Y:S01]  /*31c70*/  STL.64 [R1+0x1570], R32 ;  /* 0x0015702001007387 */ /* 0x0007e20000100a00 */
[----:B--2---:R-:W-:-:S03]  /*31c80*/  IMAD.WIDE R14, R4, 0x4, R250 ;  /* 0x00000004040e7825 */ /* 0x004fc600078e02fa */
[----:B------:R2:W-:Y:S01]  /*31c90*/  LDGSTS.E [R252+-0x4fff4], desc[UR60][R232.64], !P1 ;  /* 0xb000c000e8fc7fae */ /* 0x0005e2000c92187c */
[----:B------:R-:W-:Y:S01]  /*31ca0*/  IADD3 R9, R9, -0x115, RZ ;  /* 0xfffffeeb09097810 */ /* 0x000fe20007ffe0ff */
[----:B----4-:R-:W4:Y:S02]  /*31cb0*/  LDC R12, c[0x0][0x230] ;  /* 0x00008c00ff0c7b82 */ /* 0x010f240000000800 */
[----:B------:R-:W4:Y:S04]  /*31cc0*/  LDL.LU.64 R250, [R1+0x708] ;  /* 0x0007080001fa7983 */ /* 0x000f280000300a00 */
[----:B------:R-:W4:Y:S04]  /*31cd0*/  LDL.LU.64 R248, [R1+0x6f8] ;  /* 0x0006f80001f87983 */ /* 0x000f280000300a00 */
[----:B------:R-:W4:Y:S04]  /*31ce0*/  LDL.LU.64 R198, [R1+0x6e8] ;  /* 0x0006e80001c67983 */ /* 0x000f280000300a00 */
[----:B------:R3:W-:Y:S04]  /*31cf0*/  STL.64 [R1+0x1568], R14 ;  /* 0x0015680e01007387 */ /* 0x0007e80000100a00 */
[----:B------:R1:W-:Y:S01]  /*31d00*/  LDGSTS.E [R159+-0x4bff4], desc[UR60][R94.64], !P1 ;  /* 0xb400c0005e9f7fae */ /* 0x0003e2000c92187c */
[----:B------:R-:W-:Y:S01]  /*31d10*/  ISETP.GE.U32.AND P0, PT, R9, 0x7ffffe6c, PT ;  /* 0x7ffffe6c0900780c */ /* 0x000fe20003f06070 */
[----:B--2---:R-:W-:Y:S01]  /*31d20*/  VIADD R252, R17, 0x100000 ;  /* 0x0010000011fc7836 */ /* 0x004fe20000000000 */
[----:B------:R-:W2:Y:S01]  /*31d30*/  LDC R9, c[0x0][0x230] ;  /* 0x00008c00ff097b82 */ /* 0x000ea20000000800 */
[----:B------:R1:W-:Y:S01]  /*31d40*/  LDGSTS.E [R156+-0x47ff4], desc[UR60][R32.64], !P1 ;  /* 0xb800c000209c7fae */ /* 0x0003e2000c92187c */
[----:B------:R-:W-:-:S03]  /*31d50*/  VIADD R8, R8, 0xfffffeea ;  /* 0xfffffeea08087836 */ /* 0x000fc60000000000 */
[----:B------:R1:W-:Y:S04]  /*31d60*/  LDGSTS.E [R154+-0x43ff4], desc[UR60][R14.64], !P1 ;  /* 0xbc00c0000e9a7fae */ /* 0x0003e8000c92187c */
[----:B-1----:R-:W2:Y:S01]  /*31d70*/  LDL.LU.64 R94, [R1+0x6d8] ;  /* 0x0006d800015e7983 */ /* 0x002ea20000300a00 */
[C---:B------:R-:W-:Y:S01]  /*31d80*/  IADD3 R159, R17.reuse, 0x100000, RZ ;  /* 0x00100000119f7810 */ /* 0x040fe20007ffe0ff */
[C---:B------:R-:W-:Y:S02]  /*31d90*/  VIADD R156, R17.reuse, 0x100000 ;  /* 0x00100000119c7836 */ /* 0x040fe40000000000 */
[----:B------:R-:W-:Y:S01]  /*31da0*/  VIADD R154, R17, 0x100000 ;  /* 0x00100000119a7836 */ /* 0x000fe20000000000 */
[----:B------:R-:W-:Y:S02]  /*31db0*/  ISETP.GE.U32.AND P1, PT, R8, 0x7ffffe6b, PT ;  /* 0x7ffffe6b0800780c */ /* 0x000fe40003f26070 */
[----:B------:R-:W1:Y:S01]  /*31dc0*/  LDC R8, c[0x0][0x230] ;  /* 0x00008c00ff087b82 */ /* 0x000e620000000800 */
[----:B------:R-:W-:-:S05]  /*31dd0*/  IMAD.WIDE R232, R4, 0x4, R78 ;  /* 0x0000000404e87825 */ /* 0x000fca00078e024e */
[----:B------:R-:W-:Y:S01]  /*31de0*/  STL.64 [R1+0x1560], R232 ;  /* 0x001560e801007387 */ /* 0x000fe20000100a00 */
[----:B---3--:R-:W-:-:S03]  /*31df0*/  IMAD.WIDE R214, R4, 0x4, R214 ;  /* 0x0000000404d67825 */ /* 0x008fc600078e02d6 */
[----:B------:R3:W-:Y:S01]  /*31e00*/  LDGSTS.E [R252+-0x80000], desc[UR60][R232.64], !P0 ;  /* 0x80000000e8fc7fae */ /* 0x0007e2000c12187c */
[----:B------:R-:W-:-:S03]  /*31e10*/  IMAD.WIDE R32, R4, 0x4, R182 ;  /* 0x0000000404207825 */ /* 0x000fc600078e02b6 */
[----:B------:R1:W-:Y:S04]  /*31e20*/  STL.64 [R1+0x1558], R214 ;  /* 0x001558d601007387 */ /* 0x0003e80000100a00 */
[----:B------:R-:W-:Y:S01]  /*31e30*/  STL.64 [R1+0x1550], R32 ;  /* 0x0015502001007387 */ /* 0x000fe20000100a00 */
[----:B------:R-:W-:-:S03]  /*31e40*/  IMAD.WIDE R14, R4, 0x4, R18 ;  /* 0x00000004040e7825 */ /* 0x000fc600078e0212 */
[----:B------:R-:W2:Y:S04]  /*31e50*/  LDL.LU.64 R78, [R1+0x6c8] ;  /* 0x0006c800014e7983 */ /* 0x000ea80000300a00 */
[----:B------:R-:W2:Y:S04]  /*31e60*/  LDL.LU.64 R18, [R1+0x6b8] ;  /* 0x0006b80001127983 */ /* 0x000ea80000300a00 */
[----:B------:R-:W-:Y:S04]  /*31e70*/  LDGSTS.E [R159+-0x7c000], desc[UR60][R214.64], !P0 ;  /* 0x84000000d69f7fae */ /* 0x000fe8000c12187c */
[----:B------:R-:W2:Y:S04]  /*31e80*/  LDL.LU.64 R182, [R1+0x6a8] ;  /* 0x0006a80001b67983 */ /* 0x000ea80000300a00 */
[----:B------:R-:W-:Y:S04]  /*31e90*/  LDGSTS.E [R156+-0x78000], desc[UR60][R32.64], !P0 ;  /* 0x88000000209c7fae */ /* 0x000fe8000c12187c */
[----:B------:R3:W-:Y:S04]  /*31ea0*/  STL.64 [R1+0x1548], R14 ;  /* 0x0015480e01007387 */ /* 0x0007e80000100a00 */
[----:B------:R3:W-:Y:S01]  /*31eb0*/  LDGSTS.E [R154+-0x74000], desc[UR60][R14.64], !P0 ;  /* 0x8c0000000e9a7fae */ /* 0x0007e2000c12187c */
[----:B----4-:R-:W-:-:S03]  /*31ec0*/  IMAD.WIDE R250, R4, 0x4, R250 ;  /* 0x0000000404fa7825 */ /* 0x010fc600078e02fa */
[----:B-1----:R-:W4:Y:S01]  /*31ed0*/  LDL.LU.64 R214, [R1+0x698] ;  /* 0x0006980001d67983 */ /* 0x002f220000300a00 */
[----:B---3--:R-:W-:-:S03]  /*31ee0*/  IMAD.WIDE R232, R4, 0x4, R248 ;  /* 0x0000000404e87825 */ /* 0x008fc600078e02f8 */
[----:B------:R1:W-:Y:S01]  /*31ef0*/  STL.64 [R1+0x1540], R250 ;  /* 0x001540fa01007387 */ /* 0x0003e20000100a00 */
[----:B------:R-:W-:-:S03]  /*31f00*/  IMAD.WIDE R14, R4, 0x4, R198 ;  /* 0x00000004040e7825 */ /* 0x000fc600078e02c6 */
[----:B------:R-:W-:Y:S01]  /*31f10*/  STL.64 [R1+0x1538], R232 ;  /* 0x001538e801007387 */ /* 0x000fe20000100a00 */
[----:B------:R-:W-:-:S03]  /*31f20*/  IADD3 R32, R12, -0x117, RZ ;  /* 0xfffffee90c207810 */ /* 0x000fc60007ffe0ff */
[----:B------:R-:W-:Y:S04]  /*31f30*/  STL.64 [R1+0x1530], R14 ;  /* 0x0015300e01007387 */ /* 0x000fe80000100a00 */
[----:B------:R-:W3:Y:S04]  /*31f40*/  LDL.LU.64 R248, [R1+0x688] ;  /* 0x0006880001f87983 */ /* 0x000ee80000300a00 */
[----:B------:R-:W-:Y:S01]  /*31f50*/  LDGSTS.E [R252+-0x7fffc], desc[UR60][R250.64], !P1 ;  /* 0x80004000fafc7fae */ /* 0x000fe2000c92187c */
[----:B--2---:R-:W-:Y:S01]  /*31f60*/  IMAD.WIDE R12, R4, 0x4, R94 ;  /* 0x00000004040c7825 */ /* 0x004fe200078e025e */
[----:B------:R-:W-:-:S02]  /*31f70*/  ISETP.GE.U32.AND P0, PT, R32, 0x7ffffe6a, PT ;  /* 0x7ffffe6a2000780c */ /* 0x000fc40003f06070 */
[----:B------:R-:W2:Y:S04]  /*31f80*/  LDL.LU.64 R94, [R1+0x678] ;  /* 0x00067800015e7983 */ /* 0x000ea80000300a00 */
[----:B------:R-:W2:Y:S04]  /*31f90*/  LDL.LU.64 R198, [R1+0x668] ;  /* 0x0006680001c67983 */ /* 0x000ea80000300a00 */
[----:B------:R1:W-:Y:S04]  /*31fa0*/  STL.64 [R1+0x1528], R12 ;  /* 0x0015280c01007387 */ /* 0x0003e80000100a00 */
[----:B-1----:R-:W2:Y:S04]  /*31fb0*/  LDL.LU.64 R250, [R1+0x658] ;  /* 0x0006580001fa7983 */ /* 0x002ea80000300a00 */
[----:B------:R-:W-:Y:S01]  /*31fc0*/  LDGSTS.E [R159+-0x7bffc], desc[UR60][R232.64], !P1 ;  /* 0x84004000e89f7fae */ /* 0x000fe2000c92187c */
[----:B------:R-:W-:-:S03]  /*31fd0*/  VIADD R9, R9, 0xfffffee8 ;  /* 0xfffffee809097836 */ /* 0x000fc60000000000 */
[----:B------:R-:W-:Y:S04]  /*31fe0*/  LDGSTS.E [R156+-0x77ffc], desc[UR60][R14.64], !P1 ;  /* 0x880040000e9c7fae */ /* 0x000fe8000c92187c */
[----:B------:R1:W-:Y:S01]  /*31ff0*/  LDGSTS.E [R154+-0x73ffc], desc[UR60][R12.64], !P1 ;  /* 0x8c0040000c9a7fae */ /* 0x0003e2000c92187c */
[----:B------:R-:W-:Y:S01]  /*32000*/  ISETP.GE.U32.AND P1, PT, R9, 0x7ffffe69, PT ;  /* 0x7ffffe690900780c */ /* 0x000fe20003f26070 */
[----:B------:R-:W-:Y:S01]  /*32010*/  VIADD R8, R8, 0xfffffecb ;  /* 0xfffffecb08087836 */ /* 0x000fe20000000000 */
[----:B------:R-:W2:Y:S08]  /*32020*/  LDC R9, c[0x0][0x230] ;  /* 0x00008c00ff097b82 */ /* 0x000eb00000000800 */
[----:B-1----:R-:W1:Y:S01]  /*32030*/  LDC R12, c[0x0][0x230] ;  /* 0x00008c00ff0c7b82 */ /* 0x002e620000000800 */
[----:B------:R-:W-:-:S04]  /*32040*/  IMAD.WIDE R232, R4, 0x4, R78 ;  /* 0x0000000404e87825 */ /* 0x000fc800078e024e */
[C---:B------:R-:W-:Y:S01]  /*32050*/  IMAD.WIDE R18, R4.reuse, 0x4, R18 ;  /* 0x0000000404127825 */ /* 0x040fe200078e0212 */
[----:B------:R3:W-:Y:S03]  /*32060*/  STL.64 [R1+0x1520], R232 ;  /* 0x001520e801007387 */ /* 0x0007e60000100a00 */
[C---:B------:R-:W-:Y:S01]  /*32070*/  IMAD.WIDE R32, R4.reuse, 0x4, R182 ;  /* 0x0000000404207825 */ /* 0x040fe200078e02b6 */
[----:B------:R1:W-:Y:S04]  /*32080*/  STL.64 [R1+0x1518], R18 ;  /* 0x0015181201007387 */ /* 0x0003e80000100a00 */
[----:B------:R2:W-:Y:S04]  /*32090*/  STL.64 [R1+0x1510], R32 ;  /* 0x0015102001007387 */ /* 0x0005e80000100a00 */
[----:B------:R-:W2:Y:S04]  /*320a0*/  LDL.LU.64 R78, [R1+0x648] ;  /* 0x00064800014e7983 */ /* 0x000ea80000300a00 */
[----:B------:R3:W-:Y:S01]  /*320b0*/  LDGSTS.E [R252+-0x7fff8], desc[UR60][R232.64], !P0 ;  /* 0x80008000e8fc7fae */ /* 0x0007e2000c12187c */
[----:B----4-:R-:W-:-:S03]  /*320c0*/  IMAD.WIDE R14, R4, 0x4, R214 ;  /* 0x00000004040e7825 */ /* 0x010fc600078e02d6 */
[----:B------:R-:W-:Y:S04]  /*320d0*/  LDGSTS.E [R159+-0x7bff8], desc[UR60][R18.64], !P0 ;  /* 0x84008000129f7fae */ /* 0x000fe8000c12187c */
[----:B------:R-:W4:Y:S04]  /*320e0*/  LDL.LU.64 R214, [R1+0x638] ;  /* 0x0006380001d67983 */ /* 0x000f280000300a00 */
[----:B------:R-:W4:Y:S04]  /*320f0*/  LDL.LU.64 R182, [R1+0x628] ;  /* 0x0006280001b67983 */ /* 0x000f280000300a00 */
[----:B------:R2:W-:Y:S01]  /*32100*/  LDGSTS.E [R156+-0x77ff8], desc[UR60][R32.64], !P0 ;  /* 0x88008000209c7fae */ /* 0x0005e2000c12187c */
[----:B---3--:R-:W-:-:S03]  /*32110*/  IMAD.WIDE R232, R4, 0x4, R248 ;  /* 0x0000000404e87825 */ /* 0x008fc600078e02f8 */
[----:B------:R3:W-:Y:S04]  /*32120*/  STL.64 [R1+0x1508], R14 ;  /* 0x0015080e01007387 */ /* 0x0007e80000100a00 */
[----:B-1----:R-:W4:Y:S04]  /*32130*/  LDL.LU.64 R18, [R1+0x618] ;  /* 0x0006180001127983 */ /* 0x002f280000300a00 */
[----:B------:R-:W-:Y:S01]  /*32140*/  STL.64 [R1+0x1500], R232 ;  /* 0x001500e801007387 */ /* 0x000fe20000100a00 */
[----:B--2---:R-:W-:-:S03]  /*32150*/  IMAD.WIDE R94, R4, 0x4, R94 ;  /* 0x00000004045e7825 */ /* 0x004fc600078e025e */
[----:B------:R3:W-:Y:S01]  /*32160*/  LDGSTS.E [R154+-0x73ff8], desc[UR60][R14.64], !P0 ;  /* 0x8c0080000e9a7fae */ /* 0x0007e2000c12187c */
[----:B------:R-:W-:-:S03]  /*32170*/  IMAD.WIDE R32, R4, 0x4, R198 ;  /* 0x0000000404207825 */ /* 0x000fc600078e02c6 */
[----:B------:R1:W-:Y:S04]  /*32180*/  STL.64 [R1+0x14f8], R94 ;  /* 0x0014f85e01007387 */ /* 0x0003e80000100a00 */
[----:B------:R2:W-:Y:S01]  /*32190*/  STL.64 [R1+0x14f0], R32 ;  /* 0x0014f02001007387 */ /* 0x0005e20000100a00 */
[----:B---3--:R-:W-:-:S03]  /*321a0*/  IMAD.WIDE R14, R4, 0x4, R250 ;  /* 0x00000004040e7825 */ /* 0x008fc600078e02fa */
[----:B------:R-:W-:Y:S04]  /*321b0*/  LDGSTS.E [R252+-0x7fff4], desc[UR60][R232.64], !P1 ;  /* 0x8000c000e8fc7fae */ /* 0x000fe8000c92187c */
[----:B------:R-:W3:Y:S04]  /*321c0*/  LDL.LU.64 R250, [R1+0x608] ;  /* 0x0006080001fa7983 */ /* 0x000ee80000300a00 */
[----:B------:R-:W3:Y:S04]  /*321d0*/  LDL.LU.64 R248, [R1+0x5f8] ;  /* 0x0005f80001f87983 */ /* 0x000ee80000300a00 */
[----:B------:R-:W3:Y:S04]  /*321e0*/  LDL.LU.64 R198, [R1+0x4f0] ;  /* 0x0004f00001c67983 */ /* 0x000ee80000300a00 */
[----:B------:R4:W-:Y:S04]  /*321f0*/  STL.64 [R1+0x14e8], R14 ;  /* 0x0014e80e01007387 */ /* 0x0009e80000100a00 */
[----:B------:R-:W-:Y:S01]  /*32200*/  LDGSTS.E [R159+-0x7bff4], desc[UR60][R94.64], !P1 ;  /* 0x8400c0005e9f7fae */ /* 0x000fe2000c92187c */
[----:B------:R-:W-:Y:S01]  /*32210*/  ISETP.GE.U32.AND P0, PT, R8, 0x7ffffe4c, PT ;  /* 0x7ffffe4c0800780c */ /* 0x000fe20003f06070 */
[----:B------:R-:W-:Y:S01]  /*32220*/  VIADD R9, R9, 0xfffffec9 ;  /* 0xfffffec909097836 */ /* 0x000fe20000000000 */
[----:B------:R-:W3:Y:S01]  /*32230*/  LDC R8, c[0x0][0x230] ;  /* 0x00008c00ff087b82 */ /* 0x000ee20000000800 */
[----:B------:R2:W-:Y:S04]  /*32240*/  LDGSTS.E [R156+-0x77ff4], desc[UR60][R32.64], !P1 ;  /* 0x8800c000209c7fae */ /* 0x0005e8000c92187c */
[----:B------:R4:W-:Y:S04]  /*32250*/  LDGSTS.E [R154+-0x73ff4], desc[UR60][R14.64], !P1 ;  /* 0x8c00c0000e9a7fae */ /* 0x0009e8000c92187c */
[----:B-1----:R-:W3:Y:S01]  /*32260*/  LDL.LU.64 R94, [R1+0x4e8] ;  /* 0x0004e800015e7983 */ /* 0x002ee20000300a00 */
[----:B--2---:R-:W-:-:S04]  /*32270*/  IADD3 R32, R12, -0x136, RZ ;  /* 0xfffffeca0c207810 */ /* 0x004fc80007ffe0ff */
[----:B------:R-:W-:Y:S01]  /*32280*/  ISETP.GE.U32.AND P1, PT, R32, 0x7ffffe4b, PT ;  /* 0x7ffffe4b2000780c */ /* 0x000fe20003f26070 */
[----:B------:R-:W-:-:S05]  /*32290*/  IMAD.WIDE R232, R4, 0x4, R78 ;  /* 0x0000000404e87825 */ /* 0x000fca00078e024e */
[----:B------:R-:W-:Y:S04]  /*322a0*/  STL.64 [R1+0x14e0], R232 ;  /* 0x0014e0e801007387 */ /* 0x000fe80000100a00 */
[----:B------:R-:W-:Y:S01]  /*322b0*/  LDGSTS.E [R252+-0x70000], desc[UR60][R232.64], !P0 ;  /* 0x90000000e8fc7fae */ /* 0x000fe2000c12187c */
[----:B----4-:R-:W-:-:S04]  /*322c0*/  IMAD.WIDE R214, R4, 0x4, R214 ;  /* 0x0000000404d67825 */ /* 0x010fc800078e02d6 */
[C---:B------:R-:W-:Y:S01]  /*322d0*/  IMAD.WIDE R14, R4.reuse, 0x4, R182 ;  /* 0x00000004040e7825 */ /* 0x040fe200078e02b6 */
[----:B------:R1:W-:Y:S04]  /*322e0*/  STL.64 [R1+0x14d8], R214 ;  /* 0x0014d8d601007387 */ /* 0x0003e80000100a00 */
[----:B------:R-:W-:Y:S04]  /*322f0*/  STL.64 [R1+0x14d0], R14 ;  /* 0x0014d00e01007387 */ /* 0x000fe80000100a00 */
[----:B------:R-:W2:Y:S01]  /*32300*/  LDL.LU.64 R182, [R1+0x4e0] ;  /* 0x0004e00001b67983 */ /* 0x000ea20000300a00 */
[----:B------:R-:W-:-:S03]  /*32310*/  IMAD.WIDE R12, R4, 0x4, R18 ;  /* 0x00000004040c7825 */ /* 0x000fc600078e0212 */
[----:B------:R-:W4:Y:S04]  /*32320*/  LDL.LU.64 R78, [R1+0x4d8] ;  /* 0x0004d800014e7983 */ /* 0x000f280000300a00 */
[----:B------:R-:W4:Y:S04]  /*32330*/  LDL.LU.64 R18, [R1+0x4d0] ;  /* 0x0004d00001127983 */ /* 0x000f280000300a00 */
[----:B------:R3:W-:Y:S04]  /*32340*/  STL.64 [R1+0x14c8], R12 ;  /* 0x0014c80c01007387 */ /* 0x0007e80000100a00 */
[----:B------:R-:W-:Y:S04]  /*32350*/  LDGSTS.E [R159+-0x6c000], desc[UR60][R214.64], !P0 ;  /* 0x94000000d69f7fae */ /* 0x000fe8000c12187c */
[----:B------:R-:W-:Y:S04]  /*32360*/  LDGSTS.E [R156+-0x68000], desc[UR60][R14.64], !P0 ;  /* 0x980000000e9c7fae */ /* 0x000fe8000c12187c */
[----:B------:R3:W-:Y:S04]  /*32370*/  LDGSTS.E [R154+-0x64000], desc[UR60][R12.64], !P0 ;  /* 0x9c0000000c9a7fae */ /* 0x0007e8000c12187c */
[----:B-1----:R-:W4:Y:S01]  /*32380*/  LDL.LU.64 R214, [R1+0x4c8] ;  /* 0x0004c80001d67983 */ /* 0x002f220000300a00 */
[----:B---3--:R-:W-:-:S04]  /*32390*/  IMAD.WIDE R250, R4, 0x4, R250 ;  /* 0x0000000404fa7825 */ /* 0x008fc800078e02fa */
[C---:B------:R-:W-:Y:S01]  /*323a0*/  IMAD.WIDE R248, R4.reuse, 0x4, R248 ;  /* 0x0000000404f87825 */ /* 0x040fe200078e02f8 */
[----:B------:R1:W-:Y:S01]  /*323b0*/  STL.64 [R1+0x14c0], R250 ;  /* 0x0014c0fa01007387 */ /* 0x0003e20000100a00 */
[----:B------:R-:W3:Y:S02]  /*323c0*/  LDC R12, c[0x0][0x230] ;  /* 0x00008c00ff0c7b82 */ /* 0x000ee40000000800 */
[C---:B------:R-:W-:Y:S01]  /*323d0*/  IMAD.WIDE R32, R4.reuse, 0x4, R198 ;  /* 0x0000000404207825 */ /* 0x040fe200078e02c6 */
[----:B------:R-:W-:Y:S04]  /*323e0*/  STL.64 [R1+0x14b8], R248 ;  /* 0x0014b8f801007387 */ /* 0x000fe80000100a00 */
[----:B------:R4:W-:Y:S04]  /*323f0*/  STL.64 [R1+0x14b0], R32 ;  /* 0x0014b02001007387 */ /* 0x0009e80000100a00 */
[----:B------:R-:W3:Y:S04]  /*32400*/  LDL.LU.64 R232, [R1+0x4c0] ;  /* 0x0004c00001e87983 */ /* 0x000ee80000300a00 */
[----:B------:R-:W3:Y:S04]  /*32410*/  LDL.LU.64 R198, [R1+0x4b8] ;  /* 0x0004b80001c67983 */ /* 0x000ee80000300a00 */
[----:B------:R-:W-:Y:S01]  /*32420*/  LDGSTS.E [R252+-0x6fffc], desc[UR60][R250.64], !P1 ;  /* 0x90004000fafc7fae */ /* 0x000fe2000c92187c */
[----:B------:R-:W-:Y:S01]  /*32430*/  IMAD.WIDE R14, R4, 0x4, R94 ;  /* 0x00000004040e7825 */ /* 0x000fe200078e025e */
[----:B------:R-:W-:-:S02]  /*32440*/  ISETP.GE.U32.AND P0, PT, R9, 0x7ffffe4a, PT ;  /* 0x7ffffe4a0900780c */ /* 0x000fc40003f06070 */
[----:B------:R-:W3:Y:S01]  /*32450*/  LDL.LU.64 R94, [R1+0x4b0] ;  /* 0x0004b000015e7983 */ /* 0x000ee20000300a00 */
[----:B------:R-:W3:Y:S03]  /*32460*/  LDC R9, c[0x0][0x230] ;  /* 0x00008c00ff097b82 */ /* 0x000ee60000000800 */
[----:B------:R4:W-:Y:S04]  /*32470*/  STL.64 [R1+0x14a8], R14 ;  /* 0x0014a80e01007387 */ /* 0x0009e80000100a00 */
[----:B-1----:R-:W3:Y:S04]  /*32480*/  LDL.LU.64 R250, [R1+0x4a8] ;  /* 0x0004a80001fa7983 */ /* 0x002ee80000300a00 */
[----:B------:R-:W-:Y:S04]  /*32490*/  LDGSTS.E [R159+-0x6bffc], desc[UR60][R248.64], !P1 ;  /* 0x94004000f89f7fae */ /* 0x000fe8000c92187c */
[----:B------:R4:W-:Y:S04]  /*324a0*/  LDGSTS.E [R156+-0x67ffc], desc[UR60][R32.64], !P1 ;  /* 0x98004000209c7fae */ /* 0x0009e8000c92187c */
[----:B------:R1:W-:Y:S01]  /*324b0*/  LDGSTS.E [R154+-0x63ffc], desc[UR60][R14.64], !P1 ;  /* 0x9c0040000e9a7fae */ /* 0x0003e2000c92187c */
[----:B--2---:R-:W-:-:S04]  /*324c0*/  IMAD.WIDE R182, R4, 0x4, R182 ;  /* 0x0000000404b67825 */ /* 0x004fc800078e02b6 */
[C---:B----4-:R-:W-:Y:S01]  /*324d0*/  IMAD.WIDE R32, R4.reuse, 0x4, R78 ;  /* 0x0000000404207825 */ /* 0x050fe200078e024e */
[----:B------:R-:W-:Y:S03]  /*324e0*/  STL.64 [R1+0x14a0], R182 ;  /* 0x0014a0b601007387 */ /* 0x000fe60000100a00 */
[C---:B------:R-:W-:Y:S01]  /*324f0*/  IMAD.WIDE R18, R4.reuse, 0x4, R18 ;  /* 0x0000000404127825 */ /* 0x040fe200078e0212 */
[----:B------:R2:W-:Y:S04]  /*32500*/  STL.64 [R1+0x1498], R32 ;  /* 0x0014982001007387 */ /* 0x0005e80000100a00 */
[----:B------:R4:W-:Y:S04]  /*32510*/  STL.64 [R1+0x1490], R18 ;  /* 0x0014901201007387 */ /* 0x0009e80000100a00 */
[----:B------:R-:W4:Y:S04]  /*32520*/  LDL.LU.64 R248, [R1+0x3a0] ;  /* 0x0003a00001f87983 */ /* 0x000f280000300a00 */
[----:B------:R-:W-:Y:S04]  /*32530*/  LDGSTS.E [R252+-0x6fff8], desc[UR60][R182.64], !P0 ;  /* 0x90008000b6fc7fae */ /* 0x000fe8000c12187c */
[----:B------:R2:W-:Y:S01]  /*32540*/  LDGSTS.E [R159+-0x6bff8], desc[UR60][R32.64], !P0 ;  /* 0x94008000209f7fae */ /* 0x0005e2000c12187c */
[----:B-1----:R-:W-:-:S03]  /*32550*/  IMAD.WIDE R14, R4, 0x4, R214 ;  /* 0x00000004040e7825 */ /* 0x002fc600078e02d6 */
[----:B------:R4:W-:Y:S04]  /*32560*/  LDGSTS.E [R156+-0x67ff8], desc[UR60][R18.64], !P0 ;  /* 0x98008000129c7fae */ /* 0x0009e8000c12187c */
[----:B------:R-:W4:Y:S04]  /*32570*/  LDL.LU.64 R214, [R1+0x398] ;  /* 0x0003980001d67983 */ /* 0x000f280000300a00 */
[----:B------:R-:W4:Y:S04]  /*32580*/  LDL.LU.64 R78, [R1+0x390] ;  /* 0x00039000014e7983 */ /* 0x000f280000300a00 */
[----:B------:R1:W-:Y:S04]  /*32590*/  STL.64 [R1+0x1488], R14 ;  /* 0x0014880e01007387 */ /* 0x0003e80000100a00 */
[----:B------:R1:W-:Y:S01]  /*325a0*/  LDGSTS.E [R154+-0x63ff8], desc[UR60][R14.64], !P0 ;  /* 0x9c0080000e9a7fae */ /* 0x0003e2000c12187c */
[----:B---3--:R-:W-:-:S04]  /*325b0*/  IMAD.WIDE R232, R4, 0x4, R232 ;  /* 0x0000000404e87825 */ /* 0x008fc800078e02e8 */
[----:B--2---:R-:W-:Y:S01]  /*325c0*/  IMAD.WIDE R32, R4, 0x4, R198 ;  /* 0x0000000404207825 */ /* 0x004fe200078e02c6 */
[----:B------:R-:W2:Y:S01]  /*325d0*/  LDL.LU.64 R182, [R1+0x388] ;  /* 0x0003880001b67983 */ /* 0x000ea20000300a00 */
[----:B----4-:R-:W-:-:S03]  /*325e0*/  IADD3 R18, R12, -0x155, RZ ;  /* 0xfffffeab0c127810 */ /* 0x010fc60007ffe0ff */
[----:B------:R-:W-:Y:S01]  /*325f0*/  STL.64 [R1+0x1480], R232 ;  /* 0x001480e801007387 */ /* 0x000fe20000100a00 */
[----:B-1----:R-:W-:-:S03]  /*32600*/  IMAD.WIDE R14, R4, 0x4, R94 ;  /* 0x00000004040e7825 */ /* 0x002fc600078e025e */
[----:B------:R-:W-:Y:S04]  /*32610*/  STL.64 [R1+0x1478], R32 ;  /* 0x0014782001007387 */ /* 0x000fe80000100a00 */
[----:B------:R-:W-:Y:S01]  /*32620*/  STL.64 [R1+0x1470], R14 ;  /* 0x0014700e01007387 */ /* 0x000fe20000100a00 */
[----:B------:R-:W-:-:S03]  /*32630*/  IMAD.WIDE R12, R4, 0x4, R250 ;  /* 0x00000004040c7825 */ /* 0x000fc600078e02fa */
[----:B------:R-:W3:Y:S04]  /*32640*/  LDL.LU.64 R250, [R1+0x380] ;  /* 0x0003800001fa7983 */ /* 0x000ee80000300a00 */
[----:B------:R-:W4:Y:S04]  /*32650*/  LDL.LU.64 R198, [R1+0x378] ;  /* 0x0003780001c67983 */ /* 0x000f280000300a00 */
[----:B------:R-:W4:Y:S01]  /*32660*/  LDL.LU.64 R94, [R1+0x370] ;  /* 0x00037000015e7983 */ /* 0x000f220000300a00 */
[----:B------:R-:W-:-:S03]  /*32670*/  ISETP.GE.U32.AND P0, PT, R18, 0x7ffffe2c, PT ;  /* 0x7ffffe2c1200780c */ /* 0x000fc60003f06070 */
[----:B------:R1:W-:Y:S04]  /*32680*/  STL.64 [R1+0x1468], R12 ;  /* 0x0014680c01007387 */ /* 0x0003e80000100a00 */
[----:B------:R-:W4:Y:S01]  /*32690*/  LDL.LU.64 R18, [R1+0x368] ;  /* 0x0003680001127983 */ /* 0x000f220000300a00 */
[----:B------:R-:W-:-:S05]  /*326a0*/  VIADD R8, R8, 0xfffffec8 ;  /* 0xfffffec808087836 */ /* 0x000fca0000000000 */
        /* <DEDUP_REMOVED lines=16> */
[----:B--2---:R-:W-:-:S03]  /*327b0*/  IMAD.WIDE R14, R4, 0x4, R182 ;  /* 0x00000004040e7825 */ /* 0x004fc600078e02b6 */
[----:B------:R-:W2:Y:S04]  /*327c0*/  LDL.LU.64 R248, [R1+0x360] ;  /* 0x0003600001f87983 */ /* 0x000ea80000300a00 */
[----:B------:R-:W2:Y:S04]  /*327d0*/  LDL.LU.64 R182, [R1+0x358] ;  /* 0x0003580001b67983 */ /* 0x000ea80000300a00 */
[----:B------:R4:W-:Y:S04]  /*327e0*/  LDGSTS.E [R252+-0x60000], desc[UR60][R232.64], !P0 ;  /* 0xa0000000e8fc7fae */ /* 0x0009e8000c12187c */
[----:B------:R-:W2:Y:S01]  /*327f0*/  LDL.LU.64 R78, [R1+0x350] ;  /* 0x00035000014e7983 */ /* 0x000ea20000300a00 */
[----:B---3--:R-:W-:-:S03]  /*32800*/  IMAD.WIDE R250, R4, 0x4, R250 ;  /* 0x0000000404fa7825 */ /* 0x008fc600078e02fa */
[----:B------:R-:W-:Y:S04]  /*32810*/  LDGSTS.E [R159+-0x5c000], desc[UR60][R214.64], !P0 ;  /* 0xa4000000d69f7fae */ /* 0x000fe8000c12187c */
[----:B------:R3:W-:Y:S01]  /*32820*/  LDGSTS.E [R156+-0x58000], desc[UR60][R32.64], !P0 ;  /* 0xa8000000209c7fae */ /* 0x0007e2000c12187c */
[----:B----4-:R-:W-:-:S03]  /*32830*/  IMAD.WIDE R232, R4, 0x4, R198 ;  /* 0x0000000404e87825 */ /* 0x010fc600078e02c6 */
[----:B------:R4:W-:Y:S04]  /*32840*/  STL.64 [R1+0x1448], R14 ;  /* 0x0014480e01007387 */ /* 0x0009e80000100a00 */
[----:B------:R-:W2:Y:S01]  /*32850*/  LDL.LU.64 R214, [R1+0x348] ;  /* 0x0003480001d67983 */ /* 0x000ea20000300a00 */
[----:B---3--:R-:W-:-:S03]  /*32860*/  IMAD.WIDE R32, R4, 0x4, R94 ;  /* 0x0000000404207825 */ /* 0x008fc600078e025e */
[----:B------:R3:W-:Y:S04]  /*32870*/  STL.64 [R1+0x1440], R250 ;  /* 0x001440fa01007387 */ /* 0x0007e80000100a00 */
[----:B------:R-:W-:Y:S04]  /*32880*/  STL.64 [R1+0x1438], R232 ;  /* 0x001438e801007387 */ /* 0x000fe80000100a00 */
[----:B------:R4:W-:Y:S04]  /*32890*/  LDGSTS.E [R154+-0x54000], desc[UR60][R14.64], !P0 ;  /* 0xac0000000e9a7fae */ /* 0x0009e8000c12187c */
[----:B------:R1:W-:Y:S04]  /*328a0*/  STL.64 [R1+0x1430], R32 ;  /* 0x0014302001007387 */ /* 0x0003e80000100a00 */
[----:B------:R-:W2:Y:S01]  /*328b0*/  LDL.LU.64 R198, [R1+0x340] ;  /* 0x0003400001c67983 */ /* 0x000ea20000300a00 */
[----:B----4-:R-:W-:-:S03]  /*328c0*/  IMAD.WIDE R14, R4, 0x4, R18 ;  /* 0x00000004040e7825 */ /* 0x010fc600078e0212 */
[----:B------:R-:W-:Y:S04]  /*328d0*/  LDGSTS.E [R252+-0x5fffc], desc[UR60][R250.64], !P1 ;  /* 0xa0004000fafc7fae */ /* 0x000fe8000c92187c */
[----:B------:R-:W4:Y:S04]  /*328e0*/  LDL.LU.64 R18, [R1+0x338] ;  /* 0x0003380001127983 */ /* 0x000f280000300a00 */
[----:B------:R-:W4:Y:S04]  /*328f0*/  LDL.LU.64 R94, [R1+0x330] ;  /* 0x00033000015e7983 */ /* 0x000f280000300a00 */
[----:B------:R2:W-:Y:S04]  /*32900*/  STL.64 [R1+0x1428], R14 ;  /* 0x0014280e01007387 */ /* 0x0005e80000100a00 */
[----:B---3--:R-:W3:Y:S01]  /*32910*/  LDL.LU.64 R250, [R1+0x328] ;  /* 0x0003280001fa7983 */ /* 0x008ee20000300a00 */
[----:B------:R-:W-:-:S03]  /*32920*/  VIADD R8, R8, 0xfffffea9 ;  /* 0xfffffea908087836 */ /* 0x000fc60000000000 */
[----:B------:R-:W-:Y:S02]  /*32930*/  LDGSTS.E [R159+-0x5bffc], desc[UR60][R232.64], !P1 ;  /* 0xa4004000e89f7fae */ /* 0x000fe4000c92187c */
[----:B------:R-:W-:Y:S02]  /*32940*/  ISETP.GE.U32.AND P0, PT, R8, 0x7ffffe2a, PT ;  /* 0x7ffffe2a0800780c */ /* 0x000fe40003f06070 */
[----:B------:R1:W-:Y:S01]  /*32950*/  LDGSTS.E [R156+-0x57ffc], desc[UR60][R32.64], !P1 ;  /* 0xa8004000209c7fae */ /* 0x0003e2000c92187c */
[----:B------:R-:W3:Y:S03]  /*32960*/  LDC R8, c[0x0][0x230] ;  /* 0x00008c00ff087b82 */ /* 0x000ee60000000800 */
[----:B------:R2:W-:Y:S01]  /*32970*/  LDGSTS.E [R154+-0x53ffc], desc[UR60][R14.64], !P1 ;  /* 0xac0040000e9a7fae */ /* 0x0005e2000c92187c */
[----:B-1----:R-:W-:-:S04]  /*32980*/  IADD3 R32, R12, -0x158, RZ ;  /* 0xfffffea80c207810 */ /* 0x002fc80007ffe0ff */
        /* <DEDUP_REMOVED lines=8> */
[----:B------:R1:W-:Y:S01]  /*32a10*/  LDGSTS.E [R252+-0x5fff8], desc[UR60][R232.64], !P0 ;  /* 0xa0008000e8fc7fae */ /* 0x0003e2000c12187c */
[----:B------:R-:W-:-:S03]  /*32a20*/  IMAD.WIDE R12, R4, 0x4, R214 ;  /* 0x00000004040c7825 */ /* 0x000fc600078e02d6 */
[----:B------:R-:W-:Y:S04]  /*32a30*/  LDGSTS.E [R159+-0x5bff8], desc[UR60][R182.64], !P0 ;  /* 0xa4008000b69f7fae */ /* 0x000fe8000c12187c */
[----:B------:R-:W2:Y:S04]  /*32a40*/  LDL.LU.64 R214, [R1+0x218] ;  /* 0x0002180001d67983 */ /* 0x000ea80000300a00 */
[----:B------:R-:W2:Y:S04]  /*32a50*/  LDL.LU.64 R78, [R1+0x210] ;  /* 0x00021000014e7983 */ /* 0x000ea80000300a00 */
[----:B------:R3:W-:Y:S04]  /*32a60*/  STL.64 [R1+0x1408], R12 ;  /* 0x0014080c01007387 */ /* 0x0007e80000100a00 */
[----:B-1----:R-:W2:Y:S01]  /*32a70*/  LDL.LU.64 R182, [R1+0x208] ;  /* 0x0002080001b67983 */ /* 0x002ea20000300a00 */
[----:B------:R-:W-:-:S03]  /*32a80*/  IMAD.WIDE R232, R4, 0x4, R198 ;  /* 0x0000000404e87825 */ /* 0x000fc600078e02c6 */
[----:B------:R3:W-:Y:S04]  /*32a90*/  LDGSTS.E [R156+-0x57ff8], desc[UR60][R14.64], !P0 ;  /* 0xa80080000e9c7fae */ /* 0x0007e8000c12187c */
[----:B------:R-:W-:Y:S01]  /*32aa0*/  STL.64 [R1+0x1400], R232 ;  /* 0x001400e801007387 */ /* 0x000fe20000100a00 */
[----:B----4-:R-:W-:-:S03]  /*32ab0*/  IMAD.WIDE R18, R4, 0x4, R18 ;  /* 0x0000000404127825 */ /* 0x010fc600078e0212 */
[----:B------:R1:W-:Y:S01]  /*32ac0*/  LDGSTS.E [R154+-0x53ff8], desc[UR60][R12.64], !P0 ;  /* 0xac0080000c9a7fae */ /* 0x0003e2000c12187c */
[----:B------:R-:W-:-:S03]  /*32ad0*/  IMAD.WIDE R32, R4, 0x4, R94 ;  /* 0x0000000404207825 */ /* 0x000fc600078e025e */
[----:B------:R4:W-:Y:S04]  /*32ae0*/  STL.64 [R1+0x13f8], R18 ;  /* 0x0013f81201007387 */ /* 0x0009e80000100a00 */
[----:B------:R2:W-:Y:S01]  /*32af0*/  STL.64 [R1+0x13f0], R32 ;  /* 0x0013f02001007387 */ /* 0x0005e20000100a00 */
[----:B---3--:R-:W-:-:S03]  /*32b00*/  IMAD.WIDE R14, R4, 0x4, R250 ;  /* 0x00000004040e7825 */ /* 0x008fc600078e02fa */
[----:B------:R2:W-:Y:S01]  /*32b10*/  LDGSTS.E [R252+-0x5fff4], desc[UR60][R232.64], !P1 ;  /* 0xa000c000e8fc7fae */ /* 0x0005e2000c92187c */
[----:B-1----:R-:W1:Y:S03]  /*32b20*/  LDC R12, c[0x0][0x230] ;  /* 0x00008c00ff0c7b82 */ /* 0x002e660000000800 */
[----:B------:R-:W3:Y:S04]  /*32b30*/  LDL.LU.64 R250, [R1+0x200] ;  /* 0x0002000001fa7983 */ /* 0x000ee80000300a00 */
[----:B------:R-:W3:Y:S04]  /*32b40*/  LDL.LU.64 R198, [R1+0x1f8] ;  /* 0x0001f80001c67983 */ /* 0x000ee80000300a00 */
[----:B------:R-:W3:Y:S04]  /*32b50*/  LDL.LU.64 R94, [R1+0x1f0] ;  /* 0x0001f000015e7983 */ /* 0x000ee80000300a00 */
[----:B------:R1:W-:Y:S04]  /*32b60*/  STL.64 [R1+0x13e8], R14 ;  /* 0x0013e80e01007387 */ /* 0x0003e80000100a00 */
[----:B------:R-:W-:Y:S01]  /*32b70*/  LDGSTS.E [R159+-0x5bff4], desc[UR60][R18.64], !P1 ;  /* 0xa400c000129f7fae */ /* 0x000fe2000c92187c */
[----:B------:R-:W-:-:S03]  /*32b80*/  VIADD R9, R9, 0xfffffe8b ;  /* 0xfffffe8b09097836 */ /* 0x000fc60000000000 */
[----:B------:R1:W-:Y:S04]  /*32b90*/  LDGSTS.E [R156+-0x57ff4], desc[UR60][R32.64], !P1 ;  /* 0xa800c000209c7fae */ /* 0x0003e8000c92187c */
[----:B----4-:R-:W4:Y:S01]  /*32ba0*/  LDL.LU.64 R18, [R1+0x1e8] ;  /* 0x0001e80001127983 */ /* 0x010f220000300a00 */
[----:B------:R-:W-:Y:S01]  /*32bb0*/  ISETP.GE.U32.AND P0, PT, R9, 0x7ffffe0c, PT ;  /* 0x7ffffe0c0900780c */ /* 0x000fe20003f06070 */
[----:B------:R-:W-:Y:S01]  /*32bc0*/  VIADD R8, R8, 0xfffffe8a ;  /* 0xfffffe8a08087836 */ /* 0x000fe20000000000 */
[----:B------:R-:W4:Y:S01]  /*32bd0*/  LDC R9, c[0x0][0x230] ;  /* 0x00008c00ff097b82 */ /* 0x000f220000000800 */
[----:B------:R1:W-:Y:S03]  /*32be0*/  LDGSTS.E [R154+-0x53ff4], desc[UR60][R14.64], !P1 ;  /* 0xac00c0000e9a7fae */ /* 0x0003e6000c92187c */
[----:B------:R-:W-:-:S04]  /*32bf0*/  ISETP.GE.U32.AND P1, PT, R8, 0x7ffffe0b, PT ;  /* 0x7ffffe0b0800780c */ /* 0x000fc80003f26070 */
[----:B------:R-:W4:Y:S01]  /*32c00*/  LDC R8, c[0x0][0x230] ;  /* 0x00008c00ff087b82 */ /* 0x000f220000000800 */
[----:B--2---:R-:W-:-:S05]  /*32c10*/  IMAD.WIDE R232, R4, 0x4, R248 ;  /* 0x0000000404e87825 */ /* 0x004fca00078e02f8 */
[----:B------:R-:W-:Y:S04]  /*32c20*/  STL.64 [R1+0x13e0], R232 ;  /* 0x0013e0e801007387 */ /* 0x000fe80000100a00 */
[----:B------:R2:W-:Y:S01]  /*32c30*/  LDGSTS.E [R252+-0x50000], desc[UR60][R232.64], !P0 ;  /* 0xb0000000e8fc7fae */ /* 0x0005e2000c12187c */
[----:B------:R-:W-:-:S04]  /*32c40*/  IMAD.WIDE R214, R4, 0x4, R214 ;  /* 0x0000000404d67825 */ /* 0x000fc800078e02d6 */
[C---:B-1----:R-:W-:Y:S01]  /*32c50*/  IMAD.WIDE R32, R4.reuse, 0x4, R78 ;  /* 0x0000000404207825 */ /* 0x042fe200078e024e */
[----:B------:R1:W-:Y:S04]  /*32c60*/  STL.64 [R1+0x13d8], R214 ;  /* 0x0013d8d601007387 */ /* 0x0003e80000100a00 */
[----:B------:R-:W-:Y:S01]  /*32c70*/  STL.64 [R1+0x13d0], R32 ;  /* 0x0013d02001007387 */ /* 0x000fe20000100a00 */
[----:B------:R-:W-:-:S03]  /*32c80*/  IMAD.WIDE R14, R4, 0x4, R182 ;  /* 0x00000004040e7825 */ /* 0x000fc600078e02b6 */
[----:B------:R-:W4:Y:S04]  /*32c90*/  LDL.LU.64 R248, [R1+0x1e0] ;  /* 0x0001e00001f87983 */ /* 0x000f280000300a00 */
[----:B------:R-:W4:Y:S04]  /*32ca0*/  LDL.LU.64 R182, [R1+0x1d8] ;  /* 0x0001d80001b67983 */ /* 0x000f280000300a00 */
[----:B------:R-:W-:Y:S04]  /*32cb0*/  LDGSTS.E [R159+-0x4c000], desc[UR60][R214.64], !P0 ;  /* 0xb4000000d69f7fae */ /* 0x000fe8000c12187c */
[----:B------:R-:W4:Y:S04]  /*32cc0*/  LDL.LU.64 R78, [R1+0x1d0] ;  /* 0x0001d000014e7983 */ /* 0x000f280000300a00 */
[----:B------:R-:W-:Y:S04]  /*32cd0*/  LDGSTS.E [R156+-0x48000], desc[UR60][R32.64], !P0 ;  /* 0xb8000000209c7fae */ /* 0x000fe8000c12187c */
[----:B------:R2:W-:Y:S04]  /*32ce0*/  STL.64 [R1+0x13c8], R14 ;  /* 0x0013c80e01007387 */ /* 0x0005e80000100a00 */
[----:B------:R2:W-:Y:S04]  /*32cf0*/  LDGSTS.E [R154+-0x44000], desc[UR60][R14.64], !P0 ;  /* 0xbc0000000e9a7fae */ /* 0x0005e8000c12187c */
[----:B-1----:R-:W4:Y:S01]  /*32d00*/  LDL.LU.64 R214, [R1+0x1c8] ;  /* 0x0001c80001d67983 */ /* 0x002f220000300a00 */
[----:B---3--:R-:W-:-:S04]  /*32d10*/  IMAD.WIDE R250, R4, 0x4, R250 ;  /* 0x0000000404fa7825 */ /* 0x008fc800078e02fa */
[C---:B--2---:R-:W-:Y:S01]  /*32d20*/  IMAD.WIDE R232, R4.reuse, 0x4, R198 ;  /* 0x0000000404e87825 */ /* 0x044fe200078e02c6 */
[----:B------:R1:W-:Y:S03]  /*32d30*/  STL.64 [R1+0x13c0], R250 ;  /* 0x0013c0fa01007387 */ /* 0x0003e60000100a00 */
[----:B------:R-:W-:Y:S01]  /*32d40*/  IMAD.WIDE R14, R4, 0x4, R94 ;  /* 0x00000004040e7825 */ /* 0x000fe200078e025e */
[----:B------:R-:W-:Y:S01]  /*32d50*/  IADD3 R32, R12, -0x177, RZ ;  /* 0xfffffe890c207810 */ /* 0x000fe20007ffe0ff */
[----:B------:R-:W-:Y:S04]  /*32d60*/  STL.64 [R1+0x13b8], R232 ;  /* 0x0013b8e801007387 */ /* 0x000fe80000100a00 */
[----:B------:R-:W-:Y:S04]  /*32d70*/  STL.64 [R1+0x13b0], R14 ;  /* 0x0013b00e01007387 */ /* 0x000fe80000100a00 */
[----:B------:R-:W-:Y:S01]  /*32d80*/  LDGSTS.E [R252+-0x4fffc], desc[UR60][R250.64], !P1 ;  /* 0xb0004000fafc7fae */ /* 0x000fe2000c92187c */
[----:B----4-:R-:W-:Y:S01]  /*32d90*/  IMAD.WIDE R12, R4, 0x4, R18 ;  /* 0x00000004040c7825 */ /* 0x010fe200078e0212 */
[----:B------:R-:W-:-:S02]  /*32da0*/  ISETP.GE.U32.AND P0, PT, R32, 0x7ffffe0a, PT ;  /* 0x7ffffe0a2000780c */ /* 0x000fc40003f06070 */
[----:B------:R-:W2:Y:S04]  /*32db0*/  LDL.LU.64 R18, [R1+0x1c0] ;  /* 0x0001c00001127983 */ /* 0x000ea80000300a00 */
[----:B------:R-:W3:Y:S04]  /*32dc0*/  LDL.LU.64 R94, [R1+0x1b8] ;  /* 0x0001b800015e7983 */ /* 0x000ee80000300a00 */
[----:B------:R-:W4:Y:S04]  /*32dd0*/  LDL.LU.64 R198, [R1+0x1b0] ;  /* 0x0001b00001c67983 */ /* 0x000f280000300a00 */
[----:B------:R1:W-:Y:S04]  /*32de0*/  STL.64 [R1+0x13a8], R12 ;  /* 0x0013a80c01007387 */ /* 0x0003e80000100a00 */
[----:B-1----:R-:W4:Y:S01]  /*32df0*/  LDL.LU.64 R250, [R1+0x1a8] ;  /* 0x0001a80001fa7983 */ /* 0x002f220000300a00 */
[----:B------:R-:W-:-:S03]  /*32e00*/  VIADD R9, R9, 0xfffffe88 ;  /* 0xfffffe8809097836 */ /* 0x000fc60000000000 */
[----:B------:R-:W-:Y:S04]  /*32e10*/  LDGSTS.E [R159+-0x4bffc], desc[UR60][R232.64], !P1 ;  /* 0xb4004000e89f7fae */ /* 0x000fe8000c92187c */
[----:B------:R-:W-:Y:S04]  /*32e20*/  LDGSTS.E [R156+-0x47ffc], desc[UR60][R14.64], !P1 ;  /* 0xb80040000e9c7fae */ /* 0x000fe8000c92187c */
[----:B------:R1:W-:Y:S01]  /*32e30*/  LDGSTS.E [R154+-0x43ffc], desc[UR60][R12.64], !P1 ;  /* 0xbc0040000c9a7fae */ /* 0x0003e2000c92187c */
[----:B------:R-:W-:Y:S01]  /*32e40*/  ISETP.GE.U32.AND P1, PT, R9, 0x7ffffe09, PT ;  /* 0x7ffffe090900780c */ /* 0x000fe20003f26070 */
[----:B------:R-:W-:Y:S01]  /*32e50*/  VIADD R8, R8, 0xfffffee7 ;  /* 0xfffffee708087836 */ /* 0x000fe20000000000 */
[----:B------:R-:W4:Y:S08]  /*32e60*/  LDC R9, c[0x0][0x230] ;  /* 0x00008c00ff097b82 */ /* 0x000f300000000800 */
[----:B-1----:R-:W1:Y:S01]  /*32e70*/  LDC R12, c[0x0][0x230] ;  /* 0x00008c00ff0c7b82 */ /* 0x002e620000000800 */
[----:B------:R-:W-:-:S04]  /*32e80*/  IMAD.WIDE R232, R4, 0x4, R248 ;  /* 0x0000000404e87825 */ /* 0x000fc800078e02f8 */
[C---:B------:R-:W-:Y:S01]  /*32e90*/  IMAD.WIDE R182, R4.reuse, 0x4, R182 ;  /* 0x0000000404b67825 */ /* 0x040fe200078e02b6 */
[----:B------:R-:W-:Y:S03]  /*32ea0*/  STL.64 [R1+0x13a0], R232 ;  /* 0x0013a0e801007387 */ /* 0x000fe60000100a00 */
[C---:B------:R-:W-:Y:S01]  /*32eb0*/  IMAD.WIDE R32, R4.reuse, 0x4, R78 ;  /* 0x0000000404207825 */ /* 0x040fe200078e024e */
[----:B------:R1:W-:Y:S04]  /*32ec0*/  STL.64 [R1+0x1398], R182 ;  /* 0x001398b601007387 */ /* 0x0003e80000100a00 */
[----:B------:R4:W-:Y:S04]  /*32ed0*/  STL.64 [R1+0x1390], R32 ;  /* 0x0013902001007387 */ /* 0x0009e80000100a00 */
[----:B------:R-:W-:Y:S04]  /*32ee0*/  LDGSTS.E [R252+-0x4fff8], desc[UR60][R232.64], !P0 ;  /* 0xb0008000e8fc7fae */ /* 0x000fe8000c12187c */
[----:B------:R-:W-:Y:S01]  /*32ef0*/  LDGSTS.E [R159+-0x4bff8], desc[UR60][R182.64], !P0 ;  /* 0xb4008000b69f7fae */ /* 0x000fe2000c12187c */
[----:B------:R-:W-:-:S03]  /*32f00*/  IMAD.WIDE R14, R4, 0x4, R214 ;  /* 0x00000004040e7825 */ /* 0x000fc600078e02d6 */
[----:B------:R4:W-:Y:S04]  /*32f10*/  LDGSTS.E [R156+-0x47ff8], desc[UR60][R32.64], !P0 ;  /* 0xb8008000209c7fae */ /* 0x0009e8000c12187c */
[----:B------:R-:W4:Y:S04]  /*32f20*/  LDL.LU.64 R214, [R1+0x5f0] ;  /* 0x0005f00001d67983 */ /* 0x000f280000300a00 */
[----:B------:R-:W4:Y:S04]  /*32f30*/  LDL.LU.64 R248, [R1+0x5e8] ;  /* 0x0005e80001f87983 */ /* 0x000f280000300a00 */
[----:B------:R-:W4:Y:S04]  /*32f40*/  LDL.LU.64 R78, [R1+0x5e0] ;  /* 0x0005e000014e7983 */ /* 0x000f280000300a00 */
[----:B------:R4:W-:Y:S04]  /*32f50*/  STL.64 [R1+0x1388], R14 ;  /* 0x0013880e01007387 */ /* 0x0009e80000100a00 */
[----:B-1----:R-:W4:Y:S04]  /*32f60*/  LDL.LU.64 R182, [R1+0x5d8] ;  /* 0x0005d80001b67983 */ /* 0x002f280000300a00 */
[----:B------:R1:W-:Y:S01]  /*32f70*/  LDGSTS.E [R154+-0x43ff8], desc[UR60][R14.64], !P0 ;  /* 0xbc0080000e9a7fae */ /* 0x0003e2000c12187c */
[----:B--2---:R-:W-:-:S04]  /*32f80*/  IMAD.WIDE R18, R4, 0x4, R18 ;  /* 0x0000000404127825 */ /* 0x004fc800078e0212 */
[C---:B---3--:R-:W-:Y:S01]  /*32f90*/  IMAD.WIDE R94, R4.reuse, 0x4, R94 ;  /* 0x00000004045e7825 */ /* 0x048fe200078e025e */
[----:B------:R2:W-:Y:S03]  /*32fa0*/  STL.64 [R1+0x1380], R18 ;  /* 0x0013801201007387 */ /* 0x0005e60000100a00 */
[C---:B----4-:R-:W-:Y:S01]  /*32fb0*/  IMAD.WIDE R32, R4.reuse, 0x4, R198 ;  /* 0x0000000404207825 */ /* 0x050fe200078e02c6 */
[----:B------:R3:W-:Y:S04]  /*32fc0*/  STL.64 [R1+0x1378], R94 ;  /* 0x0013785e01007387 */ /* 0x0007e80000100a00 */
[----:B------:R-:W-:Y:S01]  /*32fd0*/  STL.64 [R1+0x1370], R32 ;  /* 0x0013702001007387 */ /* 0x000fe20000100a00 */
[----:B-1----:R-:W-:-:S03]  /*32fe0*/  IMAD.WIDE R14, R4, 0x4, R250 ;  /* 0x00000004040e7825 */ /* 0x002fc600078e02fa */
[----:B------:R-:W-:Y:S04]  /*32ff0*/  LDGSTS.E [R252+-0x4fff4], desc[UR60][R18.64], !P1 ;  /* 0xb000c00012fc7fae */ /* 0x000fe8000c92187c */
[----:B------:R-:W4:Y:S04]  /*33000*/  LDL.LU.64 R250, [R1+0x5d0] ;  /* 0x0005d00001fa7983 */ /* 0x000f280000300a00 */
[----:B------:R-:W4:Y:S04]  /*33010*/  LDL.LU.64 R232, [R1+0x5c8] ;  /* 0x0005c80001e87983 */ /* 0x000f280000300a00 */
[----:B------:R-:W4:Y:S04]  /*33020*/  LDL.LU.64 R198, [R1+0x5c0] ;  /* 0x0005c00001c67983 */ /* 0x000f280000300a00 */
[----:B------:R-:W-:Y:S04]  /*33030*/  STL.64 [R1+0x1368], R14 ;  /* 0x0013680e01007387 */ /* 0x000fe80000100a00 */
[----:B------:R1:W-:Y:S04]  /*33040*/  STL.64 [R1+0x2cf8], R16 ;  /* 0x002cf81001007387 */ /* 0x0003e80000100a00 */
[----:B--2---:R-:W2:Y:S04]  /*33050*/  LDL.LU.64 R18, [R1+0x30a8] ;  /* 0x0030a80001127983 */ /* 0x004ea80000300a00 */
[----:B------:R-:W-:Y:S01]  /*33060*/  LDGSTS.E [R159+-0x4bff4], desc[UR60][R94.64], !P1 ;  /* 0xb400c0005e9f7fae */ /* 0x000fe2000c92187c */
[----:B------:R-:W-:Y:S01]  /*33070*/  ISETP.GE.U32.AND P0, PT, R8, 0x7ffffe68, PT ;  /* 0x7ffffe680800780c */ /* 0x000fe20003f06070 */
[----:B------:R-:W-:Y:S01]  /*33080*/  VIADD R9, R9, 0xfffffee5 ;  /* 0xfffffee509097836 */ /* 0x000fe20000000000 */
[----:B------:R-:W4:Y:S01]  /*33090*/  LDC R8, c[0x0][0x230] ;  /* 0x00008c00ff087b82 */ /* 0x000f220000000800 */
[----:B------:R1:W-:Y:S04]  /*330a0*/  LDGSTS.E [R156+-0x47ff4], desc[UR60][R32.64], !P1 ;  /* 0xb800c000209c7fae */ /* 0x0003e8000c92187c */
[----:B------:R1:W-:Y:S04]  /*330b0*/  LDGSTS.E [R154+-0x43ff4], desc[UR60][R14.64], !P1 ;  /* 0xbc00c0000e9a7fae */ /* 0x0003e8000c92187c */
[----:B---3--:R-:W3:Y:S01]  /*330c0*/  LDL.LU.64 R94, [R1+0x5b8] ;  /* 0x0005b800015e7983 */ /* 0x008ee20000300a00 */
[----:B-1----:R-:W-:-:S04]  /*330d0*/  IADD3 R16, R12, -0x11a, RZ ;  /* 0xfffffee60c107810 */ /* 0x002fc80007ffe0ff */
[----:B------:R-:W-:Y:S01]  /*330e0*/  ISETP.GE.U32.AND P1, PT, R16, 0x7ffffe67, PT ;  /* 0x7ffffe671000780c */ /* 0x000fe20003f26070 */
[----:B------:R-:W-:-:S04]  /*330f0*/  IMAD.WIDE R214, R4, 0x4, R214 ;  /* 0x0000000404d67825 */ /* 0x000fc800078e02d6 */
[C---:B------:R-:W-:Y:S01]  /*33100*/  IMAD.WIDE R32, R4.reuse, 0x4, R248 ;  /* 0x0000000404207825 */ /* 0x040fe200078e02f8 */
[----:B------:R1:W-:Y:S03]  /*33110*/  STL.64 [R1+0x1360], R214 ;  /* 0x001360d601007387 */ /* 0x0003e60000100a00 */
[C---:B------:R-:W-:Y:S01]  /*33120*/  IMAD.WIDE R14, R4.reuse, 0x4, R78 ;  /* 0x00000004040e7825 */ /* 0x040fe200078e024e */
[----:B------:R4:W-:Y:S04]  /*33130*/  STL.64 [R1+0x1358], R32 ;  /* 0x0013582001007387 */ /* 0x0009e80000100a00 */
[----:B------:R3:W-:Y:S01]  /*33140*/  STL.64 [R1+0x1350], R14 ;  /* 0x0013500e01007387 */ /* 0x0007e20000100a00 */
[----:B------:R-:W-:-:S03]  /*33150*/  IMAD.WIDE R12, R4, 0x4, R182 ;  /* 0x00000004040c7825 */ /* 0x000fc600078e02b6 */
[----:B------:R-:W3:Y:S04]  /*33160*/  LDL.LU.64 R182, [R1+0x5b0] ;  /* 0x0005b00001b67983 */ /* 0x000ee80000300a00 */
[----:B------:R-:W3:Y:S04]  /*33170*/  LDL.LU.64 R248, [R1+0x5a8] ;  /* 0x0005a80001f87983 */ /* 0x000ee80000300a00 */
[----:B------:R-:W3:Y:S04]  /*33180*/  LDL.LU.64 R78, [R1+0x5a0] ;  /* 0x0005a000014e7983 */ /* 0x000ee80000300a00 */
[----:B------:R3:W-:Y:S01]  /*33190*/  STL.64 [R1+0x1348], R12 ;  /* 0x0013480c01007387 */ /* 0x0007e20000100a00 */
[----:B--2---:R-:W-:-:S05]  /*331a0*/  VIADD R252, R18, 0x100000 ;  /* 0x0010000012fc7836 */ /* 0x004fca0000000000 */
[----:B------:R-:W-:Y:S04]  /*331b0*/  LDGSTS.E [R252+-0x80000], desc[UR60][R214.64], !P0 ;  /* 0x80000000d6fc7fae */ /* 0x000fe8000c12187c */
[----:B-1----:R-:W2:Y:S01]  /*331c0*/  LDL.LU.64 R214, [R1+0x598] ;  /* 0x0005980001d67983 */ /* 0x002ea20000300a00 */
[C---:B------:R-:W-:Y:S01]  /*331d0*/  VIADD R159, R18.reuse, 0x100000 ;  /* 0x00100000129f7836 */ /* 0x040fe20000000000 */
[----:B------:R-:W-:Y:S01]  /*331e0*/  IADD3 R156, R18, 0x100000, RZ ;  /* 0x00100000129c7810 */ /* 0x000fe20007ffe0ff */
[----:B----4-:R-:W-:-:S03]  /*331f0*/  IMAD.WIDE R250, R4, 0x4, R250 ;  /* 0x0000000404fa7825 */ /* 0x010fc600078e02fa */
[----:B------:R1:W-:Y:S01]  /*33200*/  LDGSTS.E [R159+-0x7c000], desc[UR60][R32.64], !P0 ;  /* 0x84000000209f7fae */ /* 0x0003e2000c12187c */
[----:B------:R-:W-:-:S03]  /*33210*/  IMAD.WIDE R16, R4, 0x4, R198 ;  /* 0x0000000404107825 */ /* 0x000fc600078e02c6 */
[----:B------:R4:W-:Y:S01]  /*33220*/  STL.64 [R1+0x1340], R250 ;  /* 0x001340fa01007387 */ /* 0x0009e20000100a00 */
[----:B------:R-:W-:-:S03]  /*33230*/  VIADD R154, R18, 0x100000 ;  /* 0x00100000129a7836 */ /* 0x000fc60000000000 */
[----:B------:R3:W-:Y:S01]  /*33240*/  LDGSTS.E [R156+-0x78000], desc[UR60][R14.64], !P0 ;  /* 0x880000000e9c7fae */ /* 0x0007e2000c12187c */
[----:B-1----:R-:W-:-:S03]  /*33250*/  IMAD.WIDE R32, R4, 0x4, R232 ;  /* 0x0000000404207825 */ /* 0x002fc600078e02e8 */
[----:B------:R1:W-:Y:S04]  /*33260*/  LDGSTS.E [R154+-0x74000], desc[UR60][R12.64], !P0 ;  /* 0x8c0000000c9a7fae */ /* 0x0003e8000c12187c */
[----:B------:R4:W-:Y:S01]  /*33270*/  STL.64 [R1+0x1338], R32 ;  /* 0x0013382001007387 */ /* 0x0009e20000100a00 */
[----:B---3--:R-:W-:-:S03]  /*33280*/  IMAD.WIDE R14, R4, 0x4, R94 ;  /* 0x00000004040e7825 */ /* 0x008fc600078e025e */
[----:B------:R3:W-:Y:S04]  /*33290*/  STL.64 [R1+0x1330], R16 ;  /* 0x0013301001007387 */ /* 0x0007e80000100a00 */
[----:B------:R-:W2:Y:S01]  /*332a0*/  LDL.LU.64 R94, [R1+0x590] ;  /* 0x00059000015e7983 */ /* 0x000ea20000300a00 */
[----:B-1----:R-:W1:Y:S03]  /*332b0*/  LDC R12, c[0x0][0x230] ;  /* 0x00008c00ff0c7b82 */ /* 0x002e660000000800 */
[----:B------:R-:W2:Y:S04]  /*332c0*/  LDL.LU.64 R232, [R1+0x588] ;  /* 0x0005880001e87983 */ /* 0x000ea80000300a00 */
[----:B------:R-:W2:Y:S04]  /*332d0*/  LDL.LU.64 R198, [R1+0x580] ;  /* 0x0005800001c67983 */ /* 0x000ea80000300a00 */
[----:B------:R2:W-:Y:S04]  /*332e0*/  STL.64 [R1+0x1328], R14 ;  /* 0x0013280e01007387 */ /* 0x0005e80000100a00 */
[----:B------:R-:W-:Y:S01]  /*332f0*/  LDGSTS.E [R252+-0x7fffc], desc[UR60][R250.64], !P1 ;  /* 0x80004000fafc7fae */ /* 0x000fe2000c92187c */
[----:B------:R-:W-:-:S02]  /*33300*/  ISETP.GE.U32.AND P0, PT, R9, 0x7ffffe66, PT ;  /* 0x7ffffe660900780c */ /* 0x000fc40003f06070 */
[----:B------:R-:W-:Y:S01]  /*33310*/  IADD3 R8, R8, -0x11c, RZ ;  /* 0xfffffee408087810 */ /* 0x000fe20007ffe0ff */
[----:B------:R1:W-:Y:S01]  /*33320*/  LDGSTS.E [R159+-0x7bffc], desc[UR60][R32.64], !P1 ;  /* 0x84004000209f7fae */ /* 0x0003e2000c92187c */
[----:B------:R-:W2:Y:S03]  /*33330*/  LDC R9, c[0x0][0x230] ;  /* 0x00008c00ff097b82 */ /* 0x000ea60000000800 */
[----:B------:R3:W-:Y:S04]  /*33340*/  LDGSTS.E [R156+-0x77ffc], desc[UR60][R16.64], !P1 ;  /* 0x88004000109c7fae */ /* 0x0007e8000c92187c */
[----:B----4-:R-:W4:Y:S04]  /*33350*/  LDL.LU.64 R250, [R1+0x578] ;  /* 0x0005780001fa7983 */ /* 0x010f280000300a00 */
[----:B------:R2:W-:Y:S01]  /*33360*/  LDGSTS.E [R154+-0x73ffc], desc[UR60][R14.64], !P1 ;  /* 0x8c0040000e9a7fae */ /* 0x0005e2000c92187c */
[----:B------:R-:W-:-:S02]  /*33370*/  ISETP.GE.U32.AND P1, PT, R8, 0x7ffffe65, PT ;  /* 0x7ffffe650800780c */ /* 0x000fc40003f26070 */
[----:B------:R-:W4:Y:S01]  /*33380*/  LDC R8, c[0x0][0x230] ;  /* 0x00008c00ff087b82 */ /* 0x000f220000000800 */
[----:B------:R-:W-:-:S04]  /*33390*/  IMAD.WIDE R182, R4, 0x4, R182 ;  /* 0x0000000404b67825 */ /* 0x000fc800078e02b6 */
[C---:B-1----:R-:W-:Y:S01]  /*333a0*/  IMAD.WIDE R32, R4.reuse, 0x4, R248 ;  /* 0x0000000404207825 */ /* 0x042fe200078e02f8 */
[----:B------:R1:W-:Y:S03]  /*333b0*/  STL.64 [R1+0x1320], R182 ;  /* 0x001320b601007387 */ /* 0x0003e60000100a00 */
[C---:B---3--:R-:W-:Y:S01]  /*333c0*/  IMAD.WIDE R16, R4.reuse, 0x4, R78 ;  /* 0x0000000404107825 */ /* 0x048fe200078e024e */
[----:B------:R-:W-:Y:S04]  /*333d0*/  STL.64 [R1+0x1318], R32 ;  /* 0x0013182001007387 */ /* 0x000fe80000100a00 */
[----:B------:R3:W-:Y:S04]  /*333e0*/  STL.64 [R1+0x1310], R16 ;  /* 0x0013101001007387 */ /* 0x0007e80000100a00 */
[----:B------:R-:W-:Y:S04]  /*333f0*/  LDGSTS.E [R252+-0x7fff8], desc[UR60][R182.64], !P0 ;  /* 0x80008000b6fc7fae */ /* 0x000fe8000c12187c */
[----:B------:R-:W-:Y:S04]  /*33400*/  LDGSTS.E [R159+-0x7bff8], desc[UR60][R32.64], !P0 ;  /* 0x84008000209f7fae */ /* 0x000fe8000c12187c */
[----:B------:R3:W-:Y:S01]  /*33410*/  LDGSTS.E [R156+-0x77ff8], desc[UR60][R16.64], !P0 ;  /* 0x88008000109c7fae */ /* 0x0007e2000c12187c */
[----:B--2---:R-:W-:-:S03]  /*33420*/  IMAD.WIDE R14, R4, 0x4, R214 ;  /* 0x00000004040e7825 */ /* 0x004fc600078e02d6 */
[----:B------:R-:W2:Y:S04]  /*33430*/  LDL.LU.64 R214, [R1+0x4a0] ;  /* 0x0004a00001d67983 */ /* 0x000ea80000300a00 */
[----:B------:R-:W2:Y:S04]  /*33440*/  LDL.LU.64 R248, [R1+0x498] ;  /* 0x0004980001f87983 */ /* 0x000ea80000300a00 */
[----:B------:R-:W2:Y:S04]  /*33450*/  LDL.LU.64 R78, [R1+0x490] ;  /* 0x00049000014e7983 */ /* 0x000ea80000300a00 */
[----:B------:R3:W-:Y:S04]  /*33460*/  STL.64 [R1+0x1308], R14 ;  /* 0x0013080e01007387 */ /* 0x0007e80000100a00 */
[----:B-1----:R-:W2:Y:S04]  /*33470*/  LDL.LU.64 R182, [R1+0x488] ;  /* 0x0004880001b67983 */ /* 0x002ea80000300a00 */
[----:B------:R1:W-:Y:S01]  /*33480*/  LDGSTS.E [R154+-0x73ff8], desc[UR60][R14.64], !P0 ;  /* 0x8c0080000e9a7fae */ /* 0x0003e2000c12187c */
[----:B---3--:R-:W-:-:S02]  /*33490*/  VIADD R16, R12, 0xfffffec7 ;  /* 0xfffffec70c107836 */ /* 0x008fc40000000000 */
[----:B------:R-:W-:-:S04]  /*334a0*/  IMAD.WIDE R94, R4, 0x4, R94 ;  /* 0x00000004045e7825 */ /* 0x000fc800078e025e */
[C---:B------:R-:W-:Y:S01]  /*334b0*/  IMAD.WIDE R32, R4.reuse, 0x4, R232 ;  /* 0x0000000404207825 */ /* 0x040fe200078e02e8 */
[----:B------:R3:W-:Y:S03]  /*334c0*/  STL.64 [R1+0x1300], R94 ;  /* 0x0013005e01007387 */ /* 0x0007e60000100a00 */
[C---:B-1----:R-:W-:Y:S01]  /*334d0*/  IMAD.WIDE R14, R4.reuse, 0x4, R198 ;  /* 0x00000004040e7825 */ /* 0x042fe200078e02c6 */
[----:B------:R-:W-:Y:S04]  /*334e0*/  STL.64 [R1+0x12f8], R32 ;  /* 0x0012f82001007387 */ /* 0x000fe80000100a00 */
[----:B------:R-:W-:Y:S04]  /*334f0*/  STL.64 [R1+0x12f0], R14 ;  /* 0x0012f00e01007387 */ /* 0x000fe80000100a00 */
[----:B------:R-:W-:Y:S01]  /*33500*/  LDGSTS.E [R252+-0x7fff4], desc[UR60][R94.64], !P1 ;  /* 0x8000c0005efc7fae */ /* 0x000fe2000c92187c */
[----:B----4-:R-:W-:-:S03]  /*33510*/  IMAD.WIDE R12, R4, 0x4, R250 ;  /* 0x00000004040c7825 */ /* 0x010fc600078e02fa */
[----:B------:R-:W-:Y:S04]  /*33520*/  LDGSTS.E [R159+-0x7bff4], desc[UR60][R32.64], !P1 ;  /* 0x8400c000209f7fae */ /* 0x000fe8000c92187c */
[----:B------:R-:W4:Y:S04]  /*33530*/  LDL.LU.64 R250, [R1+0x480] ;  /* 0x0004800001fa7983 */ /* 0x000f280000300a00 */
[----:B------:R-:W4:Y:S04]  /*33540*/  LDL.LU.64 R232, [R1+0x478] ;  /* 0x0004780001e87983 */ /* 0x000f280000300a00 */
[----:B------:R-:W4:Y:S04]  /*33550*/  LDL.LU.64 R198, [R1+0x470] ;  /* 0x0004700001c67983 */ /* 0x000f280000300a00 */
[----:B------:R1:W-:Y:S04]  /*33560*/  STL.64 [R1+0x12e8], R12 ;  /* 0x0012e80c01007387 */ /* 0x0003e80000100a00 */
[----:B---3--:R-:W3:Y:S01]  /*33570*/  LDL.LU.64 R94, [R1+0x468] ;  /* 0x00046800015e7983 */ /* 0x008ee20000300a00 */
[----:B------:R-:W-:-:S03]  /*33580*/  ISETP.GE.U32.AND P0, PT, R16, 0x7ffffe48, PT ;  /* 0x7ffffe481000780c */ /* 0x000fc60003f06070 */
[----:B------:R-:W-:Y:S04]  /*33590*/  LDGSTS.E [R156+-0x77ff4], desc[UR60][R14.64], !P1 ;  /* 0x8800c0000e9c7fae */ /* 0x000fe8000c92187c */
[----:B------:R1:W-:Y:S01]  /*335a0*/  LDGSTS.E [R154+-0x73ff4], desc[UR60][R12.64], !P1 ;  /* 0x8c00c0000c9a7fae */ /* 0x0003e2000c92187c */
[----:B------:R-:W-:-:S05]  /*335b0*/  VIADD R9, R9, 0xfffffec6 ;  /* 0xfffffec609097836 */ /* 0x000fca0000000000 */
[----:B------:R-:W-:Y:S02]  /*335c0*/  ISETP.GE.U32.AND P1, PT, R9, 0x7ffffe47, PT ;  /* 0x7ffffe470900780c */ /* 0x000fe40003f26070 */
[----:B------:R-:W-:Y:S01]  /*335d0*/  IADD3 R8, R8, -0x13b, RZ ;  /* 0xfffffec508087810 */ /* 0x000fe20007ffe0ff */
[----:B------:R-:W3:Y:S08]  /*335e0*/  LDC R9, c[0x0][0x230] ;  /* 0x00008c00ff097b82 */ /* 0x000ef00000000800 */
[----:B-1----:R-:W1:Y:S01]  /*335f0*/  LDC R12, c[0x0][0x230] ;  /* 0x00008c00ff0c7b82 */ /* 0x002e620000000800 */
[----:B--2---:R-:W-:-:S04]  /*33600*/  IMAD.WIDE R214, R4, 0x4, R214 ;  /* 0x0000000404d67825 */ /* 0x004fc800078e02d6 */
[C---:B------:R-:W-:Y:S01]  /*33610*/  IMAD.WIDE R32, R4.reuse, 0x4, R248 ;  /* 0x0000000404207825 */ /* 0x040fe200078e02f8 */
[----:B------:R2:W-:Y:S03]  /*33620*/  STL.64 [R1+0x12e0], R214 ;  /* 0x0012e0d601007387 */ /* 0x0005e60000100a00 */
[C---:B------:R-:W-:Y:S01]  /*33630*/  IMAD.WIDE R16, R4.reuse, 0x4, R78 ;  /* 0x0000000404107825 */ /* 0x040fe200078e024e */
[----:B------:R1:W-:Y:S04]  /*33640*/  STL.64 [R1+0x12d8], R32 ;  /* 0x0012d82001007387 */ /* 0x0003e80000100a00 */
[----:B------:R1:W-:Y:S01]  /*33650*/  STL.64 [R1+0x12d0], R16 ;  /* 0x0012d01001007387 */ /* 0x0003e20000100a00 */
[----:B------:R-:W-:-:S03]  /*33660*/  IMAD.WIDE R14, R4, 0x4, R182 ;  /* 0x00000004040e7825 */ /* 0x000fc600078e02b6 */
[----:B------:R-:W-:Y:S04]  /*33670*/  LDGSTS.E [R252+-0x70000], desc[UR60][R214.64], !P0 ;  /* 0x90000000d6fc7fae */ /* 0x000fe8000c12187c */
[----:B------:R-:W3:Y:S04]  /*33680*/  LDL.LU.64 R182, [R1+0x460] ;  /* 0x0004600001b67983 */ /* 0x000ee80000300a00 */
[----:B------:R-:W3:Y:S04]  /*33690*/  LDL.LU.64 R248, [R1+0x458] ;  /* 0x0004580001f87983 */ /* 0x000ee80000300a00 */
[----:B------:R-:W3:Y:S04]  /*336a0*/  LDL.LU.64 R78, [R1+0x450] ;  /* 0x00045000014e7983 */ /* 0x000ee80000300a00 */
[----:B------:R3:W-:Y:S04]  /*336b0*/  STL.64 [R1+0x12c8], R14 ;  /* 0x0012c80e01007387 */ /* 0x0007e80000100a00 */
[----:B--2---:R-:W2:Y:S04]  /*336c0*/  LDL.LU.64 R214, [R1+0x448] ;  /* 0x0004480001d67983 */ /* 0x004ea80000300a00 */
[----:B------:R1:W-:Y:S04]  /*336d0*/  LDGSTS.E [R159+-0x6c000], desc[UR60][R32.64], !P0 ;  /* 0x94000000209f7fae */ /* 0x0003e8000c12187c */
[----:B------:R1:W-:Y:S04]  /*336e0*/  LDGSTS.E [R156+-0x68000], desc[UR60][R16.64], !P0 ;  /* 0x98000000109c7fae */ /* 0x0003e8000c12187c */
[----:B------:R3:W-:Y:S01]  /*336f0*/  LDGSTS.E [R154+-0x64000], desc[UR60][R14.64], !P0 ;  /* 0x9c0000000e9a7fae */ /* 0x0007e2000c12187c */
[----:B----4-:R-:W-:-:S04]  /*33700*/  IMAD.WIDE R250, R4, 0x4, R250 ;  /* 0x0000000404fa7825 */ /* 0x010fc800078e02fa */
[C---:B-1----:R-:W-:Y:S01]  /*33710*/  IMAD.WIDE R32, R4.reuse, 0x4, R232 ;  /* 0x0000000404207825 */ /* 0x042fe200078e02e8 */
[----:B------:R1:W-:Y:S03]  /*33720*/  STL.64 [R1+0x12c0], R250 ;  /* 0x0012c0fa01007387 */ /* 0x0003e60000100a00 */
[C---:B------:R-:W-:Y:S01]  /*33730*/  IMAD.WIDE R16, R4.reuse, 0x4, R198 ;  /* 0x0000000404107825 */ /* 0x040fe200078e02c6 */
[----:B------:R-:W-:Y:S04]  /*33740*/  STL.64 [R1+0x12b8], R32 ;  /* 0x0012b82001007387 */ /* 0x000fe80000100a00 */
[----:B------:R4:W-:Y:S01]  /*33750*/  STL.64 [R1+0x12b0], R16 ;  /* 0x0012b01001007387 */ /* 0x0009e20000100a00 */
[----:B---3--:R-:W-:-:S03]  /*33760*/  IMAD.WIDE R14, R4, 0x4, R94 ;  /* 0x00000004040e7825 */ /* 0x008fc600078e025e */
[----:B------:R-:W-:Y:S04]  /*33770*/  LDGSTS.E [R252+-0x6fffc], desc[UR60][R250.64], !P1 ;  /* 0x90004000fafc7fae */ /* 0x000fe8000c92187c */
[----:B------:R-:W3:Y:S04]  /*33780*/  LDL.LU.64 R94, [R1+0x440] ;  /* 0x00044000015e7983 */ /* 0x000ee80000300a00 */
[----:B------:R-:W3:Y:S04]  /*33790*/  LDL.LU.64 R232, [R1+0x438] ;  /* 0x0004380001e87983 */ /* 0x000ee80000300a00 */
[----:B------:R-:W3:Y:S04]  /*337a0*/  LDL.LU.64 R198, [R1+0x430] ;  /* 0x0004300001c67983 */ /* 0x000ee80000300a00 */
[----:B------:R4:W-:Y:S04]  /*337b0*/  STL.64 [R1+0x12a8], R14 ;  /* 0x0012a80e01007387 */ /* 0x0009e80000100a00 */
[----:B-1----:R-:W3:Y:S01]  /*337c0*/  LDL.LU.64 R250, [R1+0x428] ;  /* 0x0004280001fa7983 */ /* 0x002ee20000300a00 */
[----:B------:R-:W-:Y:S01]  /*337d0*/  ISETP.GE.U32.AND P0, PT, R8, 0x7ffffe46, PT ;  /* 0x7ffffe460800780c */ /* 0x000fe20003f06070 */
[----:B------:R-:W-:Y:S01]  /*337e0*/  VIADD R9, R9, 0xfffffea7 ;  /* 0xfffffea709097836 */ /* 0x000fe20000000000 */
[----:B------:R-:W1:Y:S01]  /*337f0*/  LDC R8, c[0x0][0x230] ;  /* 0x00008c00ff087b82 */ /* 0x000e620000000800 */
[----:B------:R-:W-:Y:S04]  /*33800*/  LDGSTS.E [R159+-0x6bffc], desc[UR60][R32.64], !P1 ;  /* 0x94004000209f7fae */ /* 0x000fe8000c92187c */
[----:B------:R4:W-:Y:S04]  /*33810*/  LDGSTS.E [R156+-0x67ffc], desc[UR60][R16.64], !P1 ;  /* 0x98004000109c7fae */ /* 0x0009e8000c92187c */
[----:B------:R1:W-:Y:S01]  /*33820*/  LDGSTS.E [R154+-0x63ffc], desc[UR60][R14.64], !P1 ;  /* 0x9c0040000e9a7fae */ /* 0x0003e2000c92187c */
[----:B----4-:R-:W-:-:S05]  /*33830*/  VIADD R16, R12, 0xfffffec4 ;  /* 0xfffffec40c107836 */ /* 0x010fca0000000000 */
[----:B------:R-:W-:Y:S01]  /*33840*/  ISETP.GE.U32.AND P1, PT, R16, 0x7ffffe45, PT ;  /* 0x7ffffe451000780c */ /* 0x000fe20003f26070 */
[----:B------:R-:W-:-:S04]  /*33850*/  IMAD.WIDE R182, R4, 0x4, R182 ;  /* 0x0000000404b67825 */ /* 0x000fc800078e02b6 */
[C---:B------:R-:W-:Y:S01]  /*33860*/  IMAD.WIDE R32, R4.reuse, 0x4, R248 ;  /* 0x0000000404207825 */ /* 0x040fe200078e02f8 */
[----:B------:R4:W-:Y:S03]  /*33870*/  STL.64 [R1+0x12a0], R182 ;  /* 0x0012a0b601007387 */ /* 0x0009e60000100a00 */
[C---:B-1----:R-:W-:Y:S01]  /*33880*/  IMAD.WIDE R14, R4.reuse, 0x4, R78 ;  /* 0x00000004040e7825 */ /* 0x042fe200078e024e */
[----:B------:R-:W-:Y:S04]  /*33890*/  STL.64 [R1+0x1298], R32 ;  /* 0x0012982001007387 */ /* 0x000fe80000100a00 */
[----:B------:R-:W-:Y:S01]  /*338a0*/  STL.64 [R1+0x1290], R14 ;  /* 0x0012900e01007387 */ /* 0x000fe20000100a00 */
[----:B--2---:R-:W-:-:S03]  /*338b0*/  IMAD.WIDE R12, R4, 0x4, R214 ;  /* 0x00000004040c7825 */ /* 0x004fc600078e02d6 */
[----:B------:R-:W-:Y:S04]  /*338c0*/  LDGSTS.E [R252+-0x6fff8], desc[UR60][R182.64], !P0 ;  /* 0x90008000b6fc7fae */ /* 0x000fe8000c12187c */
[----:B------:R-:W2:Y:S04]  /*338d0*/  LDL.LU.64 R214, [R1+0x320] ;  /* 0x0003200001d67983 */ /* 0x000ea80000300a00 */
[----:B------:R-:W2:Y:S04]  /*338e0*/  LDL.LU.64 R248, [R1+0x318] ;  /* 0x0003180001f87983 */ /* 0x000ea80000300a00 */
[----:B------:R-:W2:Y:S04]  /*338f0*/  LDL.LU.64 R78, [R1+0x310] ;  /* 0x00031000014e7983 */ /* 0x000ea80000300a00 */
[----:B------:R1:W-:Y:S04]  /*33900*/  STL.64 [R1+0x1288], R12 ;  /* 0x0012880c01007387 */ /* 0x0003e80000100a00 */
[----:B----4-:R-:W4:Y:S04]  /*33910*/  LDL.LU.64 R182, [R1+0x308] ;  /* 0x0003080001b67983 */ /* 0x010f280000300a00 */
[----:B------:R-:W-:Y:S04]  /*33920*/  LDGSTS.E [R159+-0x6bff8], desc[UR60][R32.64], !P0 ;  /* 0x94008000209f7fae */ /* 0x000fe8000c12187c */
[----:B------:R-:W-:Y:S04]  /*33930*/  LDGSTS.E [R156+-0x67ff8], desc[UR60][R14.64], !P0 ;  /* 0x980080000e9c7fae */ /* 0x000fe8000c12187c */
[----:B------:R1:W-:Y:S01]  /*33940*/  LDGSTS.E [R154+-0x63ff8], desc[UR60][R12.64], !P0 ;  /* 0x9c0080000c9a7fae */ /* 0x0003e2000c12187c */
[C---:B---3--:R-:W-:Y:S01]  /*33950*/  IMAD.WIDE R94, R4.reuse, 0x4, R94 ;  /* 0x00000004045e7825 */ /* 0x048fe200078e025e */
[----:B-1----:R-:W1:Y:S03]  /*33960*/  LDC R12, c[0x0][0x230] ;  /* 0x00008c00ff0c7b82 */ /* 0x002e660000000800 */
[C---:B------:R-:W-:Y:S01]  /*33970*/  IMAD.WIDE R32, R4.reuse, 0x4, R232 ;  /* 0x0000000404207825 */ /* 0x040fe200078e02e8 */
[----:B------:R3:W-:Y:S03]  /*33980*/  STL.64 [R1+0x1280], R94 ;  /* 0x0012805e01007387 */ /* 0x0007e60000100a00 */
[C---:B------:R-:W-:Y:S01]  /*33990*/  IMAD.WIDE R16, R4.reuse, 0x4, R198 ;  /* 0x0000000404107825 */ /* 0x040fe200078e02c6 */
[----:B------:R2:W-:Y:S04]  /*339a0*/  STL.64 [R1+0x1278], R32 ;  /* 0x0012782001007387 */ /* 0x0005e80000100a00 */
[----:B------:R2:W-:Y:S01]  /*339b0*/  STL.64 [R1+0x1270], R16 ;  /* 0x0012701001007387 */ /* 0x0005e20000100a00 */
[----:B------:R-:W-:-:S03]  /*339c0*/  IMAD.WIDE R14, R4, 0x4, R250 ;  /* 0x00000004040e7825 */ /* 0x000fc600078e02fa */
[----:B------:R-:W-:Y:S04]  /*339d0*/  LDGSTS.E [R252+-0x6fff4], desc[UR60][R94.64], !P1 ;  /* 0x9000c0005efc7fae */ /* 0x000fe8000c92187c */
[----:B------:R-:W4:Y:S04]  /*339e0*/  LDL.LU.64 R250, [R1+0x300] ;  /* 0x0003000001fa7983 */ /* 0x000f280000300a00 */
[----:B------:R-:W4:Y:S04]  /*339f0*/  LDL.LU.64 R232, [R1+0x2f8] ;  /* 0x0002f80001e87983 */ /* 0x000f280000300a00 */
[----:B------:R-:W4:Y:S04]  /*33a00*/  LDL.LU.64 R198, [R1+0x2f0] ;  /* 0x0002f00001c67983 */ /* 0x000f280000300a00 */
[----:B------:R4:W-:Y:S04]  /*33a10*/  STL.64 [R1+0x1268], R14 ;  /* 0x0012680e01007387 */ /* 0x0009e80000100a00 */
[----:B---3--:R-:W3:Y:S01]  /*33a20*/  LDL.LU.64 R94, [R1+0x2e8] ;  /* 0x0002e800015e7983 */ /* 0x008ee20000300a00 */
[----:B------:R-:W-:-:S02]  /*33a30*/  ISETP.GE.U32.AND P0, PT, R9, 0x7ffffe28, PT ;  /* 0x7ffffe280900780c */ /* 0x000fc40003f06070 */
[----:B------:R-:W-:Y:S01]  /*33a40*/  IADD3 R8, R8, -0x15a, RZ ;  /* 0xfffffea608087810 */ /* 0x000fe20007ffe0ff */
[----:B------:R1:W-:Y:S01]  /*33a50*/  LDGSTS.E [R159+-0x6bff4], desc[UR60][R32.64], !P1 ;  /* 0x9400c000209f7fae */ /* 0x0003e2000c92187c */
[----:B------:R-:W3:Y:S03]  /*33a60*/  LDC R9, c[0x0][0x230] ;  /* 0x00008c00ff097b82 */ /* 0x000ee60000000800 */
[----:B------:R1:W-:Y:S04]  /*33a70*/  LDGSTS.E [R156+-0x67ff4], desc[UR60][R16.64], !P1 ;  /* 0x9800c000109c7fae */ /* 0x0003e8000c92187c */
[----:B------:R4:W-:Y:S01]  /*33a80*/  LDGSTS.E [R154+-0x63ff4], desc[UR60][R14.64], !P1 ;  /* 0x9c00c0000e9a7fae */ /* 0x0009e2000c92187c */
[----:B------:R-:W-:-:S02]  /*33a90*/  ISETP.GE.U32.AND P1, PT, R8, 0x7ffffe27, PT ;  /* 0x7ffffe270800780c */ /* 0x000fc40003f26070 */
[----:B------:R-:W3:Y:S01]  /*33aa0*/  LDC R8, c[0x0][0x230] ;  /* 0x00008c00ff087b82 */ /* 0x000ee20000000800 */
[----:B--2---:R-:W-:-:S04]  /*33ab0*/  IMAD.WIDE R214, R4, 0x4, R214 ;  /* 0x0000000404d67825 */ /* 0x004fc800078e02d6 */
[C---:B-1----:R-:W-:Y:S01]  /*33ac0*/  IMAD.WIDE R32, R4.reuse, 0x4, R248 ;  /* 0x0000000404207825 */ /* 0x042fe200078e02f8 */
[----:B------:R1:W-:Y:S03]  /*33ad0*/  STL.64 [R1+0x1260], R214 ;  /* 0x001260d601007387 */ /* 0x0003e60000100a00 */
[C---:B------:R-:W-:Y:S01]  /*33ae0*/  IMAD.WIDE R16, R4.reuse, 0x4, R78 ;  /* 0x0000000404107825 */ /* 0x040fe200078e024e */
[----:B------:R2:W-:Y:S04]  /*33af0*/  STL.64 [R1+0x1258], R32 ;  /* 0x0012582001007387 */ /* 0x0005e80000100a00 */
[----:B------:R-:W-:Y:S01]  /*33b00*/  STL.64 [R1+0x1250], R16 ;  /* 0x0012501001007387 */ /* 0x000fe20000100a00 */
[----:B----4-:R-:W-:-:S03]  /*33b10*/  IMAD.WIDE R14, R4, 0x4, R182 ;  /* 0x00000004040e7825 */ /* 0x010fc600078e02b6 */
[----:B------:R-:W-:Y:S04]  /*33b20*/  LDGSTS.E [R252+-0x60000], desc[UR60][R214.64], !P0 ;  /* 0xa0000000d6fc7fae */ /* 0x000fe8000c12187c */
[----:B------:R-:W4:Y:S04]  /*33b30*/  LDL.LU.64 R182, [R1+0x2e0] ;  /* 0x0002e00001b67983 */ /* 0x000f280000300a00 */
[----:B------:R-:W4:Y:S04]  /*33b40*/  LDL.LU.64 R248, [R1+0x2d8] ;  /* 0x0002d80001f87983 */ /* 0x000f280000300a00 */
[----:B------:R-:W4:Y:S04]  /*33b50*/  LDL.LU.64 R78, [R1+0x2d0] ;  /* 0x0002d000014e7983 */ /* 0x000f280000300a00 */
[----:B------:R2:W-:Y:S04]  /*33b60*/  STL.64 [R1+0x1248], R14 ;  /* 0x0012480e01007387 */ /* 0x0005e80000100a00 */
[----:B-1----:R-:W4:Y:S04]  /*33b70*/  LDL.LU.64 R214, [R1+0x2c8] ;  /* 0x0002c80001d67983 */ /* 0x002f280000300a00 */
[----:B------:R2:W-:Y:S04]  /*33b80*/  LDGSTS.E [R159+-0x5c000], desc[UR60][R32.64], !P0 ;  /* 0xa4000000209f7fae */ /* 0x0005e8000c12187c */
[----:B------:R-:W-:Y:S04]  /*33b90*/  LDGSTS.E [R156+-0x58000], desc[UR60][R16.64], !P0 ;  /* 0xa8000000109c7fae */ /* 0x000fe8000c12187c */
[----:B------:R1:W-:Y:S01]  /*33ba0*/  LDGSTS.E [R154+-0x54000], desc[UR60][R14.64], !P0 ;  /* 0xac0000000e9a7fae */ /* 0x0003e2000c12187c */
[----:B------:R-:W-:-:S04]  /*33bb0*/  IMAD.WIDE R250, R4, 0x4, R250 ;  /* 0x0000000404fa7825 */ /* 0x000fc800078e02fa */
[C---:B--2---:R-:W-:Y:S01]  /*33bc0*/  IMAD.WIDE R32, R4.reuse, 0x4, R232 ;  /* 0x0000000404207825 */ /* 0x044fe200078e02e8 */
[----:B------:R2:W-:Y:S03]  /*33bd0*/  STL.64 [R1+0x1240], R250 ;  /* 0x001240fa01007387 */ /* 0x0005e60000100a00 */
[----:B-1----:R-:W-:Y:S01]  /*33be0*/  IMAD.WIDE R14, R4, 0x4, R198 ;  /* 0x00000004040e7825 */ /* 0x002fe200078e02c6 */
[----:B------:R-:W-:Y:S03]  /*33bf0*/  STL.64 [R1+0x1238], R32 ;  /* 0x0012382001007387 */ /* 0x000fe60000100a00 */
[----:B------:R-:W-:Y:S01]  /*33c00*/  VIADD R16, R12, 0xfffffea5 ;  /* 0xfffffea50c107836 */ /* 0x000fe20000000000 */
[----:B------:R-:W-:Y:S01]  /*33c10*/  STL.64 [R1+0x1230], R14 ;  /* 0x0012300e01007387 */ /* 0x000fe20000100a00 */
[----:B---3--:R-:W-:-:S03]  /*33c20*/  IMAD.WIDE R12, R4, 0x4, R94 ;  /* 0x00000004040c7825 */ /* 0x008fc600078e025e */
[----:B------:R-:W-:Y:S04]  /*33c30*/  LDGSTS.E [R252+-0x5fffc], desc[UR60][R250.64], !P1 ;  /* 0xa0004000fafc7fae */ /* 0x000fe8000c92187c */
[----:B------:R-:W3:Y:S04]  /*33c40*/  LDL.LU.64 R94, [R1+0x2c0] ;  /* 0x0002c000015e7983 */ /* 0x000ee80000300a00 */
[----:B------:R-:W3:Y:S04]  /*33c50*/  LDL.LU.64 R232, [R1+0x2b8] ;  /* 0x0002b80001e87983 */ /* 0x000ee80000300a00 */
[----:B------:R-:W3:Y:S04]  /*33c60*/  LDL.LU.64 R198, [R1+0x2b0] ;  /* 0x0002b00001c67983 */ /* 0x000ee80000300a00 */
[----:B------:R1:W-:Y:S04]  /*33c70*/  STL.64 [R1+0x1228], R12 ;  /* 0x0012280c01007387 */ /* 0x0003e80000100a00 */
[----:B--2---:R-:W2:Y:S01]  /*33c80*/  LDL.LU.64 R250, [R1+0x2a8] ;  /* 0x0002a80001fa7983 */ /* 0x004ea20000300a00 */
[----:B------:R-:W-:-:S03]  /*33c90*/  ISETP.GE.U32.AND P0, PT, R16, 0x7ffffe26, PT ;  /* 0x7ffffe261000780c */ /* 0x000fc60003f06070 */
[----:B------:R-:W-:Y:S04]  /*33ca0*/  LDGSTS.E [R159+-0x5bffc], desc[UR60][R32.64], !P1 ;  /* 0xa4004000209f7fae */ /* 0x000fe8000c92187c */
[----:B------:R-:W-:Y:S04]  /*33cb0*/  LDGSTS.E [R156+-0x57ffc], desc[UR60][R14.64], !P1 ;  /* 0xa80040000e9c7fae */ /* 0x000fe8000c92187c */
[----:B------:R1:W-:Y:S01]  /*33cc0*/  LDGSTS.E [R154+-0x53ffc], desc[UR60][R12.64], !P1 ;  /* 0xac0040000c9a7fae */ /* 0x0003e2000c92187c */
[----:B------:R-:W-:-:S05]  /*33cd0*/  VIADD R9, R9, 0xfffffea4 ;  /* 0xfffffea409097836 */ /* 0x000fca0000000000 */
[----:B------:R-:W-:Y:S02]  /*33ce0*/  ISETP.GE.U32.AND P1, PT, R9, 0x7ffffe25, PT ;  /* 0x7ffffe250900780c */ /* 0x000fe40003f26070 */
[----:B------:R-:W-:Y:S01]  /*33cf0*/  IADD3 R8, R8, -0x179, RZ ;  /* 0xfffffe8708087810 */ /* 0x000fe20007ffe0ff */
[----:B------:R-:W2:Y:S08]  /*33d00*/  LDC R9, c[0x0][0x230] ;  /* 0x00008c00ff097b82 */ /* 0x000eb00000000800 */
[----:B-1----:R-:W1:Y:S01]  /*33d10*/  LDC R12, c[0x0][0x230] ;  /* 0x00008c00ff0c7b82 */ /* 0x002e620000000800 */
[----:B----4-:R-:W-:-:S04]  /*33d20*/  IMAD.WIDE R182, R4, 0x4, R182 ;  /* 0x0000000404b67825 */ /* 0x010fc800078e02b6 */
[C---:B------:R-:W-:Y:S01]  /*33d30*/  IMAD.WIDE R32, R4.reuse, 0x4, R248 ;  /* 0x0000000404207825 */ /* 0x040fe200078e02f8 */
[----:B------:R4:W-:Y:S03]  /*33d40*/  STL.64 [R1+0x1220], R182 ;  /* 0x001220b601007387 */ /* 0x0009e60000100a00 */
[C---:B------:R-:W-:Y:S01]  /*33d50*/  IMAD.WIDE R16, R4.reuse, 0x4, R78 ;  /* 0x0000000404107825 */ /* 0x040fe200078e024e */
[----:B------:R1:W-:Y:S04]  /*33d60*/  STL.64 [R1+0x1218], R32 ;  /* 0x0012182001007387 */ /* 0x0003e80000100a00 */
[----:B------:R1:W-:Y:S01]  /*33d70*/  STL.64 [R1+0x1210], R16 ;  /* 0x0012101001007387 */ /* 0x0003e20000100a00 */
[----:B------:R-:W-:-:S03]  /*33d80*/  IMAD.WIDE R14, R4, 0x4, R214 ;  /* 0x00000004040e7825 */ /* 0x000fc600078e02d6 */
[----:B------:R-:W-:Y:S04]  /*33d90*/  LDGSTS.E [R252+-0x5fff8], desc[UR60][R182.64], !P0 ;  /* 0xa0008000b6fc7fae */ /* 0x000fe8000c12187c */
[----:B------:R-:W2:Y:S04]  /*33da0*/  LDL.LU.64 R214, [R1+0x1a0] ;  /* 0x0001a00001d67983 */ /* 0x000ea80000300a00 */
[----:B------:R-:W2:Y:S04]  /*33db0*/  LDL.LU.64 R248, [R1+0x198] ;  /* 0x0001980001f87983 */ /* 0x000ea80000300a00 */
[----:B------:R-:W2:Y:S04]  /*33dc0*/  LDL.LU.64 R78, [R1+0x190] ;  /* 0x00019000014e7983 */ /* 0x000ea80000300a00 */
[----:B------:R2:W-:Y:S04]  /*33dd0*/  STL.64 [R1+0x1208], R14 ;  /* 0x0012080e01007387 */ /* 0x0005e80000100a00 */
[----:B----4-:R-:W4:Y:S04]  /*33de0*/  LDL.LU.64 R182, [R1+0x188] ;  /* 0x0001880001b67983 */ /* 0x010f280000300a00 */
[----:B------:R1:W-:Y:S04]  /*33df0*/  LDGSTS.E [R159+-0x5bff8], desc[UR60][R32.64], !P0 ;  /* 0xa4008000209f7fae */ /* 0x0003e8000c12187c */
[----:B------:R1:W-:Y:S04]  /*33e00*/  LDGSTS.E [R156+-0x57ff8], desc[UR60][R16.64], !P0 ;  /* 0xa8008000109c7fae */ /* 0x0003e8000c12187c */
[----:B------:R2:W-:Y:S01]  /*33e10*/  LDGSTS.E [R154+-0x53ff8], desc[UR60][R14.64], !P0 ;  /* 0xac0080000e9a7fae */ /* 0x0005e2000c12187c */
[----:B---3--:R-:W-:-:S04]  /*33e20*/  IMAD.WIDE R94, R4, 0x4, R94 ;  /* 0x00000004045e7825 */ /* 0x008fc800078e025e */
[C---:B-1----:R-:W-:Y:S01]  /*33e30*/  IMAD.WIDE R32, R4.reuse, 0x4, R232 ;  /* 0x0000000404207825 */ /* 0x042fe200078e02e8 */
[----:B------:R1:W-:Y:S03]  /*33e40*/  STL.64 [R1+0x1200], R94 ;  /* 0x0012005e01007387 */ /* 0x0003e60000100a00 */
[C---:B------:R-:W-:Y:S01]  /*33e50*/  IMAD.WIDE R16, R4.reuse, 0x4, R198 ;  /* 0x0000000404107825 */ /* 0x040fe200078e02c6 */
[----:B------:R-:W-:Y:S04]  /*33e60*/  STL.64 [R1+0x11f8], R32 ;  /* 0x0011f82001007387 */ /* 0x000fe80000100a00 */
[----:B------:R3:W-:Y:S01]  /*33e70*/  STL.64 [R1+0x11f0], R16 ;  /* 0x0011f01001007387 */ /* 0x0007e20000100a00 */
[----:B--2---:R-:W-:-:S03]  /*33e80*/  IMAD.WIDE R14, R4, 0x4, R250 ;  /* 0x00000004040e7825 */ /* 0x004fc600078e02fa */
[----:B------:R-:W-:Y:S04]  /*33e90*/  LDGSTS.E [R252+-0x5fff4], desc[UR60][R94.64], !P1 ;  /* 0xa000c0005efc7fae */ /* 0x000fe8000c92187c */
[----:B------:R-:W2:Y:S04]  /*33ea0*/  LDL.LU.64 R250, [R1+0x180] ;  /* 0x0001800001fa7983 */ /* 0x000ea80000300a00 */
[----:B------:R-:W2:Y:S04]  /*33eb0*/  LDL.LU.64 R232, [R1+0x178] ;  /* 0x0001780001e87983 */ /* 0x000ea80000300a00 */
[----:B------:R-:W2:Y:S04]  /*33ec0*/  LDL.LU.64 R198, [R1+0x170] ;  /* 0x0001700001c67983 */ /* 0x000ea80000300a00 */
[----:B------:R3:W-:Y:S04]  /*33ed0*/  STL.64 [R1+0x11e8], R14 ;  /* 0x0011e80e01007387 */ /* 0x0007e80000100a00 */
[----:B-1----:R-:W2:Y:S01]  /*33ee0*/  LDL.LU.64 R94, [R1+0x168] ;  /* 0x00016800015e7983 */ /* 0x002ea20000300a00 */
[----:B------:R-:W-:Y:S01]  /*33ef0*/  ISETP.GE.U32.AND P0, PT, R8, 0x7ffffe08, PT ;  /* 0x7ffffe080800780c */ /* 0x000fe20003f06070 */
[----:B------:R-:W-:Y:S01]  /*33f00*/  VIADD R9, R9, 0xfffffe85 ;  /* 0xfffffe8509097836 */ /* 0x000fe20000000000 */
[----:B------:R-:W1:Y:S01]  /*33f10*/  LDC R8, c[0x0][0x230] ;  /* 0x00008c00ff087b82 */ /* 0x000e620000000800 */
[----:B------:R-:W-:Y:S04]  /*33f20*/  LDGSTS.E [R159+-0x5bff4], desc[UR60][R32.64], !P1 ;  /* 0xa400c000209f7fae */ /* 0x000fe8000c92187c */
[----:B------:R3:W-:Y:S04]  /*33f30*/  LDGSTS.E [R156+-0x57ff4], desc[UR60][R16.64], !P1 ;  /* 0xa800c000109c7fae */ /* 0x0007e8000c92187c */
[----:B------:R1:W-:Y:S01]  /*33f40*/  LDGSTS.E [R154+-0x53ff4], desc[UR60][R14.64], !P1 ;  /* 0xac00c0000e9a7fae */ /* 0x0003e2000c92187c */
[----:B---3--:R-:W-:-:S05]  /*33f50*/  VIADD R16, R12, 0xfffffe86 ;  /* 0xfffffe860c107836 */ /* 0x008fca0000000000 */
[----:B------:R-:W-:Y:S01]  /*33f60*/  ISETP.GE.U32.AND P1, PT, R16, 0x7ffffe07, PT ;  /* 0x7ffffe071000780c */ /* 0x000fe20003f26070 */
[----:B------:R-:W-:-:S04]  /*33f70*/  IMAD.WIDE R214, R4, 0x4, R214 ;  /* 0x0000000404d67825 */ /* 0x000fc800078e02d6 */
[C---:B------:R-:W-:Y:S01]  /*33f80*/  IMAD.WIDE R32, R4.reuse, 0x4, R248 ;  /* 0x0000000404207825 */ /* 0x040fe200078e02f8 */
[----:B------:R3:W-:Y:S03]  /*33f90*/  STL.64 [R1+0x11e0], R214 ;  /* 0x0011e0d601007387 */ /* 0x0007e60000100a00 */
[C---:B-1----:R-:W-:Y:S01]  /*33fa0*/  IMAD.WIDE R14, R4.reuse, 0x4, R78 ;  /* 0x00000004040e7825 */ /* 0x042fe200078e024e */
[----:B------:R-:W-:Y:S04]  /*33fb0*/  STL.64 [R1+0x11d8], R32 ;  /* 0x0011d82001007387 */ /* 0x000fe80000100a00 */
[----:B------:R-:W-:Y:S01]  /*33fc0*/  STL.64 [R1+0x11d0], R14 ;  /* 0x0011d00e01007387 */ /* 0x000fe20000100a00 */
[----:B----4-:R-:W-:-:S03]  /*33fd0*/  IMAD.WIDE R12, R4, 0x4, R182 ;  /* 0x00000004040c7825 */ /* 0x010fc600078e02b6 */
[----:B------:R-:W-:Y:S04]  /*33fe0*/  LDGSTS.E [R252+-0x50000], desc[UR60][R214.64], !P0 ;  /* 0xb0000000d6fc7fae */ /* 0x000fe8000c12187c */
[----:B------:R-:W4:Y:S04]  /*33ff0*/  LDL.LU.64 R182, [R1+0x160] ;  /* 0x0001600001b67983 */ /* 0x000f280000300a00 */
[----:B------:R-:W4:Y:S04]  /*34000*/  LDL.LU.64 R248, [R1+0x158] ;  /* 0x0001580001f87983 */ /* 0x000f280000300a00 */
[----:B------:R-:W4:Y:S04]  /*34010*/  LDL.LU.64 R78, [R1+0x150] ;  /* 0x00015000014e7983 */ /* 0x000f280000300a00 */
[----:B------:R1:W-:Y:S04]  /*34020*/  STL.64 [R1+0x11c8], R12 ;  /* 0x0011c80c01007387 */ /* 0x0003e80000100a00 */
[----:B---3--:R-:W3:Y:S04]  /*34030*/  LDL.LU.64 R214, [R1+0x148] ;  /* 0x0001480001d67983 */ /* 0x008ee80000300a00 */
[----:B------:R-:W-:Y:S04]  /*34040*/  LDGSTS.E [R159+-0x4c000], desc[UR60][R32.64], !P0 ;  /* 0xb4000000209f7fae */ /* 0x000fe8000c12187c */
[----:B------:R-:W-:Y:S04]  /*34050*/  LDGSTS.E [R156+-0x48000], desc[UR60][R14.64], !P0 ;  /* 0xb80000000e9c7fae */ /* 0x000fe8000c12187c */
[----:B------:R1:W-:Y:S01]  /*34060*/  LDGSTS.E [R154+-0x44000], desc[UR60][R12.64], !P0 ;  /* 0xbc0000000c9a7fae */ /* 0x0003e2000c12187c */
[C---:B--2---:R-:W-:Y:S01]  /*34070*/  IMAD.WIDE R250, R4.reuse, 0x4, R250 ;  /* 0x0000000404fa7825 */ /* 0x044fe200078e02fa */
        /* <DEDUP_REMOVED lines=12> */
[----:B--2---:R-:W2:Y:S01]  /*34140*/  LDL.LU.64 R250, [R1+0x128] ;  /* 0x0001280001fa7983 */ /* 0x004ea20000300a00 */
[----:B------:R-:W-:-:S02]  /*34150*/  ISETP.GE.U32.AND P0, PT, R9, 0x7ffffe06, PT ;  /* 0x7ffffe060900780c */ /* 0x000fc40003f06070 */
[----:B------:R-:W-:Y:S01]  /*34160*/  IADD3 R8, R8, -0x17c, RZ ;  /* 0xfffffe8408087810 */ /* 0x000fe20007ffe0ff */
[----:B------:R1:W-:Y:S01]  /*34170*/  LDGSTS.E [R159+-0x4bffc], desc[UR60][R32.64], !P1 ;  /* 0xb4004000209f7fae */ /* 0x0003e2000c92187c */
[----:B------:R-:W2:Y:S03]  /*34180*/  LDC R9, c[0x0][0x230] ;  /* 0x00008c00ff097b82 */ /* 0x000ea60000000800 */
[----:B------:R1:W-:Y:S04]  /*34190*/  LDGSTS.E [R156+-0x47ffc], desc[UR60][R16.64], !P1 ;  /* 0xb8004000109c7fae */ /* 0x0003e8000c92187c */
[----:B------:R3:W-:Y:S01]  /*341a0*/  LDGSTS.E [R154+-0x43ffc], desc[UR60][R14.64], !P1 ;  /* 0xbc0040000e9a7fae */ /* 0x0007e2000c92187c */
[----:B------:R-:W-:-:S02]  /*341b0*/  ISETP.GE.U32.AND P1, PT, R8, 0x7ffffe05, PT ;  /* 0x7ffffe050800780c */ /* 0x000fc40003f26070 */
[----:B------:R-:W2:Y:S01]  /*341c0*/  LDC R8, c[0x0][0x230] ;  /* 0x00008c00ff087b82 */ /* 0x000ea20000000800 */
[----:B----4-:R-:W-:-:S04]  /*341d0*/  IMAD.WIDE R182, R4, 0x4, R182 ;  /* 0x0000000404b67825 */ /* 0x010fc800078e02b6 */
[C---:B-1----:R-:W-:Y:S01]  /*341e0*/  IMAD.WIDE R32, R4.reuse, 0x4, R248 ;  /* 0x0000000404207825 */ /* 0x042fe200078e02f8 */
[----:B------:R1:W-:Y:S03]  /*341f0*/  STL.64 [R1+0x11a0], R182 ;  /* 0x0011a0b601007387 */ /* 0x0003e60000100a00 */
[C---:B------:R-:W-:Y:S01]  /*34200*/  IMAD.WIDE R16, R4.reuse, 0x4, R78 ;  /* 0x0000000404107825 */ /* 0x040fe200078e024e */
[----:B------:R4:W-:Y:S04]  /*34210*/  STL.64 [R1+0x1198], R32 ;  /* 0x0011982001007387 */ /* 0x0009e80000100a00 */
[----:B------:R-:W-:Y:S01]  /*34220*/  STL.64 [R1+0x1190], R16 ;  /* 0x0011901001007387 */ /* 0x000fe20000100a00 */
[----:B---3--:R-:W-:-:S03]  /*34230*/  IMAD.WIDE R14, R4, 0x4, R214 ;  /* 0x00000004040e7825 */ /* 0x008fc600078e02d6 */
[----:B------:R-:W-:Y:S04]  /*34240*/  LDGSTS.E [R252+-0x4fff8], desc[UR60][R182.64], !P0 ;  /* 0xb0008000b6fc7fae */ /* 0x000fe8000c12187c */
[----:B------:R-:W3:Y:S04]  /*34250*/  LDL.LU.64 R214, [R1+0x570] ;  /* 0x0005700001d67983 */ /* 0x000ee80000300a00 */
[----:B------:R-:W3:Y:S04]  /*34260*/  LDL.LU.64 R248, [R1+0x568] ;  /* 0x0005680001f87983 */ /* 0x000ee80000300a00 */
[----:B------:R-:W3:Y:S04]  /*34270*/  LDL.LU.64 R78, [R1+0x560] ;  /* 0x00056000014e7983 */ /* 0x000ee80000300a00 */
[----:B------:R4:W-:Y:S04]  /*34280*/  STL.64 [R1+0x1188], R14 ;  /* 0x0011880e01007387 */ /* 0x0009e80000100a00 */
[----:B-1----:R-:W3:Y:S04]  /*34290*/  LDL.LU.64 R182, [R1+0x558] ;  /* 0x0005580001b67983 */ /* 0x002ee80000300a00 */
[----:B------:R4:W-:Y:S04]  /*342a0*/  LDGSTS.E [R159+-0x4bff8], desc[UR60][R32.64], !P0 ;  /* 0xb4008000209f7fae */ /* 0x0009e8000c12187c */
[----:B------:R-:W-:Y:S04]  /*342b0*/  LDGSTS.E [R156+-0x47ff8], desc[UR60][R16.64], !P0 ;  /* 0xb8008000109c7fae */ /* 0x000fe8000c12187c */
[----:B------:R1:W-:Y:S01]  /*342c0*/  LDGSTS.E [R154+-0x43ff8], desc[UR60][R14.64], !P0 ;  /* 0xbc0080000e9a7fae */ /* 0x0003e2000c12187c */
[----:B------:R-:W-:-:S04]  /*342d0*/  IMAD.WIDE R94, R4, 0x4, R94 ;  /* 0x00000004045e7825 */ /* 0x000fc800078e025e */
[C---:B----4-:R-:W-:Y:S01]  /*342e0*/  IMAD.WIDE R32, R4.reuse, 0x4, R232 ;  /* 0x0000000404207825 */ /* 0x050fe200078e02e8 */
[----:B------:R4:W-:Y:S03]  /*342f0*/  STL.64 [R1+0x1180], R94 ;  /* 0x0011805e01007387 */ /* 0x0009e60000100a00 */
[----:B-1----:R-:W-:Y:S01]  /*34300*/  IMAD.WIDE R14, R4, 0x4, R198 ;  /* 0x00000004040e7825 */ /* 0x002fe200078e02c6 */
[----:B------:R-:W-:Y:S03]  /*34310*/  STL.64 [R1+0x1178], R32 ;  /* 0x0011782001007387 */ /* 0x000fe60000100a00 */
[----:B------:R-:W-:Y:S01]  /*34320*/  VIADD R16, R12, 0xfffffee3 ;  /* 0xfffffee30c107836 */ /* 0x000fe20000000000 */
[----:B------:R-:W-:Y:S01]  /*34330*/  STL.64 [R1+0x1170], R14 ;  /* 0x0011700e01007387 */ /* 0x000fe20000100a00 */
[----:B--2---:R-:W-:-:S03]  /*34340*/  IMAD.WIDE R12, R4, 0x4, R250 ;  /* 0x00000004040c7825 */ /* 0x004fc600078e02fa */
[----:B------:R1:W-:Y:S04]  /*34350*/  LDGSTS.E [R252+-0x4fff4], desc[UR60][R94.64], !P1 ;  /* 0xb000c0005efc7fae */ /* 0x0003e8000c92187c */
[----:B------:R-:W2:Y:S04]  /*34360*/  LDL.LU.64 R250, [R1+0x550] ;  /* 0x0005500001fa7983 */ /* 0x000ea80000300a00 */
[----:B------:R-:W2:Y:S04]  /*34370*/  LDL.LU.64 R232, [R1+0x548] ;  /* 0x0005480001e87983 */ /* 0x000ea80000300a00 */
[----:B------:R-:W2:Y:S04]  /*34380*/  LDL.LU.64 R198, [R1+0x540] ;  /* 0x0005400001c67983 */ /* 0x000ea80000300a00 */
[----:B------:R1:W-:Y:S04]  /*34390*/  STL.64 [R1+0x1168], R12 ;  /* 0x0011680c01007387 */ /* 0x0003e80000100a00 */
[----:B----4-:R-:W4:Y:S01]  /*343a0*/  LDL.LU.64 R94, [R1+0x538] ;  /* 0x00053800015e7983 */ /* 0x010f220000300a00 */
[----:B------:R-:W-:-:S03]  /*343b0*/  ISETP.GE.U32.AND P0, PT, R16, 0x7ffffe64, PT ;  /* 0x7ffffe641000780c */ /* 0x000fc60003f06070 */
[----:B------:R1:W-:Y:S02]  /*343c0*/  LDGSTS.E [R159+-0x4bff4], desc[UR60][R32.64], !P1 ;  /* 0xb400c000209f7fae */ /* 0x0003e4000c92187c */
[----:B-1----:R-:W-:Y:S02]  /*343d0*/  IADD3 R252, R19, 0x100000, RZ ;  /* 0x0010000013fc7810 */ /* 0x002fe40007ffe0ff */
[----:B------:R1:W-:Y:S04]  /*343e0*/  LDGSTS.E [R156+-0x47ff4], desc[UR60][R14.64], !P1 ;  /* 0xb800c0000e9c7fae */ /* 0x0003e8000c92187c */
[----:B------:R1:W-:Y:S01]  /*343f0*/  LDGSTS.E [R154+-0x43ff4], desc[UR60][R12.64], !P1 ;  /* 0xbc00c0000c9a7fae */ /* 0x0003e2000c92187c */
[----:B------:R-:W-:Y:S02]  /*34400*/  VIADD R9, R9, 0xfffffee2 ;  /* 0xfffffee209097836 */ /* 0x000fe40000000000 */
[----:B------:R-:W-:-:S02]  /*34410*/  VIADD R159, R19, 0x100000 ;  /* 0x00100000139f7836 */ /* 0x000fc40000000000 */
[----:B-1----:R-:W-:Y:S01]  /*34420*/  VIADD R156, R19, 0x100000 ;  /* 0x00100000139c7836 */ /* 0x002fe20000000000 */
[----:B------:R-:W-:Y:S01]  /*34430*/  ISETP.GE.U32.AND P1, PT, R9, 0x7ffffe63, PT ;  /* 0x7ffffe630900780c */ /* 0x000fe20003f26070 */
[----:B------:R-:W-:Y:S01]  /*34440*/  VIADD R8, R8, 0xfffffee1 ;  /* 0xfffffee108087836 */ /* 0x000fe20000000000 */
[----:B------:R-:W1:Y:S01]  /*34450*/  LDC R9, c[0x0][0x230] ;  /* 0x00008c00ff097b82 */ /* 0x000e620000000800 */
[----:B------:R-:W-:-:S07]  /*34460*/  IADD3 R154, R19, 0x100000, RZ ;  /* 0x00100000139a7810 */ /* 0x000fce0007ffe0ff */
[----:B------:R-:W1:Y:S01]  /*34470*/  LDC R12, c[0x0][0x230] ;  /* 0x00008c00ff0c7b82 */ /* 0x000e620000000800 */
[----:B---3--:R-:W-:-:S04]  /*34480*/  IMAD.WIDE R214, R4, 0x4, R214 ;  /* 0x0000000404d67825 */ /* 0x008fc800078e02d6 */
        /* <DEDUP_REMOVED lines=11> */
[----:B---3--:R-:W3:Y:S04]  /*34540*/  LDL.LU.64 R214, [R1+0x518] ;  /* 0x0005180001d67983 */ /* 0x008ee80000300a00 */
[----:B------:R1:W-:Y:S04]  /*34550*/  LDGSTS.E [R159+-0x7c000], desc[UR60][R32.64], !P0 ;  /* 0x84000000209f7fae */ /* 0x0003e8000c12187c */
[----:B------:R1:W-:Y:S04]  /*34560*/  LDGSTS.E [R156+-0x78000], desc[UR60][R16.64], !P0 ;  /* 0x88000000109c7fae */ /* 0x0003e8000c12187c */
[----:B------:R4:W-:Y:S01]  /*34570*/  LDGSTS.E [R154+-0x74000], desc[UR60][R14.64], !P0 ;  /* 0x8c0000000e9a7fae */ /* 0x0009e2000c12187c */
[----:B--2---:R-:W-:-:S04]  /*34580*/  IMAD.WIDE R250, R4, 0x4, R250 ;  /* 0x0000000404fa7825 */ /* 0x004fc800078e02fa */
[C---:B-1----:R-:W-:Y:S01]  /*34590*/  IMAD.WIDE R32, R4.reuse, 0x4, R232 ;  /* 0x0000000404207825 */ /* 0x042fe200078e02e8 */
[----:B------:R1:W-:Y:S03]  /*345a0*/  STL.64 [R1+0x1140], R250 ;  /* 0x001140fa01007387 */ /* 0x0003e60000100a00 */
[C---:B------:R-:W-:Y:S01]  /*345b0*/  IMAD.WIDE R16, R4.reuse, 0x4, R198 ;  /* 0x0000000404107825 */ /* 0x040fe200078e02c6 */
[----:B------:R-:W-:Y:S04]  /*345c0*/  STL.64 [R1+0x1138], R32 ;  /* 0x0011382001007387 */ /* 0x000fe80000100a00 */
[----:B------:R2:W-:Y:S01]  /*345d0*/  STL.64 [R1+0x1130], R16 ;  /* 0x0011301001007387 */ /* 0x0005e20000100a00 */
[----:B----4-:R-:W-:-:S03]  /*345e0*/  IMAD.WIDE R14, R4, 0x4, R94 ;  /* 0x00000004040e7825 */ /* 0x010fc600078e025e */
[----:B------:R-:W-:Y:S04]  /*345f0*/  LDGSTS.E [R252+-0x7fffc], desc[UR60][R250.64], !P1 ;  /* 0x80004000fafc7fae */ /* 0x000fe8000c92187c */
[----:B------:R-:W4:Y:S04]  /*34600*/  LDL.LU.64 R94, [R1+0x510] ;  /* 0x00051000015e7983 */ /* 0x000f280000300a00 */
[----:B------:R-:W4:Y:S04]  /*34610*/  LDL.LU.64 R232, [R1+0x508] ;  /* 0x0005080001e87983 */ /* 0x000f280000300a00 */
[----:B------:R-:W4:Y:S04]  /*34620*/  LDL.LU.64 R198, [R1+0x500] ;  /* 0x0005000001c67983 */ /* 0x000f280000300a00 */
[----:B------:R2:W-:Y:S04]  /*34630*/  STL.64 [R1+0x1128], R14 ;  /* 0x0011280e01007387 */ /* 0x0005e80000100a00 */
[----:B-1----:R-:W4:Y:S01]  /*34640*/  LDL.LU.64 R250, [R1+0x4f8] ;  /* 0x0004f80001fa7983 */ /* 0x002f220000300a00 */
[----:B------:R-:W-:-:S02]  /*34650*/  ISETP.GE.U32.AND P0, PT, R8, 0x7ffffe62, PT ;  /* 0x7ffffe620800780c */ /* 0x000fc40003f06070 */
[----:B------:R-:W-:Y:S01]  /*34660*/  IADD3 R9, R9, -0x13d, RZ ;  /* 0xfffffec309097810 */ /* 0x000fe20007ffe0ff */
[----:B------:R-:W-:Y:S01]  /*34670*/  LDGSTS.E [R159+-0x7bffc], desc[UR60][R32.64], !P1 ;  /* 0x84004000209f7fae */ /* 0x000fe2000c92187c */
[----:B------:R-:W1:Y:S03]  /*34680*/  LDC R8, c[0x0][0x230] ;  /* 0x00008c00ff087b82 */ /* 0x000e660000000800 */
[----:B------:R2:W-:Y:S04]  /*34690*/  LDGSTS.E [R156+-0x77ffc], desc[UR60][R16.64], !P1 ;  /* 0x88004000109c7fae */ /* 0x0005e8000c92187c */
[----:B------:R1:W-:Y:S01]  /*346a0*/  LDGSTS.E [R154+-0x73ffc], desc[UR60][R14.64], !P1 ;  /* 0x8c0040000e9a7fae */ /* 0x0003e2000c92187c */
[----:B--2---:R-:W-:-:S05]  /*346b0*/  VIADD R16, R12, 0xfffffee0 ;  /* 0xfffffee00c107836 */ /* 0x004fca0000000000 */
[----:B------:R-:W-:Y:S01]  /*346c0*/  ISETP.GE.U32.AND P1, PT, R16, 0x7ffffe61, PT ;  /* 0x7ffffe611000780c */ /* 0x000fe20003f26070 */
[----:B------:R-:W-:-:S04]  /*346d0*/  IMAD.WIDE R182, R4, 0x4, R182 ;  /* 0x0000000404b67825 */ /* 0x000fc800078e02b6 */
[C---:B------:R-:W-:Y:S01]  /*346e0*/  IMAD.WIDE R32, R4.reuse, 0x4, R248 ;  /* 0x0000000404207825 */ /* 0x040fe200078e02f8 */
[----:B------:R2:W-:Y:S03]  /*346f0*/  STL.64 [R1+0x1120], R182 ;  /* 0x001120b601007387 */ /* 0x0005e60000100a00 */
[C---:B-1----:R-:W-:Y:S01]  /*34700*/  IMAD.WIDE R14, R4.reuse, 0x4, R78 ;  /* 0x00000004040e7825 */ /* 0x042fe200078e024e */
[----:B------:R-:W-:Y:S04]  /*34710*/  STL.64 [R1+0x1118], R32 ;  /* 0x0011182001007387 */ /* 0x000fe80000100a00 */
[----:B------:R-:W-:Y:S01]  /*34720*/  STL.64 [R1+0x1110], R14 ;  /* 0x0011100e01007387 */ /* 0x000fe20000100a00 */
[----:B---3--:R-:W-:-:S03]  /*34730*/  IMAD.WIDE R12, R4, 0x4, R214 ;  /* 0x00000004040c7825 */ /* 0x008fc600078e02d6 */
[----:B------:R-:W-:Y:S04]  /*34740*/  LDGSTS.E [R252+-0x7fff8], desc[UR60][R182.64], !P0 ;  /* 0x80008000b6fc7fae */ /* 0x000fe8000c12187c */
[----:B------:R-:W3:Y:S04]  /*34750*/  LDL.LU.64 R214, [R1+0x420] ;  /* 0x0004200001d67983 */ /* 0x000ee80000300a00 */
[----:B------:R-:W3:Y:S04]  /*34760*/  LDL.LU.64 R248, [R1+0x418] ;  /* 0x0004180001f87983 */ /* 0x000ee80000300a00 */
[----:B------:R-:W3:Y:S04]  /*34770*/  LDL.LU.64 R78, [R1+0x410] ;  /* 0x00041000014e7983 */ /* 0x000ee80000300a00 */
[----:B------:R1:W-:Y:S04]  /*34780*/  STL.64 [R1+0x1108], R12 ;  /* 0x0011080c01007387 */ /* 0x0003e80000100a00 */
[----:B--2---:R-:W2:Y:S04]  /*34790*/  LDL.LU.64 R182, [R1+0x408] ;  /* 0x0004080001b67983 */ /* 0x004ea80000300a00 */
[----:B------:R-:W-:Y:S04]  /*347a0*/  LDGSTS.E [R159+-0x7bff8], desc[UR60][R32.64], !P0 ;  /* 0x84008000209f7fae */ /* 0x000fe8000c12187c */
[----:B------:R-:W-:Y:S04]  /*347b0*/  LDGSTS.E [R156+-0x77ff8], desc[UR60][R14.64], !P0 ;  /* 0x880080000e9c7fae */ /* 0x000fe8000c12187c */
[----:B------:R1:W-:Y:S01]  /*347c0*/  LDGSTS.E [R154+-0x73ff8], desc[UR60][R12.64], !P0 ;  /* 0x8c0080000c9a7fae */ /* 0x0003e2000c12187c */
[C---:B----4-:R-:W-:Y:S01]  /*347d0*/  IMAD.WIDE R94, R4.reuse, 0x4, R94 ;  /* 0x00000004045e7825 */ /* 0x050fe200078e025e */
        /* <DEDUP_REMOVED lines=12> */
[----:B----4-:R-:W4:Y:S01]  /*348a0*/  LDL.LU.64 R94, [R1+0x3e8] ;  /* 0x0003e800015e7983 */ /* 0x010f220000300a00 */
[----:B------:R-:W-:Y:S01]  /*348b0*/  ISETP.GE.U32.AND P0, PT, R9, 0x7ffffe44, PT ;  /* 0x7ffffe440900780c */ /* 0x000fe20003f06070 */
[----:B------:R-:W-:Y:S01]  /*348c0*/  VIADD R8, R8, 0xfffffec2 ;  /* 0xfffffec208087836 */ /* 0x000fe20000000000 */
[----:B------:R-:W4:Y:S01]  /*348d0*/  LDC R9, c[0x0][0x230] ;  /* 0x00008c00ff097b82 */ /* 0x000f220000000800 */
[----:B------:R1:W-:Y:S04]  /*348e0*/  LDGSTS.E [R159+-0x7bff4], desc[UR60][R32.64], !P1 ;  /* 0x8400c000209f7fae */ /* 0x0003e8000c92187c */
[----:B------:R1:W-:Y:S04]  /*348f0*/  LDGSTS.E [R156+-0x77ff4], desc[UR60][R16.64], !P1 ;  /* 0x8800c000109c7fae */ /* 0x0003e8000c92187c */
[----:B------:R2:W-:Y:S01]  /*34900*/  LDGSTS.E [R154+-0x73ff4], desc[UR60][R14.64], !P1 ;  /* 0x8c00c0000e9a7fae */ /* 0x0005e2000c92187c */
[----:B------:R-:W-:-:S02]  /*34910*/  ISETP.GE.U32.AND P1, PT, R8, 0x7ffffe43, PT ;  /* 0x7ffffe430800780c */ /* 0x000fc40003f26070 */
[----:B------:R-:W4:Y:S01]  /*34920*/  LDC R8, c[0x0][0x230] ;  /* 0x00008c00ff087b82 */ /* 0x000f220000000800 */
[----:B---3--:R-:W-:-:S04]  /*34930*/  IMAD.WIDE R214, R4, 0x4, R214 ;  /* 0x0000000404d67825 */ /* 0x008fc800078e02d6 */
[C---:B-1----:R-:W-:Y:S01]  /*34940*/  IMAD.WIDE R32, R4.reuse, 0x4, R248 ;  /* 0x0000000404207825 */ /* 0x042fe200078e02f8 */
[----:B------:R1:W-:Y:S03]  /*34950*/  STL.64 [R1+0x10c8], R214 ;  /* 0x0010c8d601007387 */ /* 0x0003e60000100a00 */
[C---:B------:R-:W-:Y:S01]  /*34960*/  IMAD.WIDE R16, R4.reuse, 0x4, R78 ;  /* 0x0000000404107825 */ /* 0x040fe200078e024e */
[----:B------:R3:W-:Y:S04]  /*34970*/  STL.64 [R1+0x10b8], R32 ;  /* 0x0010b82001007387 */ /* 0x0007e80000100a00 */
[----:B------:R-:W-:Y:S01]  /*34980*/  STL.64 [R1+0x10a8], R16 ;  /* 0x0010a81001007387 */ /* 0x000fe20000100a00 */
[----:B--2---:R-:W-:-:S03]  /*34990*/  IMAD.WIDE R14, R4, 0x4, R182 ;  /* 0x00000004040e7825 */ /* 0x004fc600078e02b6 */
[----:B------:R-:W-:Y:S04]  /*349a0*/  LDGSTS.E [R252+-0x70000], desc[UR60][R214.64], !P0 ;  /* 0x90000000d6fc7fae */ /* 0x000fe8000c12187c */
[----:B------:R-:W2:Y:S04]  /*349b0*/  LDL.LU.64 R182, [R1+0x3e0] ;  /* 0x0003e00001b67983 */ /* 0x000ea80000300a00 */
[----:B------:R-:W2:Y:S04]  /*349c0*/  LDL.LU.64 R248, [R1+0x3d8] ;  /* 0x0003d80001f87983 */ /* 0x000ea80000300a00 */
[----:B------:R-:W2:Y:S04]  /*349d0*/  LDL.LU.64 R78, [R1+0x3d0] ;  /* 0x0003d000014e7983 */ /* 0x000ea80000300a00 */
[----:B------:R3:W-:Y:S04]  /*349e0*/  STL.64 [R1+0x1098], R14 ;  /* 0x0010980e01007387 */ /* 0x0007e80000100a00 */
[----:B-1----:R-:W2:Y:S04]  /*349f0*/  LDL.LU.64 R214, [R1+0x3c8] ;  /* 0x0003c80001d67983 */ /* 0x002ea80000300a00 */
[----:B------:R3:W-:Y:S04]  /*34a00*/  LDGSTS.E [R159+-0x6c000], desc[UR60][R32.64], !P0 ;  /* 0x94000000209f7fae */ /* 0x0007e8000c12187c */
[----:B------:R-:W-:Y:S04]  /*34a10*/  LDGSTS.E [R156+-0x68000], desc[UR60][R16.64], !P0 ;  /* 0x98000000109c7fae */ /* 0x000fe8000c12187c */
[----:B------:R1:W-:Y:S01]  /*34a20*/  LDGSTS.E [R154+-0x64000], desc[UR60][R14.64], !P0 ;  /* 0x9c0000000e9a7fae */ /* 0x0003e2000c12187c */
[----:B------:R-:W-:-:S04]  /*34a30*/  IMAD.WIDE R250, R4, 0x4, R250 ;  /* 0x0000000404fa7825 */ /* 0x000fc800078e02fa */
[C---:B---3--:R-:W-:Y:S01]  /*34a40*/  IMAD.WIDE R32, R4.reuse, 0x4, R232 ;  /* 0x0000000404207825 */ /* 0x048fe200078e02e8 */
[----:B------:R3:W-:Y:S03]  /*34a50*/  STL.64 [R1+0x1088], R250 ;  /* 0x001088fa01007387 */ /* 0x0007e60000100a00 */
[----:B-1----:R-:W-:Y:S01]  /*34a60*/  IMAD.WIDE R14, R4, 0x4, R198 ;  /* 0x00000004040e7825 */ /* 0x002fe200078e02c6 */
[----:B------:R-:W-:Y:S03]  /*34a70*/  STL.64 [R1+0x1080], R32 ;  /* 0x0010802001007387 */ /* 0x000fe60000100a00 */
[----:B------:R-:W-:Y:S01]  /*34a80*/  VIADD R16, R12, 0xfffffec1 ;  /* 0xfffffec10c107836 */ /* 0x000fe20000000000 */
[----:B------:R-:W-:Y:S01]  /*34a90*/  STL.64 [R1+0x1078], R14 ;  /* 0x0010780e01007387 */ /* 0x000fe20000100a00 */
        /* <DEDUP_REMOVED lines=9> */
[----:B------:R-:W-:Y:S04]  /*34b30*/  LDGSTS.E [R156+-0x67ffc], desc[UR60][R14.64], !P1 ;  /* 0x980040000e9c7fae */ /* 0x000fe8000c92187c */
[----:B------:R1:W-:Y:S01]  /*34b40*/  LDGSTS.E [R154+-0x63ffc], desc[UR60][R12.64], !P1 ;  /* 0x9c0040000c9a7fae */ /* 0x0003e2000c92187c */
[----:B------:R-:W-:-:S04]  /*34b50*/  IADD3 R9, R9, -0x140, RZ ;  /* 0xfffffec009097810 */ /* 0x000fc80007ffe0ff */
[----:B------:R-:W-:Y:S01]  /*34b60*/  ISETP.GE.U32.AND P1, PT, R9, 0x7ffffe41, PT ;  /* 0x7ffffe410900780c */ /* 0x000fe20003f26070 */
[----:B------:R-:W-:Y:S01]  /*34b70*/  VIADD R8, R8, 0xfffffea3 ;  /* 0xfffffea308087836 */ /* 0x000fe20000000000 */
        /* <DEDUP_REMOVED lines=31> */
[----:B------:R-:W-:-:S02]  /*34d70*/  ISETP.GE.U32.AND P0, PT, R8, 0x7ffffe24, PT ;  /* 0x7ffffe240800780c */ /* 0x000fc40003f06070 */
[----:B------:R-:W-:Y:S01]  /*34d80*/  IADD3 R9, R9, -0x15f, RZ ;  /* 0xfffffea109097810 */ /* 0x000fe20007ffe0ff */
[----:B------:R-:W-:Y:S01]  /*34d90*/  LDGSTS.E [R159+-0x6bff4], desc[UR60][R32.64], !P1 ;  /* 0x9400c000209f7fae */ /* 0x000fe2000c92187c */
[----:B------:R-:W1:Y:S03]  /*34da0*/  LDC R8, c[0x0][0x230] ;  /* 0x00008c00ff087b82 */ /* 0x000e660000000800 */
        /* <DEDUP_REMOVED lines=34> */
[----:B------:R-:W-:Y:S01]  /*34fd0*/  ISETP.GE.U32.AND P0, PT, R9, 0x7ffffe22, PT ;  /* 0x7ffffe220900780c */ /* 0x000fe20003f06070 */
[----:B------:R-:W-:Y:S01]  /*34fe0*/  VIADD R8, R8, 0xfffffea0 ;  /* 0xfffffea008087836 */ /* 0x000fe20000000000 */
[----:B------:R-:W3:Y:S01]  /*34ff0*/  LDC R9, c[0x0][0x230] ;  /* 0x00008c00ff097b82 */ /* 0x000ee20000000800 */
[----:B------:R1:W-:Y:S04]  /*35000*/  LDGSTS.E [R159+-0x5bffc], desc[UR60][R32.64], !P1 ;  /* 0xa4004000209f7fae */ /* 0x0003e8000c92187c */
        /* <DEDUP_REMOVED lines=24> */
[----:B------:R-:W-:Y:S04]  /*35190*/  STL.64 [R1+0xf40], R32 ;  /* 0x000f402001007387 */ /* 0x000fe80000100a00 */
[----:B------:R1:W-:Y:S01]  /*351a0*/  STL.64 [R1+0xf30], R14 ;  /* 0x000f300e01007387 */ /* 0x0003e20000100a00 */
[----:B------:R-:W-:-:S03]  /*351b0*/  VIADD R16, R12, 0xfffffe83 ;  /* 0xfffffe830c107836 */ /* 0x000fc60000000000 */
[----:B------:R-:W4:Y:S01]  /*351c0*/  LDL.LU.64 R232, [R1+0x738] ;  /* 0x0007380001e87983 */ /* 0x000f220000300a00 */
[----:B---3--:R-:W-:-:S03]  /*351d0*/  IMAD.WIDE R12, R4, 0x4, R250 ;  /* 0x00000004040c7825 */ /* 0x008fc600078e02fa */
[----:B------:R-:W3:Y:S04]  /*351e0*/  LDL.LU.64 R198, [R1+0x100] ;  /* 0x0001000001c67983 */ /* 0x000ee80000300a00 */
[----:B------:R-:W3:Y:S04]  /*351f0*/  LDL.LU.64 R250, [R1+0xf8] ;  /* 0x0000f80001fa7983 */ /* 0x000ee80000300a00 */
[----:B------:R4:W-:Y:S04]  /*35200*/  STL.64 [R1+0xf20], R12 ;  /* 0x000f200c01007387 */ /* 0x0009e80000100a00 */
[----:B------:R-:W-:Y:S01]  /*35210*/  LDGSTS.E [R252+-0x5fff4], desc[UR60][R94.64], !P1 ;  /* 0xa000c0005efc7fae */ /* 0x000fe2000c92187c */
[----:B------:R-:W-:-:S03]  /*35220*/  ISETP.GE.U32.AND P0, PT, R16, 0x7ffffe04, PT ;  /* 0x7ffffe041000780c */ /* 0x000fc60003f06070 */
[----:B------:R-:W-:Y:S04]  /*35230*/  LDGSTS.E [R159+-0x5bff4], desc[UR60][R32.64], !P1 ;  /* 0xa400c000209f7fae */ /* 0x000fe8000c92187c */
[----:B------:R1:W-:Y:S04]  /*35240*/  LDGSTS.E [R156+-0x57ff4], desc[UR60][R14.64], !P1 ;  /* 0xa800c0000e9c7fae */ /* 0x0003e8000c92187c */
[----:B--2---:R-:W2:Y:S04]  /*35250*/  LDL.LU.64 R94, [R1+0xf0] ;  /* 0x0000f000015e7983 */ /* 0x004ea80000300a00 */
[----:B------:R4:W-:Y:S01]  /*35260*/  LDGSTS.E [R154+-0x53ff4], desc[UR60][R12.64], !P1 ;  /* 0xac00c0000c9a7fae */ /* 0x0009e2000c92187c */
[----:B------:R-:W-:Y:S01]  /*35270*/  IADD3 R9, R9, -0x17e, RZ ;  /* 0xfffffe8209097810 */ /* 0x000fe20007ffe0ff */
[----:B-1----:R-:W-:-:S03]  /*35280*/  VIADD R15, R8, 0xfffffe81 ;  /* 0xfffffe81080f7836 */ /* 0x002fc60000000000 */
[----:B------:R-:W-:Y:S01]  /*35290*/  ISETP.GE.U32.AND P1, PT, R9, 0x7ffffe03, PT ;  /* 0x7ffffe030900780c */ /* 0x000fe20003f26070 */
[----:B------:R-:W1:Y:S01]  /*352a0*/  LDC R14, c[0x0][0x230] ;  /* 0x00008c00ff0e7b82 */ /* 0x000e620000000800 */
[----:B----4-:R-:W-:-:S04]  /*352b0*/  IMAD.WIDE R214, R4, 0x4, R214 ;  /* 0x0000000404d67825 */ /* 0x010fc800078e02d6 */
[C---:B------:R-:W-:Y:S01]  /*352c0*/  IMAD.WIDE R32, R4.reuse, 0x4, R248 ;  /* 0x0000000404207825 */ /* 0x040fe200078e02f8 */
[----:B------:R4:W-:Y:S03]  /*352d0*/  STL.64 [R1+0xf10], R214 ;  /* 0x000f10d601007387 */ /* 0x0009e60000100a00 */
[C---:B------:R-:W-:Y:S01]  /*352e0*/  IMAD.WIDE R16, R4.reuse, 0x4, R78 ;  /* 0x0000000404107825 */ /* 0x040fe200078e024e */
[----:B------:R1:W-:Y:S04]  /*352f0*/  STL.64 [R1+0xf00], R32 ;  /* 0x000f002001007387 */ /* 0x0003e80000100a00 */
[----:B------:R-:W2:Y:S01]  /*35300*/  LDL.LU.64 R248, [R1+0x748] ;  /* 0x0007480001f87983 */ /* 0x000ea20000300a00 */
[----:B------:R-:W-:-:S03]  /*35310*/  IMAD.WIDE R12, R4, 0x4, R182 ;  /* 0x00000004040c7825 */ /* 0x000fc600078e02b6 */
[----:B------:R3:W-:Y:S04]  /*35320*/  STL.64 [R1+0xef0], R16 ;  /* 0x000ef01001007387 */ /* 0x0007e80000100a00 */
[----:B------:R-:W2:Y:S04]  /*35330*/  LDL.LU.64 R78, [R1+0xe8] ;  /* 0x0000e800014e7983 */ /* 0x000ea80000300a00 */
[----:B------:R-:W2:Y:S04]  /*35340*/  LDL.LU.64 R182, [R1+0xe0] ;  /* 0x0000e00001b67983 */ /* 0x000ea80000300a00 */
[----:B------:R3:W-:Y:S04]  /*35350*/  STL.64 [R1+0xee0], R12 ;  /* 0x000ee00c01007387 */ /* 0x0007e80000100a00 */
[----:B------:R-:W-:Y:S04]  /*35360*/  LDGSTS.E [R252+-0x50000], desc[UR60][R214.64], !P0 ;  /* 0xb0000000d6fc7fae */ /* 0x000fe8000c12187c */
[----:B------:R1:W-:Y:S04]  /*35370*/  LDGSTS.E [R159+-0x4c000], desc[UR60][R32.64], !P0 ;  /* 0xb4000000209f7fae */ /* 0x0003e8000c12187c */
[----:B------:R3:W-:Y:S04]  /*35380*/  LDGSTS.E [R156+-0x48000], desc[UR60][R16.64], !P0 ;  /* 0xb8000000109c7fae */ /* 0x0007e8000c12187c */
[----:B----4-:R-:W4:Y:S04]  /*35390*/  LDL.LU.64 R214, [R1+0xd8] ;  /* 0x0000d80001d67983 */ /* 0x010f280000300a00 */
[----:B------:R-:W-:Y:S01]  /*353a0*/  LDGSTS.E [R154+-0x44000], desc[UR60][R12.64], !P0 ;  /* 0xbc0000000c9a7fae */ /* 0x000fe2000c12187c */
[----:B-1----:R-:W-:-:S04]  /*353b0*/  IMAD.WIDE R32, R4, 0x4, R232 ;  /* 0x0000000404207825 */ /* 0x002fc800078e02e8 */
[C---:B---3--:R-:W-:Y:S01]  /*353c0*/  IMAD.WIDE R232, R4.reuse, 0x4, R198 ;  /* 0x0000000404e87825 */ /* 0x048fe200078e02c6 */
[----:B------:R-:W-:Y:S03]  /*353d0*/  LDGSTS.E [R252+-0x4fffc], desc[UR60][R32.64], !P1 ;  /* 0xb000400020fc7fae */ /* 0x000fe6000c92187c */
[C---:B------:R-:W-:Y:S01]  /*353e0*/  IMAD.WIDE R16, R4.reuse, 0x4, R250 ;  /* 0x0000000404107825 */ /* 0x040fe200078e02fa */
[----:B------:R-:W3:Y:S04]  /*353f0*/  LDL.LU.64 R198, [R1+0x758] ;  /* 0x0007580001c67983 */ /* 0x000ee80000300a00 */
[----:B------:R1:W-:Y:S04]  /*35400*/  STL.64 [R1+0xed8], R32 ;  /* 0x000ed82001007387 */ /* 0x0003e80000100a00 */
[----:B------:R-:W3:Y:S04]  /*35410*/  LDL.LU.64 R250, [R1+0xd0] ;  /* 0x0000d00001fa7983 */ /* 0x000ee80000300a00 */
[----:B------:R1:W-:Y:S04]  /*35420*/  STL.64 [R1+0xec8], R232 ;  /* 0x000ec8e801007387 */ /* 0x0003e80000100a00 */
[----:B------:R-:W3:Y:S01]  /*35430*/  LDL.LU.64 R12, [R1+0xc8] ;  /* 0x0000c800010c7983 */ /* 0x000ee20000300a00 */
[----:B--2---:R-:W-:-:S03]  /*35440*/  IMAD.WIDE R8, R4, 0x4, R94 ;  /* 0x0000000404087825 */ /* 0x004fc600078e025e */
[----:B------:R-:W-:Y:S04]  /*35450*/  STL.64 [R1+0xeb8], R16 ;  /* 0x000eb81001007387 */ /* 0x000fe80000100a00 */
[----:B------:R-:W2:Y:S04]  /*35460*/  LDL.LU.64 R94, [R1+0xc0] ;  /* 0x0000c000015e7983 */ /* 0x000ea80000300a00 */
[----:B------:R-:W-:Y:S04]  /*35470*/  LDGSTS.E [R159+-0x4bffc], desc[UR60][R232.64], !P1 ;  /* 0xb4004000e89f7fae */ /* 0x000fe8000c92187c */
[----:B------:R-:W-:Y:S01]  /*35480*/  LDGSTS.E [R156+-0x47ffc], desc[UR60][R16.64], !P1 ;  /* 0xb8004000109c7fae */ /* 0x000fe2000c92187c */
[----:B------:R-:W-:Y:S01]  /*35490*/  ISETP.GE.U32.AND P0, PT, R15, 0x7ffffe02, PT ;  /* 0x7ffffe020f00780c */ /* 0x000fe20003f06070 */
[----:B------:R-:W-:-:S02]  /*354a0*/  VIADD R14, R14, 0xfffffe80 ;  /* 0xfffffe800e0e7836 */ /* 0x000fc40000000000 */
[----:B------:R1:W-:Y:S03]  /*354b0*/  LDGSTS.E [R154+-0x43ffc], desc[UR60][R8.64], !P1 ;  /* 0xbc004000089a7fae */ /* 0x0003e6000c92187c */
[----:B------:R-:W-:Y:S01]  /*354c0*/  ISETP.GE.U32.AND P1, PT, R14, 0x7ffffe01, PT ;  /* 0x7ffffe010e00780c */ /* 0x000fe20003f26070 */
[----:B-1----:R-:W2:Y:S04]  /*354d0*/  LDL.LU.64 R32, [R1+0x30a0] ;  /* 0x0030a00001207983 */ /* 0x002ea80000300a00 */
[----:B------:R1:W-:Y:S04]  /*354e0*/  STL.64 [R1+0xea8], R8 ;  /* 0x000ea80801007387 */ /* 0x0003e80000100a00 */
[----:B------:R-:W2:Y:S01]  /*354f0*/  LDL.LU.64 R232, [R1+0x3098] ;  /* 0x0030980001e87983 */ /* 0x000ea20000300a00 */
[----:B-1----:R-:W1:Y:S08]  /*35500*/  LDC R8, c[0x0][0x230] ;  /* 0x00008c00ff087b82 */ /* 0x002e700000000800 */
[----:B------:R-:W1:Y:S01]  /*35510*/  LDC R9, c[0x0][0x230] ;  /* 0x00008c00ff097b82 */ /* 0x000e620000000800 */
[----:B------:R-:W-:-:S05]  /*35520*/  IMAD.WIDE R248, R4, 0x4, R248 ;  /* 0x0000000404f87825 */ /* 0x000fca00078e02f8 */
[----:B------:R-:W-:Y:S01]  /*35530*/  LDGSTS.E [R252+-0x4fff8], desc[UR60][R248.64], !P0 ;  /* 0xb0008000f8fc7fae */ /* 0x000fe2000c12187c */
[C---:B----4-:R-:W-:Y:S02]  /*35540*/  IMAD.WIDE R16, R4.reuse, 0x4, R214 ;  /* 0x0000000404107825 */ /* 0x050fe400078e02d6 */
[----:B------:R-:W4:Y:S02]  /*35550*/  S2R R215, SR_TID.X ;  /* 0x0000000000d77919 */ /* 0x000f240000002100 */
[----:B------:R-:W-:-:S04]  /*35560*/  IMAD.WIDE R78, R4, 0x4, R78 ;  /* 0x00000004044e7825 */ /* 0x000fc800078e024e */
[C---:B------:R-:W-:Y:S01]  /*35570*/  IMAD.WIDE R182, R4.reuse, 0x4, R182 ;  /* 0x0000000404b67825 */ /* 0x040fe200078e02b6 */
[----:B------:R-:W-:Y:S04]  /*35580*/  LDGSTS.E [R159+-0x4bff8], desc[UR60][R78.64], !P0 ;  /* 0xb40080004e9f7fae */ /* 0x000fe8000c12187c */
[----:B------:R-:W-:Y:S04]  /*35590*/  LDGSTS.E [R156+-0x47ff8], desc[UR60][R182.64], !P0 ;  /* 0xb8008000b69c7fae */ /* 0x000fe8000c12187c */
[----:B------:R-:W-:Y:S01]  /*355a0*/  LDGSTS.E [R154+-0x43ff8], desc[UR60][R16.64], !P0 ;  /* 0xbc008000109a7fae */ /* 0x000fe2000c12187c */
[----:B----4-:R-:W-:Y:S01]  /*355b0*/  LOP3.LUT R215, R215, 0x7f, RZ, 0xc0, !PT ;  /* 0x0000007fd7d77812 */ /* 0x010fe200078ec0ff */
[----:B---3--:R-:W-:-:S03]  /*355c0*/  IMAD.WIDE R250, R4, 0x4, R250 ;  /* 0x0000000404fa7825 */ /* 0x008fc600078e02fa */
[----:B------:R-:W-:Y:S01]  /*355d0*/  ISETP.GE.AND P0, PT, R215, R14, PT ;  /* 0x0000000ed700720c */ /* 0x000fe20003f06270 */
[C---:B------:R-:W-:Y:S01]  /*355e0*/  IMAD.WIDE R214, R4.reuse, 0x4, R198 ;  /* 0x0000000404d67825 */ /* 0x040fe200078e02c6 */
[----:B------:R3:W-:Y:S04]  /*355f0*/  STL.64 [R1+0xea0], R248 ;  /* 0x000ea0f801007387 */ /* 0x0007e80000100a00 */
[----:B------:R-:W-:Y:S04]  /*35600*/  LDGSTS.E [R252+-0x4fff4], desc[UR60][R214.64], !P1 ;  /* 0xb000c000d6fc7fae */ /* 0x000fe8000c92187c */
[----:B------:R4:W-:Y:S04]  /*35610*/  LDGSTS.E [R159+-0x4bff4], desc[UR60][R250.64], !P1 ;  /* 0xb400c000fa9f7fae */ /* 0x0009e8000c92187c */
[----:B------:R1:W-:Y:S04]  /*35620*/  STL.64 [R1+0xe90], R78 ;  /* 0x000e904e01007387 */ /* 0x0003e80000100a00 */
[----:B------:R2:W-:Y:S01]  /*35630*/  STL.64 [R1+0xe88], R182 ;  /* 0x000e88b601007387 */ /* 0x0005e20000100a00 */
[----:B----4-:R-:W4:Y:S03]  /*35640*/  LDC R159, c[0x0][0x230] ;  /* 0x00008c00ff9f7b82 */ /* 0x010f260000000800 */
[----:B------:R2:W-:Y:S04]  /*35650*/  STL.64 [R1+0xe80], R16 ;  /* 0x000e801001007387 */ /* 0x0005e80000100a00 */
[----:B---3--:R-:W3:Y:S04]  /*35660*/  LDL.LU.64 R248, [R1+0x3090] ;  /* 0x0030900001f87983 */ /* 0x008ee80000300a00 */
[----:B-1----:R-:W3:Y:S04]  /*35670*/  LDL.LU.64 R78, [R1+0x3088] ;  /* 0x00308800014e7983 */ /* 0x002ee80000300a00 */
[----:B--2---:R-:W2:Y:S01]  /*35680*/  LDL.LU.64 R182, [R1+0x3080] ;  /* 0x0030800001b67983 */ /* 0x004ea20000300a00 */
[----:B------:R-:W-:-:S03]  /*35690*/  IMAD.WIDE R16, R4, 0x4, R12 ;  /* 0x0000000404107825 */ /* 0x000fc600078e020c */
[----:B------:R-:W3:Y:S01]  /*356a0*/  LDL.LU.64 R198, [R1+0xb8] ;  /* 0x0000b80001c67983 */ /* 0x000ee20000300a00 */
[----:B------:R-:W-:-:S03]  /*356b0*/  IMAD.WIDE R12, R4, 0x4, R94 ;  /* 0x00000004040c7825 */ /* 0x000fc600078e025e */
[----:B------:R1:W-:Y:S04]  /*356c0*/  STL.64 [R1+0xe78], R214 ;  /* 0x000e78d601007387 */ /* 0x0003e80000100a00 */
[----:B------:R-:W-:Y:S04]  /*356d0*/  STL.64 [R1+0xe70], R250 ;  /* 0x000e70fa01007387 */ /* 0x000fe80000100a00 */
[----:B------:R-:W3:Y:S04]  /*356e0*/  LDL.LU.64 R14, [R1+0x80] ;  /* 0x00008000010e7983 */ /* 0x000ee80000300a00 */
[----:B------:R-:W-:Y:S04]  /*356f0*/  STL.64 [R1+0xe60], R16 ;  /* 0x000e601001007387 */ /* 0x000fe80000100a00 */
[----:B------:R-:W3:Y:S04]  /*35700*/  LDL.LU.64 R94, [R1+0x78] ;  /* 0x00007800015e7983 */ /* 0x000ee80000300a00 */
[----:B------:R-:W-:Y:S04]  /*35710*/  STL.64 [R1+0xe50], R12 ;  /* 0x000e500c01007387 */ /* 0x000fe80000100a00 */
[----:B------:R4:W-:Y:S04]  /*35720*/  STL.64 [R1+0x2d00], R18 ;  /* 0x002d001201007387 */ /* 0x0009e80000100a00 */
[----:B-1----:R-:W3:Y:S04]  /*35730*/  LDL.LU.64 R214, [R1+0x3078] ;  /* 0x0030780001d67983 */ /* 0x002ee80000300a00 */
[----:B------:R1:W-:Y:S04]  /*35740*/  LDGSTS.E [R156+-0x47ff4], desc[UR60][R16.64], !P1 ;  /* 0xb800c000109c7fae */ /* 0x0003e8000c92187c */
[----:B------:R1:W-:Y:S04]  /*35750*/  LDGSTS.E [R154+-0x43ff4], desc[UR60][R12.64], !P1 ;  /* 0xbc00c0000c9a7fae */ /* 0x0003e8000c92187c */
[----:B----4-:R-:W4:Y:S01]  /*35760*/  LDL.LU.64 R18, [R1+0x48] ;  /* 0x0000480001127983 */ /* 0x010f220000300a00 */
[----:B------:R-:W-:Y:S01]  /*35770*/  IADD3 R252, R9, -0x181, RZ ;  /* 0xfffffe7f09fc7810 */ /* 0x000fe20007ffe0ff */
[----:B-1----:R-:W-:-:S02]  /*35780*/  VIADD R156, R8, 0xfffffe7e ;  /* 0xfffffe7e089c7836 */ /* 0x002fc40000000000 */
[----:B------:R-:W0:Y:S04]  /*35790*/  LDGDEPBAR ;  /* 0x00000000000079af */ /* 0x000e280000000000 */
[----:B------:R-:W4:Y:S04]  /*357a0*/  LDL.LU.64 R12, [R1+0x40] ;  /* 0x00004000010c7983 */ /* 0x000f280000300a00 */
[----:B------:R-:W4:Y:S04]  /*357b0*/  LDL.LU.64 R250, [R1+0x38] ;  /* 0x0000380001fa7983 */ /* 0x000f280000300a00 */
[----:B------:R1:W-:Y:S04]  /*357c0*/  STL.64 [R1+0x2d08], R158 ;  /* 0x002d089e01007387 */ /* 0x0003e80000100a00 */
[----:B-1----:R-:W4:Y:S01]  /*357d0*/  LDL.LU.64 R158, [R1+0x88] ;  /* 0x00008800019e7983 */ /* 0x002f220000300a00 */
[----:B------:R-:W-:-:S03]  /*357e0*/  SEL R154, RZ, 0x4, P0 ;  /* 0x00000004ff9a7807 */ /* 0x000fc60000000000 */
[----:B------:R-:W4:Y:S04]  /*357f0*/  LDL.LU.64 R16, [R1+0x10] ;  /* 0x0000100001107983 */ /* 0x000f280000300a00 */
[----:B------:R-:W4:Y:S01]  /*35800*/  LDL.LU.64 R8, [R1+0x8] ;  /* 0x0000080001087983 */ /* 0x000f220000300a00 */
[----:B------:R-:W-:-:S03]  /*35810*/  IMAD.WIDE R166, R5, 0x4, R166 ;  /* 0x0000000405a67825 */ /* 0x000fc600078e02a6 */
[----:B------:R1:W-:Y:S01]  /*35820*/  STL.64 [R1+0x2d10], R156 ;  /* 0x002d109c01007387 */ /* 0x0003e20000100a00 */
[----:B------:R-:W-:-:S04]  /*35830*/  IMAD.WIDE R142, R5, 0x4, R142 ;  /* 0x00000004058e7825 */ /* 0x000fc800078e028e */
[C---:B------:R-:W-:Y:S01]  /*35840*/  IMAD.WIDE R126, R5.reuse, 0x4, R126 ;  /* 0x00000004057e7825 */ /* 0x040fe200078e027e */
[----:B-1----:R-:W4:Y:S04]  /*35850*/  LDL.LU.64 R156, [R1+0x18] ;  /* 0x00001800019c7983 */ /* 0x002f280000300a00 */
[----:B------:R1:W-:Y:S01]  /*35860*/  STL.64 [R1+0x2d18], R154 ;  /* 0x002d189a01007387 */ /* 0x0003e20000100a00 */
[----:B------:R-:W-:-:S03]  /*35870*/  IMAD.WIDE R110, R5, 0x4, R110 ;  /* 0x00000004056e7825 */ /* 0x000fc600078e026e */
[----:B-1----:R-:W4:Y:S01]  /*35880*/  LDL.LU.64 R154, [R1+0x20] ;  /* 0x00002000019a7983 */ /* 0x002f220000300a00 */
[----:B------:R-:W-:-:S04]  /*35890*/  IMAD.WIDE R62, R5, 0x4, R62 ;  /* 0x00000004053e7825 */ /* 0x000fc800078e023e */
[----:B------:R-:W-:-:S04]  /*358a0*/  IMAD.WIDE R46, R5, 0x4, R46 ;  /* 0x00000004052e7825 */ /* 0x000fc800078e022e */
[----:B------:R-:W-:-:S04]  /*358b0*/  IMAD.WIDE R30, R5, 0x4, R30 ;  /* 0x00000004051e7825 */ /* 0x000fc800078e021e */
[----:B------:R-:W-:-:S04]  /*358c0*/  IMAD.WIDE R234, R5, 0x4, R234 ;  /* 0x0000000405ea7825 */ /* 0x000fc800078e02ea */
[----:B--2---:R-:W-:-:S04]  /*358d0*/  IMAD.WIDE R182, R5, 0x4, R182 ;  /* 0x0000000405b67825 */ /* 0x004fc800078e02b6 */
[----:B---3--:R-:W-:-:S05]  /*358e0*/  IMAD.WIDE R198, R5, 0x4, R198 ;  /* 0x0000000405c67825 */ /* 0x008fca00078e02c6 */
[----:B------:R1:W-:Y:S01]  /*358f0*/  STL.64 [R1+0xe40], R198 ;  /* 0x000e40c601007387 */ /* 0x0003e20000100a00 */
[----:B------:R-:W-:-:S03]  /*35900*/  IMAD.WIDE R78, R5, 0x4, R78 ;  /* 0x00000004054e7825 */ /* 0x000fc600078e024e */
[----:B-1----:R-:W2:Y:S04]  /*35910*/  LDL.LU.64 R198, [R1+0x3070] ;  /* 0x0030700001c67983 */ /* 0x002ea80000300a00 */
[----:B------:R1:W-:Y:S01]  /*35920*/  STL.64 [R1+0xe30], R182 ;  /* 0x000e30b601007387 */ /* 0x0003e20000100a00 */
[----:B------:R-:W-:-:S03]  /*35930*/  IMAD.WIDE R94, R5, 0x4, R94 ;  /* 0x00000004055e7825 */ /* 0x000fc600078e025e */
[----:B-1----:R-:W3:Y:S04]  /*35940*/  LDL.LU.64 R182, [R1+0x3068] ;  /* 0x0030680001b67983 */ /* 0x002ee80000300a00 */
[----:B------:R1:W-:Y:S01]  /*35950*/  STL.64 [R1+0xe20], R166 ;  /* 0x000e20a601007387 */ /* 0x0003e20000100a00 */
[----:B------:R-:W-:-:S03]  /*35960*/  IMAD.WIDE R14, R5, 0x4, R14 ;  /* 0x00000004050e7825 */ /* 0x000fc600078e020e */
[----:B-1----:R-:W2:Y:S04]  /*35970*/  LDL.LU.64 R166, [R1+0x3060] ;  /* 0x0030600001a67983 */ /* 0x002ea80000300a00 */
[----:B------:R1:W-:Y:S04]  /*35980*/  STL.64 [R1+0xe10], R142 ;  /* 0x000e108e01007387 */ /* 0x0003e80000100a00 */
[----:B-1----:R-:W3:Y:S04]  /*35990*/  LDL.LU.64 R142, [R1+0x3058] ;  /* 0x00305800018e7983 */ /* 0x002ee80000300a00 */
[----:B------:R1:W-:Y:S01]  /*359a0*/  STL.64 [R1+0xe00], R126 ;  /* 0x000e007e01007387 */ /* 0x0003e20000100a00 */
[----:B----4-:R-:W-:-:S03]  /*359b0*/  IMAD.WIDE R158, R5, 0x4, R158 ;  /* 0x00000004059e7825 */ /* 0x010fc600078e029e */
[----:B-1----:R-:W4:Y:S04]  /*359c0*/  LDL.LU.64 R126, [R1+0x3050] ;  /* 0x00305000017e7983 */ /* 0x002f280000300a00 */
[----:B------:R1:W-:Y:S04]  /*359d0*/  STL.64 [R1+0xdf0], R110 ;  /* 0x000df06e01007387 */ /* 0x0003e80000100a00 */
[----:B-1----:R-:W2:Y:S04]  /*359e0*/  LDL.LU.64 R110, [R1+0x3048] ;  /* 0x00304800016e7983 */ /* 0x002ea80000300a00 */
[----:B------:R1:W-:Y:S04]  /*359f0*/  STL.64 [R1+0xdc8], R94 ;  /* 0x000dc85e01007387 */ /* 0x0003e80000100a00 */
[----:B-1----:R-:W3:Y:S04]  /*35a00*/  LDL.LU.64 R94, [R1+0x3040] ;  /* 0x00304000015e7983 */ /* 0x002ee80000300a00 */
[----:B------:R1:W-:Y:S04]  /*35a10*/  STL.64 [R1+0xdb8], R78 ;  /* 0x000db84e01007387 */ /* 0x0003e80000100a00 */
[----:B-1----:R-:W4:Y:S04]  /*35a20*/  LDL.LU.64 R78, [R1+0x3038] ;  /* 0x00303800014e7983 */ /* 0x002f280000300a00 */
[----:B------:R-:W-:Y:S04]  /*35a30*/  STL.64 [R1+0xde0], R158 ;  /* 0x000de09e01007387 */ /* 0x000fe80000100a00 */
[----:B------:R1:W-:Y:S04]  /*35a40*/  STL.64 [R1+0x2d20], R158 ;  /* 0x002d209e01007387 */ /* 0x0003e80000100a00 */
[----:B-1----:R-:W2:Y:S04]  /*35a50*/  LDL.LU.64 R158, [R1+0x28] ;  /* 0x00002800019e7983 */ /* 0x002ea80000300a00 */
[----:B------:R1:W-:Y:S04]  /*35a60*/  STL.64 [R1+0xda8], R62 ;  /* 0x000da83e01007387 */ /* 0x0003e80000100a00 */
[----:B-1----:R-:W3:Y:S04]  /*35a70*/  LDL.LU.64 R62, [R1+0x3030] ;  /* 0x00303000013e7983 */ /* 0x002ee80000300a00 */
[----:B------:R-:W-:Y:S04]  /*35a80*/  STL.64 [R1+0xdd8], R14 ;  /* 0x000dd80e01007387 */ /* 0x000fe80000100a00 */
[----:B------:R1:W-:Y:S01]  /*35a90*/  STL.64 [R1+0x2d28], R14 ;  /* 0x002d280e01007387 */ /* 0x0003e20000100a00 */
[----:B------:R-:W-:-:S03]  /*35aa0*/  IMAD.WIDE R250, R5, 0x4, R250 ;  /* 0x0000000405fa7825 */ /* 0x000fc600078e02fa */
[----:B-1----:R-:W4:Y:S04]  /*35ab0*/  LDL.LU.64 R14, [R1+0x30] ;  /* 0x00003000010e7983 */ /* 0x002f280000300a00 */
[----:B------:R1:W-:Y:S04]  /*35ac0*/  STL.64 [R1+0xd98], R46 ;  /* 0x000d982e01007387 */ /* 0x0003e80000100a00 */
[----:B-1----:R-:W3:Y:S04]  /*35ad0*/  LDL.LU.64 R46, [R1+0x3028] ;  /* 0x00302800012e7983 */ /* 0x002ee80000300a00 */
[----:B------:R1:W-:Y:S04]  /*35ae0*/  STL.64 [R1+0xd90], R30 ;  /* 0x000d901e01007387 */ /* 0x0003e80000100a00 */
[----:B-1----:R-:W3:Y:S04]  /*35af0*/  LDL.LU.64 R30, [R1+0x3020] ;  /* 0x00302000011e7983 */ /* 0x002ee80000300a00 */
[----:B------:R1:W-:Y:S04]  /*35b00*/  STL.64 [R1+0xd88], R234 ;  /* 0x000d88ea01007387 */ /* 0x0003e80000100a00 */
[----:B-1----:R-:W3:Y:S04]  /*35b10*/  LDL.LU.64 R234, [R1+0x3018] ;  /* 0x0030180001ea7983 */ /* 0x002ee80000300a00 */
[----:B------:R1:W-:Y:S04]  /*35b20*/  STL.64 [R1+0xd68], R250 ;  /* 0x000d68fa01007387 */ /* 0x0003e80000100a00 */
[----:B-1----:R-:W3:Y:S01]  /*35b30*/  LDL.LU.64 R250, [R1+0x3010] ;  /* 0x0030100001fa7983 */ /* 0x002ee20000300a00 */
[----:B------:R-:W-:-:S04]  /*35b40*/  IMAD.WIDE R18, R5, 0x4, R18 ;  /* 0x0000000405127825 */ /* 0x000fc800078e0212 */
[C---:B------:R-:W-:Y:S01]  /*35b50*/  IMAD.WIDE R12, R5.reuse, 0x4, R12 ;  /* 0x00000004050c7825 */ /* 0x040fe200078e020c */
[----:B------:R-:W-:Y:S04]  /*35b60*/  STL.64 [R1+0xd80], R18 ;  /* 0x000d801201007387 */ /* 0x000fe80000100a00 */
[----:B------:R1:W-:Y:S02]  /*35b70*/  STL.64 [R1+0x2d30], R18 ;  /* 0x002d301201007387 */ /* 0x0003e40000100a00 */
[----:B-1----:R-:W-:-:S04]  /*35b80*/  IMAD.WIDE R18, R5, 0x4, R154 ;  /* 0x0000000405127825 */ /* 0x002fc800078e029a */
[----:B------:R-:W-:-:S04]  /*35b90*/  IMAD.WIDE R152, R5, 0x4, R152 ;  /* 0x0000000405987825 */ /* 0x000fc800078e0298 */
[----:B------:R-:W-:-:S04]  /*35ba0*/  IMAD.WIDE R238, R5, 0x4, R238 ;  /* 0x0000000405ee7825 */ /* 0x000fc800078e02ee */
[----:B------:R-:W-:-:S04]  /*35bb0*/  IMAD.WIDE R236, R5, 0x4, R236 ;  /* 0x0000000405ec7825 */ /* 0x000fc800078e02ec */
[----:B------:R-:W-:-:S04]  /*35bc0*/  IMAD.WIDE R154, R5, 0x4, R56 ;  /* 0x00000004059a7825 */ /* 0x000fc800078e0238 */
[----:B------:R-:W-:-:S04]  /*35bd0*/  IMAD.WIDE R60, R5, 0x4, R60 ;  /* 0x00000004053c7825 */ /* 0x000fc800078e023c */
[----:B------:R-:W-:-:S04]  /*35be0*/  IMAD.WIDE R76, R5, 0x4, R76 ;  /* 0x00000004054c7825 */ /* 0x000fc800078e024c */
[----:B------:R-:W-:-:S04]  /*35bf0*/  IMAD.WIDE R90, R5, 0x4, R90 ;  /* 0x00000004055a7825 */ /* 0x000fc800078e025a */
[----:B------:R-:W-:-:S04]  /*35c00*/  IMAD.WIDE R92, R5, 0x4, R92 ;  /* 0x00000004055c7825 */ /* 0x000fc800078e025c */
[----:B----4-:R-:W-:-:S05]  /*35c10*/  IMAD.WIDE R14, R5, 0x4, R14 ;  /* 0x00000004050e7825 */ /* 0x010fca00078e020e */
[----:B------:R2:W-:Y:S04]  /*35c20*/  STL.64 [R1+0xd58], R14 ;  /* 0x000d580e01007387 */ /* 0x0005e80000100a00 */
[----:B------:R-:W-:Y:S04]  /*35c30*/  STL.64 [R1+0xd78], R12 ;  /* 0x000d780c01007387 */ /* 0x000fe80000100a00 */
[----:B------:R1:W-:Y:S01]  /*35c40*/  STL.64 [R1+0x2d38], R12 ;  /* 0x002d380c01007387 */ /* 0x0003e20000100a00 */
[----:B--2---:R-:W-:-:S05]  /*35c50*/  IMAD.WIDE R14, R5, 0x4, R158 ;  /* 0x00000004050e7825 */ /* 0x004fca00078e029e */
[----:B------:R2:W-:Y:S01]  /*35c60*/  STL.64 [R1+0xd48], R14 ;  /* 0x000d480e01007387 */ /* 0x0005e20000100a00 */
[----:B-1----:R-:W-:-:S03]  /*35c70*/  IMAD.WIDE R12, R5, 0x4, R16 ;  /* 0x00000004050c7825 */ /* 0x002fc600078e0210 */
[----:B------:R-:W-:Y:S01]  /*35c80*/  STL.64 [R1+0xd38], R18 ;  /* 0x000d381201007387 */ /* 0x000fe20000100a00 */
[----:B------:R-:W-:-:S04]  /*35c90*/  IMAD.WIDE R16, R5, 0x4, R8 ;  /* 0x0000000405107825 */ /* 0x000fc800078e0208 */
[----:B--2---:R-:W-:-:S05]  /*35ca0*/  IMAD.WIDE R14, R5, 0x4, R156 ;  /* 0x00000004050e7825 */ /* 0x004fca00078e029c */
[----:B------:R-:W-:Y:S04]  /*35cb0*/  STL.64 [R1+0xd28], R14 ;  /* 0x000d280e01007387 */ /* 0x000fe80000100a00 */
[----:B------:R-:W-:Y:S04]  /*35cc0*/  STL.64 [R1+0xd18], R12 ;  /* 0x000d180c01007387 */ /* 0x000fe80000100a00 */
[----:B------:R-:W-:Y:S01]  /*35cd0*/  STL.64 [R1+0x2d48], R12 ;  /* 0x002d480c01007387 */ /* 0x000fe20000100a00 */
[----:B---3--:R-:W-:-:S05]  /*35ce0*/  IMAD.WIDE R8, R5, 0x4, R250 ;  /* 0x0000000405087825 */ /* 0x008fca00078e02fa */
[----:B------:R1:W-:Y:S04]  /*35cf0*/  STL.64 [R1+0xce8], R8 ;  /* 0x000ce80801007387 */ /* 0x0003e80000100a00 */
[----:B------:R-:W-:Y:S04]  /*35d00*/  STL.64 [R1+0xd08], R16 ;  /* 0x000d081001007387 */ /* 0x000fe80000100a00 */
[----:B------:R-:W-:Y:S01]  /*35d10*/  STL.64 [R1+0x2d50], R16 ;  /* 0x002d501001007387 */ /* 0x000fe20000100a00 */
[----:B-1----:R-:W-:-:S05]  /*35d20*/  IMAD.WIDE R8, R5, 0x4, R248 ;  /* 0x0000000405087825 */ /* 0x002fca00078e02f8 */
[----:B------:R1:W-:Y:S01]  /*35d30*/  STL.64 [R1+0xcd8], R8 ;  /* 0x000cd80801007387 */ /* 0x0003e20000100a00 */
[----:B------:R-:W-:-:S03]  /*35d40*/  IMAD.WIDE R12, R5, 0x4, R244 ;  /* 0x00000004050c7825 */ /* 0x000fc600078e02f4 */
[----:B------:R-:W-:Y:S04]  /*35d50*/  STL.64 [R1+0xcf8], R152 ;  /* 0x000cf89801007387 */ /* 0x000fe80000100a00 */
[----:B------:R-:W-:Y:S01]  /*35d60*/  STL.64 [R1+0x2d58], R152 ;  /* 0x002d589801007387 */ /* 0x000fe20000100a00 */
[----:B-1----:R-:W-:-:S05]  /*35d70*/  IMAD.WIDE R8, R5, 0x4, R246 ;  /* 0x0000000405087825 */ /* 0x002fca00078e02f6 */
[----:B------:R1:W-:Y:S01]  /*35d80*/  STL.64 [R1+0xcc8], R8 ;  /* 0x000cc80801007387 */ /* 0x0003e20000100a00 */
[----:B------:R-:W-:-:S03]  /*35d90*/  IMAD.WIDE R18, R5, 0x4, R240 ;  /* 0x0000000405127825 */ /* 0x000fc600078e02f0 */
[----:B------:R-:W-:Y:S01]  /*35da0*/  STL.64 [R1+0xcb8], R12 ;  /* 0x000cb80c01007387 */ /* 0x000fe20000100a00 */
[----:B-1----:R-:W-:-:S05]  /*35db0*/  IMAD.WIDE R8, R5, 0x4, R242 ;  /* 0x0000000405087825 */ /* 0x002fca00078e02f2 */
[----:B------:R1:W-:Y:S04]  /*35dc0*/  STL.64 [R1+0xca8], R8 ;  /* 0x000ca80801007387 */ /* 0x0003e80000100a00 */
[----:B------:R-:W-:Y:S04]  /*35dd0*/  STL.64 [R1+0xc98], R18 ;  /* 0x000c981201007387 */ /* 0x000fe80000100a00 */
[----:B------:R-:W-:Y:S01]  /*35de0*/  STL.64 [R1+0x2d60], R18 ;  /* 0x002d601201007387 */ /* 0x000fe20000100a00 */
[----:B-1----:R-:W-:-:S05]  /*35df0*/  IMAD.WIDE R8, R5, 0x4, R234 ;  /* 0x0000000405087825 */ /* 0x002fca00078e02ea */
        /* <DEDUP_REMOVED lines=28> */
[----:B------:R-:W-:-:S04]  /*35fc0*/  IMAD.WIDE R240, R5, 0x4, R38 ;  /* 0x0000000405f07825 */ /* 0x000fc800078e0226 */
[----:B------:R-:W-:-:S04]  /*35fd0*/  IMAD.WIDE R158, R5, 0x4, R40 ;  /* 0x00000004059e7825 */ /* 0x000fc800078e0228 */
[----:B-1----:R-:W-:-:S05]  /*35fe0*/  IMAD.WIDE R8, R5, 0x4, R36 ;  /* 0x0000000405087825 */ /* 0x002fca00078e0224 */
[----:B------:R1:W-:Y:S01]  /*35ff0*/  STL.64 [R1+0xbb8], R8 ;  /* 0x000bb80801007387 */ /* 0x0003e20000100a00 */
[----:B------:R-:W-:-:S03]  /*36000*/  IMAD.WIDE R242, R5, 0x4, R42 ;  /* 0x0000000405f27825 */ /* 0x000fc600078e022a */
[----:B------:R-:W-:Y:S04]  /*36010*/  STL.64 [R1+0xba8], R240 ;  /* 0x000ba8f001007387 */ /* 0x000fe80000100a00 */
[----:B------:R-:W-:Y:S01]  /*36020*/  STL.64 [R1+0x2d98], R240 ;  /* 0x002d98f001007387 */ /* 0x000fe20000100a00 */
[----:B-1----:R-:W-:-:S03]  /*36030*/  IMAD.WIDE R8, R5, 0x4, R46 ;  /* 0x0000000405087825 */ /* 0x002fc600078e022e */
[----:B------:R-:W-:Y:S04]  /*36040*/  STL.64 [R1+0xb98], R158 ;  /* 0x000b989e01007387 */ /* 0x000fe80000100a00 */
[----:B------:R-:W-:Y:S04]  /*36050*/  STL.64 [R1+0x2da0], R158 ;  /* 0x002da09e01007387 */ /* 0x000fe80000100a00 */
        /* <DEDUP_REMOVED lines=50> */
[----:B------:R1:W-:Y:S04]  /*36380*/  STL.64 [R1+0xa38], R8 ;  /* 0x000a380801007387 */ /* 0x0003e80000100a00 */
        /* <DEDUP_REMOVED lines=9> */
[----:B------:R1:W-:Y:S01]  /*36420*/  STL.64 [R1+0x9d8], R8 ;  /* 0x0009d80801007387 */ /* 0x0003e20000100a00 */
[----:B------:R-:W-:-:S03]  /*36430*/  IMAD.WIDE R230, R5, 0x4, R100 ;  /* 0x0000000405e67825 */ /* 0x000fc600078e0264 */
[----:B------:R-:W-:Y:S01]  /*36440*/  STL.64 [R1+0x9f8], R92 ;  /* 0x0009f85c01007387 */ /* 0x000fe20000100a00 */
[----:B------:R-:W-:-:S03]  /*36450*/  IMAD.WIDE R18, R5, 0x4, R102 ;  /* 0x0000000405127825 */ /* 0x000fc600078e0266 */
[----:B------:R-:W-:Y:S01]  /*36460*/  STL.64 [R1+0x2e10], R92 ;  /* 0x002e105c01007387 */ /* 0x000fe20000100a00 */
[----:B-1----:R-:W-:-:S04]  /*36470*/  IMAD.WIDE R8, R5, 0x4, R98 ;  /* 0x0000000405087825 */ /* 0x002fc800078e0262 */
[C---:B------:R-:W-:Y:S01]  /*36480*/  IMAD.WIDE R232, R5.reuse, 0x4, R104 ;  /* 0x0000000405e87825 */ /* 0x040fe200078e0268 */
[----:B------:R1:W-:Y:S04]  /*36490*/  STL.64 [R1+0x9c8], R8 ;  /* 0x0009c80801007387 */ /* 0x0003e80000100a00 */
[----:B------:R-:W-:Y:S01]  /*364a0*/  STL.64 [R1+0x9b8], R230 ;  /* 0x0009b8e601007387 */ /* 0x000fe20000100a00 */
[----:B------:R-:W-:-:S03]  /*364b0*/  IMAD.WIDE R106, R5, 0x4, R106 ;  /* 0x00000004056a7825 */ /* 0x000fc600078e026a */
[----:B------:R2:W-:Y:S01]  /*364c0*/  STL.64 [R1+0x2e18], R230 ;  /* 0x002e18e601007387 */ /* 0x0005e20000100a00 */
[----:B-1----:R-:W-:-:S03]  /*364d0*/  IMAD.WIDE R8, R5, 0x4, R110 ;  /* 0x0000000405087825 */ /* 0x002fc600078e026e */
[----:B------:R-:W-:Y:S04]  /*364e0*/  STL.64 [R1+0x9a8], R18 ;  /* 0x0009a81201007387 */ /* 0x000fe80000100a00 */
[----:B------:R-:W-:Y:S01]  /*364f0*/  STL.64 [R1+0x2e20], R18 ;  /* 0x002e201201007387 */ /* 0x000fe20000100a00 */
[----:B--2---:R-:W-:-:S03]  /*36500*/  IMAD.WIDE R230, R5, 0x4, R112 ;  /* 0x0000000405e67825 */ /* 0x004fc600078e0270 */
[----:B------:R-:W-:Y:S04]  /*36510*/  STL.64 [R1+0x998], R232 ;  /* 0x000998e801007387 */ /* 0x000fe80000100a00 */
[----:B------:R-:W-:Y:S01]  /*36520*/  STL.64 [R1+0x2e28], R232 ;  /* 0x002e28e801007387 */ /* 0x000fe20000100a00 */
[----:B------:R-:W-:-:S03]  /*36530*/  IMAD.WIDE R108, R5, 0x4, R108 ;  /* 0x00000004056c7825 */ /* 0x000fc600078e026c */
[----:B------:R1:W-:Y:S01]  /*36540*/  STL.64 [R1+0x968], R8 ;  /* 0x0009680801007387 */ /* 0x0003e20000100a00 */
[----:B------:R-:W-:-:S03]  /*36550*/  IMAD.WIDE R238, R5, 0x4, R116 ;  /* 0x0000000405ee7825 */ /* 0x000fc600078e0274 */
[----:B------:R-:W-:Y:S01]  /*36560*/  STL.64 [R1+0x988], R106 ;  /* 0x0009886a01007387 */ /* 0x000fe20000100a00 */
[----:B------:R-:W-:-:S03]  /*36570*/  IMAD.WIDE R152, R5, 0x4, R118 ;  /* 0x0000000405987825 */ /* 0x000fc600078e0276 */
[----:B------:R-:W-:Y:S01]  /*36580*/  STL.64 [R1+0x2e30], R106 ;  /* 0x002e306a01007387 */ /* 0x000fe20000100a00 */
[----:B-1----:R-:W-:-:S03]  /*36590*/  IMAD.WIDE R8, R5, 0x4, R114 ;  /* 0x0000000405087825 */ /* 0x002fc600078e0272 */
[----:B------:R-:W-:Y:S04]  /*365a0*/  STL.64 [R1+0x958], R230 ;  /* 0x000958e601007387 */ /* 0x000fe80000100a00 */
[----:B------:R-:W-:Y:S01]  /*365b0*/  STL.64 [R1+0x2f48], R230 ;  /* 0x002f48e601007387 */ /* 0x000fe20000100a00 */
[----:B------:R-:W-:-:S03]  /*365c0*/  IMAD.WIDE R234, R5, 0x4, R120 ;  /* 0x0000000405ea7825 */ /* 0x000fc600078e0278 */
[----:B------:R1:W-:Y:S04]  /*365d0*/  STL.64 [R1+0x948], R8 ;  /* 0x0009480801007387 */ /* 0x0003e80000100a00 */
[----:B------:R-:W-:Y:S04]  /*365e0*/  STL.64 [R1+0x978], R108 ;  /* 0x0009786c01007387 */ /* 0x000fe80000100a00 */
[----:B------:R-:W-:Y:S01]  /*365f0*/  STL.64 [R1+0x2e38], R108 ;  /* 0x002e386c01007387 */ /* 0x000fe20000100a00 */
[----:B------:R-:W-:-:S03]  /*36600*/  IMAD.WIDE R122, R5, 0x4, R122 ;  /* 0x00000004057a7825 */ /* 0x000fc600078e027a */
[----:B------:R-:W-:Y:S01]  /*36610*/  STL.64 [R1+0x938], R238 ;  /* 0x000938ee01007387 */ /* 0x000fe20000100a00 */
[----:B-1----:R-:W-:-:S03]  /*36620*/  IMAD.WIDE R8, R5, 0x4, R126 ;  /* 0x0000000405087825 */ /* 0x002fc600078e027e */
[----:B------:R-:W-:Y:S01]  /*36630*/  STL.64 [R1+0x2e40], R238 ;  /* 0x002e40ee01007387 */ /* 0x000fe20000100a00 */
[----:B------:R-:W-:-:S03]  /*36640*/  IMAD.WIDE R128, R5, 0x4, R128 ;  /* 0x0000000405807825 */ /* 0x000fc600078e0280 */
[----:B------:R-:W-:Y:S04]  /*36650*/  STL.64 [R1+0x928], R152 ;  /* 0x0009289801007387 */ /* 0x000fe80000100a00 */
[----:B------:R-:W-:Y:S04]  /*36660*/  STL.64 [R1+0x2e48], R152 ;  /* 0x002e489801007387 */ /* 0x000fe80000100a00 */
[----:B------:R-:W-:Y:S01]  /*36670*/  STL.64 [R1+0x918], R234 ;  /* 0x000918ea01007387 */ /* 0x000fe20000100a00 */
[----:B------:R-:W-:-:S03]  /*36680*/  IMAD.WIDE R124, R5, 0x4, R124 ;  /* 0x00000004057c7825 */ /* 0x000fc600078e027c */
[----:B------:R-:W-:Y:S04]  /*36690*/  STL.64 [R1+0x2e50], R234 ;  /* 0x002e50ea01007387 */ /* 0x000fe80000100a00 */
        /* <DEDUP_REMOVED lines=9> */
[----:B------:R1:W-:Y:S01]  /*36730*/  STL.64 [R1+0x8c8], R8 ;  /* 0x0008c80801007387 */ /* 0x0003e20000100a00 */
[----:B------:R-:W-:-:S03]  /*36740*/  IMAD.WIDE R230, R5, 0x4, R142 ;  /* 0x0000000405e67825 */ /* 0x000fc600078e028e */
[----:B------:R-:W-:Y:S04]  /*36750*/  STL.64 [R1+0x8f8], R124 ;  /* 0x0008f87c01007387 */ /* 0x000fe80000100a00 */
[----:B------:R-:W-:Y:S01]  /*36760*/  STL.64 [R1+0x2e60], R124 ;  /* 0x002e607c01007387 */ /* 0x000fe20000100a00 */
[----:B------:R-:W-:-:S03]  /*36770*/  IMAD.WIDE R138, R5, 0x4, R138 ;  /* 0x00000004058a7825 */ /* 0x000fc600078e028a */
[----:B------:R-:W-:Y:S04]  /*36780*/  STL.64 [R1+0x8b8], R76 ;  /* 0x0008b84c01007387 */ /* 0x000fe80000100a00 */
[----:B------:R-:W-:Y:S01]  /*36790*/  STL.64 [R1+0x2e68], R76 ;  /* 0x002e684c01007387 */ /* 0x000fe20000100a00 */
[----:B------:R-:W-:-:S03]  /*367a0*/  IMAD.WIDE R126, R5, 0x4, R144 ;  /* 0x00000004057e7825 */ /* 0x000fc600078e0290 */
[----:B------:R-:W-:Y:S04]  /*367b0*/  STL.64 [R1+0x8a8], R16 ;  /* 0x0008a81001007387 */ /* 0x000fe80000100a00 */
[----:B------:R-:W-:Y:S01]  /*367c0*/  STL.64 [R1+0x2e70], R16 ;  /* 0x002e701001007387 */ /* 0x000fe20000100a00 */
[----:B-1----:R-:W-:-:S03]  /*367d0*/  IMAD.WIDE R8, R5, 0x4, R146 ;  /* 0x0000000405087825 */ /* 0x002fc600078e0292 */
[----:B------:R-:W-:Y:S01]  /*367e0*/  STL.64 [R1+0x898], R136 ;  /* 0x0008988801007387 */ /* 0x000fe20000100a00 */
        /* <DEDUP_REMOVED lines=21> */
[----:B------:R-:W-:Y:S04]  /*36940*/  STL.64 [R1+0x818], R160 ;  /* 0x000818a001007387 */ /* 0x000fe80000100a00 */
[----:B------:R-:W-:Y:S01]  /*36950*/  STL.64 [R1+0x2ea0], R160 ;  /* 0x002ea0a001007387 */ /* 0x000fe20000100a00 */
[----:B------:R-:W-:-:S03]  /*36960*/  IMAD.WIDE R164, R5, 0x4, R164 ;  /* 0x0000000405a47825 */ /* 0x000fc600078e02a4 */
        /* <DEDUP_REMOVED lines=8> */
[----:B------:R-:W-:Y:S01]  /*369f0*/  STL.64 [R1+0x7f8], R164 ;  /* 0x0007f8a401007387 */ /* 0x000fe20000100a00 */
[----:B------:R-:W-:-:S03]  /*36a00*/  IMAD.WIDE R176, R5, 0x4, R176 ;  /* 0x0000000405b07825 */ /* 0x000fc600078e02b0 */
[----:B------:R-:W-:Y:S01]  /*36a10*/  STL.64 [R1+0x2eb0], R164 ;  /* 0x002eb0a401007387 */ /* 0x000fe20000100a00 */
[----:B-1----:R-:W-:-:S03]  /*36a20*/  IMAD.WIDE R8, R5, 0x4, R174 ;  /* 0x0000000405087825 */ /* 0x002fc600078e02ae */
        /* <DEDUP_REMOVED lines=9> */
[----:B-1----:R-:W-:-:S05]  /*36ac0*/  IMAD.WIDE R8, R5, 0x4, R182 ;  /* 0x0000000405087825 */ /* 0x002fca00078e02b6 */
[----:B------:R1:W-:Y:S01]  /*36ad0*/  STL.64 [R1+0x768], R8 ;  /* 0x0007680801007387 */ /* 0x0003e20000100a00 */
[----:B------:R-:W-:-:S03]  /*36ae0*/  IMAD.WIDE R90, R5, 0x4, R186 ;  /* 0x00000004055a7825 */ /* 0x000fc600078e02ba */
[----:B------:R-:W-:Y:S01]  /*36af0*/  STL.64 [R1+0x788], R178 ;  /* 0x000788b201007387 */ /* 0x000fe20000100a00 */
[----:B------:R-:W-:-:S03]  /*36b00*/  IMAD.WIDE R236, R5, 0x4, R188 ;  /* 0x0000000405ec7825 */ /* 0x000fc600078e02bc */
        /* <DEDUP_REMOVED lines=8> */
[----:B------:R-:W-:Y:S04]  /*36b90*/  STL.64 [R1+0x748], R90 ;  /* 0x0007485a01007387 */ /* 0x000fe80000100a00 */
[----:B------:R-:W-:Y:S04]  /*36ba0*/  STL.64 [R1+0x2ee8], R90 ;  /* 0x002ee85a01007387 */ /* 0x000fe80000100a00 */
[----:B------:R-:W-:Y:S04]  /*36bb0*/  STL.64 [R1+0x738], R236 ;  /* 0x000738ec01007387 */ /* 0x000fe80000100a00 */
[----:B------:R-:W-:Y:S04]  /*36bc0*/  STL.64 [R1+0x2ef0], R236 ;  /* 0x002ef0ec01007387 */ /* 0x000fe80000100a00 */
[----:B------:R-:W-:Y:S01]  /*36bd0*/  STL.64 [R1+0x728], R190 ;  /* 0x000728be01007387 */ /* 0x000fe20000100a00 */
[----:B------:R-:W-:-:S03]  /*36be0*/  IMAD.WIDE R194, R5, 0x4, R194 ;  /* 0x0000000405c27825 */ /* 0x000fc600078e02c2 */
[----:B------:R-:W-:Y:S04]  /*36bf0*/  STL.64 [R1+0x2ef8], R190 ;  /* 0x002ef8be01007387 */ /* 0x000fe80000100a00 */
[----:B------:R-:W-:Y:S04]  /*36c00*/  STL.64 [R1+0x718], R192 ;  /* 0x000718c001007387 */ /* 0x000fe80000100a00 */
[----:B------:R-:W-:Y:S01]  /*36c10*/  STL.64 [R1+0x2f00], R192 ;  /* 0x002f00c001007387 */ /* 0x000fe20000100a00 */
[----:B------:R-:W-:-:S03]  /*36c20*/  IMAD.WIDE R196, R5, 0x4, R196 ;  /* 0x0000000405c47825 */ /* 0x000fc600078e02c4 */
[----:B------:R1:W-:Y:S01]  /*36c30*/  STL.64 [R1+0x6e8], R8 ;  /* 0x0006e80801007387 */ /* 0x0003e20000100a00 */
[----:B------:R-:W-:-:S03]  /*36c40*/  IMAD.WIDE R162, R5, 0x4, R202 ;  /* 0x0000000405a27825 */ /* 0x000fc600078e02ca */
[----:B------:R-:W2:Y:S01]  /*36c50*/  LDL.LU.64 R26, [R1+0x600] ;  /* 0x00060000011a7983 */ /* 0x000ea20000300a00 */
[----:B------:R-:W-:-:S03]  /*36c60*/  IMAD.WIDE R60, R5, 0x4, R204 ;  /* 0x00000004053c7825 */ /* 0x000fc600078e02cc */
[----:B------:R-:W-:Y:S01]  /*36c70*/  STL.64 [R1+0x708], R194 ;  /* 0x000708c201007387 */ /* 0x000fe20000100a00 */
[----:B-1----:R-:W-:-:S05]  /*36c80*/  IMAD.WIDE R8, R5, 0x4, R200 ;  /* 0x0000000405087825 */ /* 0x002fca00078e02c8 */
[----:B------:R1:W-:Y:S01]  /*36c90*/  STL.64 [R1+0x6d8], R8 ;  /* 0x0006d80801007387 */ /* 0x0003e20000100a00 */
[----:B------:R-:W-:-:S03]  /*36ca0*/  IMAD.WIDE R206, R5, 0x4, R206 ;  /* 0x0000000405ce7825 */ /* 0x000fc600078e02ce */
[----:B------:R-:W-:Y:S04]  /*36cb0*/  STL.64 [R1+0x2f08], R194 ;  /* 0x002f08c201007387 */ /* 0x000fe80000100a00 */
[----:B------:R-:W-:Y:S04]  /*36cc0*/  STL.64 [R1+0x6f8], R196 ;  /* 0x0006f8c401007387 */ /* 0x000fe80000100a00 */
[----:B------:R-:W-:Y:S04]  /*36cd0*/  STL.64 [R1+0x2f10], R196 ;  /* 0x002f10c401007387 */ /* 0x000fe80000100a00 */
[----:B------:R-:W-:Y:S01]  /*36ce0*/  STL.64 [R1+0x6c8], R162 ;  /* 0x0006c8a201007387 */ /* 0x000fe20000100a00 */
[----:B------:R-:W-:-:S03]  /*36cf0*/  IMAD.WIDE R208, R5, 0x4, R208 ;  /* 0x0000000405d07825 */ /* 0x000fc600078e02d0 */
[----:B------:R-:W-:Y:S01]  /*36d00*/  STL.64 [R1+0x2f18], R162 ;  /* 0x002f18a201007387 */ /* 0x000fe20000100a00 */
[----:B-1----:R-:W-:-:S03]  /*36d10*/  IMAD.WIDE R8, R5, 0x4, R214 ;  /* 0x0000000405087825 */ /* 0x002fc600078e02d6 */
[----:B------:R-:W-:Y:S04]  /*36d20*/  STL.64 [R1+0x6b8], R60 ;  /* 0x0006b83c01007387 */ /* 0x000fe80000100a00 */
[----:B------:R-:W-:Y:S04]  /*36d30*/  STL.64 [R1+0x2f20], R60 ;  /* 0x002f203c01007387 */ /* 0x000fe80000100a00 */
[----:B------:R-:W-:Y:S04]  /*36d40*/  STL.64 [R1+0x6a8], R206 ;  /* 0x0006a8ce01007387 */ /* 0x000fe80000100a00 */
[----:B------:R-:W-:Y:S04]  /*36d50*/  STL.64 [R1+0x2f28], R206 ;  /* 0x002f28ce01007387 */ /* 0x000fe80000100a00 */
[----:B------:R-:W3:Y:S04]  /*36d60*/  LDL.LU.64 R22, [R1+0x610] ;  /* 0x0006100001167983 */ /* 0x000ee80000300a00 */
[----:B------:R-:W-:Y:S04]  /*36d70*/  STL.64 [R1+0x698], R208 ;  /* 0x000698d001007387 */ /* 0x000fe80000100a00 */
[----:B------:R1:W-:Y:S04]  /*36d80*/  STL.64 [R1+0x668], R8 ;  /* 0x0006680801007387 */ /* 0x0003e80000100a00 */
[----:B------:R-:W-:Y:S04]  /*36d90*/  STL.64 [R1+0x2f30], R208 ;  /* 0x002f30d001007387 */ /* 0x000fe80000100a00 */
[----:B------:R-:W4:Y:S01]  /*36da0*/  LDL.LU.64 R20, [R1+0x620] ;  /* 0x0006200001147983 */ /* 0x000f220000300a00 */
[----:B-1----:R-:W-:-:S03]  /*36db0*/  IMAD.WIDE R8, R5, 0x4, R216 ;  /* 0x0000000405087825 */ /* 0x002fc600078e02d8 */
[----:B------:R-:W4:Y:S01]  /*36dc0*/  LDL.LU.64 R30, [R1+0x630] ;  /* 0x00063000011e7983 */ /* 0x000f220000300a00 */
[----:B------:R-:W-:-:S03]  /*36dd0*/  IMAD.WIDE R210, R5, 0x4, R210 ;  /* 0x0000000405d27825 */ /* 0x000fc600078e02d2 */
[----:B------:R2:W-:Y:S04]  /*36de0*/  STL.64 [R1+0x658], R8 ;  /* 0x0006580801007387 */ /* 0x0005e80000100a00 */
[----:B------:R-:W4:Y:S01]  /*36df0*/  LDL.LU.64 R28, [R1+0x640] ;  /* 0x00064000011c7983 */ /* 0x000f220000300a00 */
[----:B------:R-:W-:-:S03]  /*36e00*/  IMAD.WIDE R212, R5, 0x4, R212 ;  /* 0x0000000405d47825 */ /* 0x000fc600078e02d4 */
[----:B------:R-:W4:Y:S01]  /*36e10*/  LDL.LU.64 R36, [R1+0x650] ;  /* 0x0006500001247983 */ /* 0x000f220000300a00 */
[----:B------:R-:W-:-:S03]  /*36e20*/  IMAD.WIDE R160, R5, 0x4, R218 ;  /* 0x0000000405a07825 */ /* 0x000fc600078e02da */
[----:B------:R-:W4:Y:S01]  /*36e30*/  LDL.LU.64 R24, [R1+0x660] ;  /* 0x0006600001187983 */ /* 0x000f220000300a00 */
[----:B------:R-:W-:-:S03]  /*36e40*/  IMAD.WIDE R244, R5, 0x4, R220 ;  /* 0x0000000405f47825 */ /* 0x000fc600078e02dc */
[----:B------:R-:W4:Y:S04]  /*36e50*/  LDL.LU.64 R248, [R1+0x670] ;  /* 0x0006700001f87983 */ /* 0x000f280000300a00 */
[----:B------:R-:W4:Y:S01]  /*36e60*/  LDL.LU.64 R34, [R1+0x680] ;  /* 0x0006800001227983 */ /* 0x000f220000300a00 */
[----:B------:R-:W-:-:S03]  /*36e70*/  IMAD.WIDE R222, R5, 0x4, R222 ;  /* 0x0000000405de7825 */ /* 0x000fc600078e02de */
[----:B------:R-:W-:Y:S04]  /*36e80*/  STL.64 [R1+0x688], R210 ;  /* 0x000688d201007387 */ /* 0x000fe80000100a00 */
[----:B------:R-:W-:Y:S04]  /*36e90*/  STL.64 [R1+0x2f38], R210 ;  /* 0x002f38d201007387 */ /* 0x000fe80000100a00 */
[----:B------:R-:W-:Y:S01]  /*36ea0*/  STL.64 [R1+0x678], R212 ;  /* 0x000678d401007387 */ /* 0x000fe20000100a00 */
[----:B------:R-:W-:-:S03]  /*36eb0*/  IMAD.WIDE R224, R5, 0x4, R224 ;  /* 0x0000000405e07825 */ /* 0x000fc600078e02e0 */
[----:B------:R-:W-:Y:S04]  /*36ec0*/  STL.64 [R1+0x2f40], R212 ;  /* 0x002f40d401007387 */ /* 0x000fe80000100a00 */
[----:B------:R-:W-:Y:S04]  /*36ed0*/  STL.64 [R1+0x648], R160 ;  /* 0x000648a001007387 */ /* 0x000fe80000100a00 */
[----:B------:R-:W-:Y:S04]  /*36ee0*/  STL.64 [R1+0x2f70], R160 ;  /* 0x002f70a001007387 */ /* 0x000fe80000100a00 */
[----:B------:R-:W-:Y:S04]  /*36ef0*/  STL.64 [R1+0x638], R244 ;  /* 0x000638f401007387 */ /* 0x000fe80000100a00 */
[----:B------:R-:W-:Y:S04]  /*36f00*/  STL.64 [R1+0x2f78], R244 ;  /* 0x002f78f401007387 */ /* 0x000fe80000100a00 */
[----:B------:R-:W-:Y:S01]  /*36f10*/  STL.64 [R1+0x628], R222 ;  /* 0x000628de01007387 */ /* 0x000fe20000100a00 */
[----:B------:R-:W-:-:S03]  /*36f20*/  IMAD.WIDE R226, R5, 0x4, R226 ;  /* 0x0000000405e27825 */ /* 0x000fc600078e02e2 */
[----:B------:R-:W-:Y:S01]  /*36f30*/  STL.64 [R1+0x2f80], R222 ;  /* 0x002f80de01007387 */ /* 0x000fe20000100a00 */
[----:B--2---:R-:W-:-:S03]  /*36f40*/  IMAD.WIDE R8, R5, 0x4, R26 ;  /* 0x0000000405087825 */ /* 0x004fc600078e021a */
[----:B------:R-:W2:Y:S04]  /*36f50*/  LDL.LU.64 R26, [R1+0x690] ;  /* 0x00069000011a7983 */ /* 0x000ea80000300a00 */
[----:B------:R-:W-:Y:S04]  /*36f60*/  STL.64 [R1+0x618], R224 ;  /* 0x000618e001007387 */ /* 0x000fe80000100a00 */
[----:B------:R1:W-:Y:S04]  /*36f70*/  STL.64 [R1+0x5f0], R8 ;  /* 0x0005f00801007387 */ /* 0x0003e80000100a00 */
[----:B------:R-:W-:Y:S01]  /*36f80*/  STL.64 [R1+0x2f88], R224 ;  /* 0x002f88e001007387 */ /* 0x000fe20000100a00 */
[----:B---3--:R-:W-:-:S03]  /*36f90*/  IMAD.WIDE R208, R5, 0x4, R22 ;  /* 0x0000000405d07825 */ /* 0x008fc600078e0216 */
[----:B------:R-:W3:Y:S04]  /*36fa0*/  LDL.LU.64 R22, [R1+0x6a0] ;  /* 0x0006a00001167983 */ /* 0x000ee80000300a00 */
[----:B------:R-:W-:Y:S04]  /*36fb0*/  STL.64 [R1+0x608], R226 ;  /* 0x000608e201007387 */ /* 0x000fe80000100a00 */
[----:B------:R-:W-:Y:S04]  /*36fc0*/  STL.64 [R1+0x2f90], R226 ;  /* 0x002f90e201007387 */ /* 0x000fe80000100a00 */
[----:B------:R-:W3:Y:S01]  /*36fd0*/  LDL.LU.64 R32, [R1+0x6b0] ;  /* 0x0006b00001207983 */ /* 0x000ee20000300a00 */
[----:B----4-:R-:W-:-:S03]  /*36fe0*/  IMAD.WIDE R12, R5, 0x4, R20 ;  /* 0x00000004050c7825 */ /* 0x010fc600078e0214 */
[----:B------:R-:W4:Y:S01]  /*36ff0*/  LDL.LU.64 R20, [R1+0x6c0] ;  /* 0x0006c00001147983 */ /* 0x000f220000300a00 */
[----:B------:R-:W-:-:S05]  /*37000*/  IMAD.WIDE R228, R5, 0x4, R228 ;  /* 0x0000000405e47825 */ /* 0x000fca00078e02e4 */
[----:B------:R-:W-:Y:S01]  /*37010*/  STL.64 [R1+0x5f8], R228 ;  /* 0x0005f8e401007387 */ /* 0x000fe20000100a00 */
[----:B------:R-:W-:-:S03]  /*37020*/  IMAD.WIDE R154, R5, 0x4, R30 ;  /* 0x00000004059a7825 */ /* 0x000fc600078e021e */
[----:B------:R-:W-:Y:S01]  /*37030*/  STL.64 [R1+0x2f98], R228 ;  /* 0x002f98e401007387 */ /* 0x000fe20000100a00 */
[----:B------:R-:W-:-:S03]  /*37040*/  IMAD.WIDE R184, R5, 0x4, R28 ;  /* 0x0000000405b87825 */ /* 0x000fc600078e021c */
[----:B------:R-:W-:Y:S04]  /*37050*/  STL.64 [R1+0x5e8], R208 ;  /* 0x0005e8d001007387 */ /* 0x000fe80000100a00 */
[----:B------:R-:W-:Y:S01]  /*37060*/  STL.64 [R1+0x2fa0], R208 ;  /* 0x002fa0d001007387 */ /* 0x000fe20000100a00 */
[----:B------:R-:W-:-:S03]  /*37070*/  IMAD.WIDE R82, R5, 0x4, R24 ;  /* 0x0000000405527825 */ /* 0x000fc600078e0218 */
[----:B------:R-:W4:Y:S04]  /*37080*/  LDL.LU.64 R30, [R1+0x6d0] ;  /* 0x0006d000011e7983 */ /* 0x000f280000300a00 */
[----:B------:R-:W4:Y:S01]  /*37090*/  LDL.LU.64 R28, [R1+0x6e0] ;  /* 0x0006e000011c7983 */ /* 0x000f220000300a00 */
[----:B------:R-:W-:-:S03]  /*370a0*/  IMAD.WIDE R120, R5, 0x4, R36 ;  /* 0x0000000405787825 */ /* 0x000fc600078e0224 */
[----:B------:R-:W-:Y:S01]  /*370b0*/  STL.64 [R1+0x5e0], R12 ;  /* 0x0005e00c01007387 */ /* 0x000fe20000100a00 */
[----:B-1----:R-:W-:-:S03]  /*370c0*/  IMAD.WIDE R8, R5, 0x4, R34 ;  /* 0x0000000405087825 */ /* 0x002fc600078e0222 */
[----:B------:R-:W-:Y:S04]  /*370d0*/  STL.64 [R1+0x2fa8], R12 ;  /* 0x002fa80c01007387 */ /* 0x000fe80000100a00 */
[----:B------:R-:W4:Y:S01]  /*370e0*/  LDL.LU.64 R24, [R1+0x6f0] ;  /* 0x0006f00001187983 */ /* 0x000f220000300a00 */
[----:B------:R-:W-:-:S03]  /*370f0*/  IMAD.WIDE R48, R5, 0x4, R248 ;  /* 0x0000000405307825 */ /* 0x000fc600078e02f8 */
[----:B------:R-:W-:Y:S04]  /*37100*/  STL.64 [R1+0x5d8], R154 ;  /* 0x0005d89a01007387 */ /* 0x000fe80000100a00 */
[----:B------:R-:W-:Y:S04]  /*37110*/  STL.64 [R1+0x2fb0], R154 ;  /* 0x002fb09a01007387 */ /* 0x000fe80000100a00 */
[----:B------:R-:W-:Y:S04]  /*37120*/  STL.64 [R1+0x5d0], R184 ;  /* 0x0005d0b801007387 */ /* 0x000fe80000100a00 */
[----:B------:R-:W-:Y:S04]  /*37130*/  STL.64 [R1+0x2fb8], R184 ;  /* 0x002fb8b801007387 */ /* 0x000fe80000100a00 */
[----:B------:R-:W4:Y:S04]  /*37140*/  LDL.LU.64 R248, [R1+0x700] ;  /* 0x0007000001f87983 */ /* 0x000f280000300a00 */
[----:B------:R-:W-:Y:S04]  /*37150*/  STL.64 [R1+0x5c8], R120 ;  /* 0x0005c87801007387 */ /* 0x000fe80000100a00 */
[----:B------:R-:W-:Y:S04]  /*37160*/  STL.64 [R1+0x5b0], R8 ;  /* 0x0005b00801007387 */ /* 0x000fe80000100a00 */
[----:B------:R1:W-:Y:S01]  /*37170*/  STL.64 [R1+0x2fc0], R120 ;  /* 0x002fc07801007387 */ /* 0x0003e20000100a00 */
[----:B--2---:R-:W-:-:S03]  /*37180*/  IMAD.WIDE R188, R5, 0x4, R26 ;  /* 0x0000000405bc7825 */ /* 0x004fc600078e021a */
[----:B------:R-:W2:Y:S04]  /*37190*/  LDL.LU.64 R26, [R1+0x710] ;  /* 0x00071000011a7983 */ /* 0x000ea80000300a00 */
[----:B------:R-:W-:Y:S04]  /*371a0*/  STL.64 [R1+0x5c0], R82 ;  /* 0x0005c05201007387 */ /* 0x000fe80000100a00 */
[----:B------:R-:W-:Y:S01]  /*371b0*/  STL.64 [R1+0x2fc8], R82 ;  /* 0x002fc85201007387 */ /* 0x000fe20000100a00 */
[----:B---3--:R-:W-:-:S03]  /*371c0*/  IMAD.WIDE R246, R5, 0x4, R22 ;  /* 0x0000000405f67825 */ /* 0x008fc600078e0216 */
[----:B------:R-:W3:Y:S04]  /*371d0*/  LDL.LU.64 R22, [R1+0x720] ;  /* 0x0007200001167983 */ /* 0x000ee80000300a00 */
[----:B------:R-:W-:Y:S04]  /*371e0*/  STL.64 [R1+0x5b8], R48 ;  /* 0x0005b83001007387 */ /* 0x000fe80000100a00 */
[----:B------:R-:W-:Y:S04]  /*371f0*/  STL.64 [R1+0x2fd0], R48 ;  /* 0x002fd03001007387 */ /* 0x000fe80000100a00 */
[----:B------:R-:W-:Y:S01]  /*37200*/  STL.64 [R1+0x5a8], R188 ;  /* 0x0005a8bc01007387 */ /* 0x000fe20000100a00 */
[----:B----4-:R-:W-:-:S03]  /*37210*/  IMAD.WIDE R182, R5, 0x4, R20 ;  /* 0x0000000405b67825 */ /* 0x010fc600078e0214 */
[----:B------:R-:W-:Y:S04]  /*37220*/  STL.64 [R1+0x2fd8], R188 ;  /* 0x002fd8bc01007387 */ /* 0x000fe80000100a00 */
[----:B------:R-:W4:Y:S04]  /*37230*/  LDL.LU.64 R34, [R1+0x730] ;  /* 0x0007300001227983 */ /* 0x000f280000300a00 */
[----:B------:R-:W4:Y:S01]  /*37240*/  LDL.LU.64 R20, [R1+0x740] ;  /* 0x0007400001147983 */ /* 0x000f220000300a00 */
[----:B------:R-:W-:-:S03]  /*37250*/  IMAD.WIDE R14, R5, 0x4, R32 ;  /* 0x00000004050e7825 */ /* 0x000fc600078e0220 */
[----:B------:R-:W-:Y:S04]  /*37260*/  STL.64 [R1+0x5a0], R246 ;  /* 0x0005a0f601007387 */ /* 0x000fe80000100a00 */
[----:B------:R-:W-:Y:S04]  /*37270*/  STL.64 [R1+0x2fe0], R246 ;  /* 0x002fe0f601007387 */ /* 0x000fe80000100a00 */
[----:B------:R-:W4:Y:S01]  /*37280*/  LDL.LU.64 R32, [R1+0x750] ;  /* 0x0007500001207983 */ /* 0x000f220000300a00 */
[----:B------:R-:W-:-:S03]  /*37290*/  IMAD.WIDE R118, R5, 0x4, R30 ;  /* 0x0000000405767825 */ /* 0x000fc600078e021e */
[----:B------:R-:W4:Y:S01]  /*372a0*/  LDL.LU.64 R40, [R1+0x760] ;  /* 0x0007600001287983 */ /* 0x000f220000300a00 */
[----:B------:R-:W-:-:S03]  /*372b0*/  IMAD.WIDE R80, R5, 0x4, R28 ;  /* 0x0000000405507825 */ /* 0x000fc600078e021c */
[----:B------:R-:W4:Y:S04]  /*372c0*/  LDL.LU.64 R30, [R1+0x770] ;  /* 0x00077000011e7983 */ /* 0x000f280000300a00 */
[----:B------:R-:W-:Y:S04]  /*372d0*/  STL.64 [R1+0x598], R14 ;  /* 0x0005980e01007387 */ /* 0x000fe80000100a00 */
[----:B------:R-:W-:Y:S01]  /*372e0*/  STL.64 [R1+0x2fe8], R14 ;  /* 0x002fe80e01007387 */ /* 0x000fe20000100a00 */
[----:B------:R-:W-:-:S03]  /*372f0*/  IMAD.WIDE R46, R5, 0x4, R24 ;  /* 0x00000004052e7825 */ /* 0x000fc600078e0218 */
[----:B------:R-:W4:Y:S04]  /*37300*/  LDL.LU.64 R28, [R1+0x780] ;  /* 0x00078000011c7983 */ /* 0x000f280000300a00 */
[----:B------:R-:W4:Y:S04]  /*37310*/  LDL.LU.64 R24, [R1+0x790] ;  /* 0x0007900001187983 */ /* 0x000f280000300a00 */
[----:B------:R-:W-:Y:S04]  /*37320*/  STL.64 [R1+0x590], R182 ;  /* 0x000590b601007387 */ /* 0x000fe80000100a00 */
[----:B------:R-:W-:Y:S04]  /*37330*/  STL.64 [R1+0x2ff0], R182 ;  /* 0x002ff0b601007387 */ /* 0x000fe80000100a00 */
[----:B------:R-:W4:Y:S01]  /*37340*/  LDL.LU.64 R38, [R1+0x7a0] ;  /* 0x0007a00001267983 */ /* 0x000f220000300a00 */
[----:B-1----:R-:W-:-:S03]  /*37350*/  IMAD.WIDE R120, R5, 0x4, R248 ;  /* 0x0000000405787825 */ /* 0x002fc600078e02f8 */
[----:B------:R-:W-:Y:S04]  /*37360*/  STL.64 [R1+0x588], R118 ;  /* 0x0005887601007387 */ /* 0x000fe80000100a00 */
[----:B------:R-:W-:Y:S04]  /*37370*/  STL.64 [R1+0x3000], R118 ;  /* 0x0030007601007387 */ /* 0x000fe80000100a00 */
[----:B------:R-:W4:Y:S01]  /*37380*/  LDL.LU.64 R248, [R1+0x7b0] ;  /* 0x0007b00001f87983 */ /* 0x000f220000300a00 */
[----:B--2---:R-:W-:-:S03]  /*37390*/  IMAD.WIDE R186, R5, 0x4, R26 ;  /* 0x0000000405ba7825 */ /* 0x004fc600078e021a */
[----:B------:R-:W2:Y:S04]  /*373a0*/  LDL.LU.64 R26, [R1+0x7c0] ;  /* 0x0007c000011a7983 */ /* 0x000ea80000300a00 */
[----:B------:R-:W-:Y:S04]  /*373b0*/  STL.64 [R1+0x580], R80 ;  /* 0x0005805001007387 */ /* 0x000fe80000100a00 */
[----:B------:R1:W-:Y:S04]  /*373c0*/  STL.64 [R1+0x3008], R80 ;  /* 0x0030085001007387 */ /* 0x0003e80000100a00 */
[----:B------:R1:W-:Y:S04]  /*373d0*/  STL.64 [R1+0x570], R120 ;  /* 0x0005707801007387 */ /* 0x0003e80000100a00 */
[----:B------:R-:W2:Y:S01]  /*373e0*/  LDL.LU.64 R36, [R1+0x7d0] ;  /* 0x0007d00001247983 */ /* 0x000ea20000300a00 */
[----:B---3--:R-:W-:-:S03]  /*373f0*/  IMAD.WIDE R140, R5, 0x4, R22 ;  /* 0x00000004058c7825 */ /* 0x008fc600078e0216 */
[----:B------:R-:W3:Y:S04]  /*37400*/  LDL.LU.64 R22, [R1+0x7e0] ;  /* 0x0007e00001167983 */ /* 0x000ee80000300a00 */
[----:B------:R-:W-:Y:S04]  /*37410*/  STL.64 [R1+0x578], R46 ;  /* 0x0005782e01007387 */ /* 0x000fe80000100a00 */
[----:B------:R-:W-:Y:S01]  /*37420*/  STL.64 [R1+0x568], R186 ;  /* 0x000568ba01007387 */ /* 0x000fe20000100a00 */
[----:B----4-:R-:W-:-:S03]  /*37430*/  IMAD.WIDE R250, R5, 0x4, R34 ;  /* 0x0000000405fa7825 */ /* 0x010fc600078e0222 */
[----:B------:R-:W4:Y:S01]  /*37440*/  LDL.LU.64 R34, [R1+0x7f0] ;  /* 0x0007f00001227983 */ /* 0x000f220000300a00 */
[----:B------:R-:W-:-:S03]  /*37450*/  IMAD.WIDE R174, R5, 0x4, R20 ;  /* 0x0000000405ae7825 */ /* 0x000fc600078e0214 */
[----:B------:R-:W4:Y:S04]  /*37460*/  LDL.LU.64 R20, [R1+0x800] ;  /* 0x0008000001147983 */ /* 0x000f280000300a00 */
[----:B------:R-:W-:Y:S01]  /*37470*/  STL.64 [R1+0x560], R140 ;  /* 0x0005608c01007387 */ /* 0x000fe20000100a00 */
[----:B------:R-:W-:-:S03]  /*37480*/  IMAD.WIDE R116, R5, 0x4, R32 ;  /* 0x0000000405747825 */ /* 0x000fc600078e0220 */
[----:B------:R-:W4:Y:S01]  /*37490*/  LDL.LU.64 R32, [R1+0x810] ;  /* 0x0008100001207983 */ /* 0x000f220000300a00 */
[----:B------:R-:W-:-:S03]  /*374a0*/  IMAD.WIDE R78, R5, 0x4, R40 ;  /* 0x00000004054e7825 */ /* 0x000fc600078e0228 */
[----:B------:R-:W-:Y:S01]  /*374b0*/  STL.64 [R1+0x558], R250 ;  /* 0x000558fa01007387 */ /* 0x000fe20000100a00 */
[----:B------:R-:W-:-:S03]  /*374c0*/  IMAD.WIDE R44, R5, 0x4, R30 ;  /* 0x00000004052c7825 */ /* 0x000fc600078e021e */
        /* <DEDUP_REMOVED lines=8> */
[----:B------:R1:W-:Y:S01]  /*37550*/  STL.64 [R1+0x530], R184 ;  /* 0x000530b801007387 */ /* 0x0003e20000100a00 */
[----:B------:R-:W-:-:S03]  /*37560*/  IMAD.WIDE R138, R5, 0x4, R38 ;  /* 0x00000004058a7825 */ /* 0x000fc600078e0226 */
[----:B------:R-:W4:Y:S04]  /*37570*/  LDL.LU.64 R38, [R1+0x850] ;  /* 0x0008500001267983 */ /* 0x000f280000300a00 */
[----:B------:R-:W-:Y:S04]  /*37580*/  STL.64 [R1+0x538], R44 ;  /* 0x0005382c01007387 */ /* 0x000fe80000100a00 */
[----:B------:R-:W-:Y:S01]  /*37590*/  STL.64 [R1+0x528], R156 ;  /* 0x0005289c01007387 */ /* 0x000fe20000100a00 */
[----:B------:R-:W-:-:S03]  /*375a0*/  IMAD.WIDE R242, R5, 0x4, R248 ;  /* 0x0000000405f27825 */ /* 0x000fc600078e02f8 */
[----:B------:R-:W4:Y:S01]  /*375b0*/  LDL.LU.64 R248, [R1+0x870] ;  /* 0x0008700001f87983 */ /* 0x000f220000300a00 */
[----:B--2---:R-:W-:-:S03]  /*375c0*/  IMAD.WIDE R172, R5, 0x4, R26 ;  /* 0x0000000405ac7825 */ /* 0x004fc600078e021a */
[----:B------:R-:W2:Y:S04]  /*375d0*/  LDL.LU.64 R26, [R1+0x880] ;  /* 0x00088000011a7983 */ /* 0x000ea80000300a00 */
[----:B------:R-:W-:Y:S01]  /*375e0*/  STL.64 [R1+0x520], R138 ;  /* 0x0005208a01007387 */ /* 0x000fe20000100a00 */
[----:B---3--:R-:W-:-:S03]  /*375f0*/  IMAD.WIDE R74, R5, 0x4, R22 ;  /* 0x00000004054a7825 */ /* 0x008fc600078e0216 */
[----:B------:R-:W3:Y:S04]  /*37600*/  LDL.LU.64 R22, [R1+0x890] ;  /* 0x0008900001167983 */ /* 0x000ee80000300a00 */
[----:B------:R-:W-:Y:S04]  /*37610*/  STL.64 [R1+0x518], R242 ;  /* 0x000518f201007387 */ /* 0x000fe80000100a00 */
[----:B------:R-:W-:Y:S01]  /*37620*/  STL.64 [R1+0x510], R172 ;  /* 0x000510ac01007387 */ /* 0x000fe20000100a00 */
[----:B----4-:R-:W-:-:S03]  /*37630*/  IMAD.WIDE R154, R5, 0x4, R20 ;  /* 0x00000004059a7825 */ /* 0x010fc600078e0214 */
[----:B------:R-:W4:Y:S01]  /*37640*/  LDL.LU.64 R20, [R1+0x8a0] ;  /* 0x0008a00001147983 */ /* 0x000f220000300a00 */
[----:B------:R-:W-:-:S05]  /*37650*/  IMAD.WIDE R114, R5, 0x4, R36 ;  /* 0x0000000405727825 */ /* 0x000fca00078e0224 */
[----:B------:R-:W-:Y:S01]  /*37660*/  STL.64 [R1+0x508], R114 ;  /* 0x0005087201007387 */ /* 0x000fe20000100a00 */
[----:B------:R-:W-:-:S03]  /*37670*/  IMAD.WIDE R42, R5, 0x4, R34 ;  /* 0x00000004052a7825 */ /* 0x000fc600078e0222 */
[----:B------:R-:W4:Y:S01]  /*37680*/  LDL.LU.64 R36, [R1+0x8b0] ;  /* 0x0008b00001247983 */ /* 0x000f220000300a00 */
[----:B------:R-:W-:-:S03]  /*37690*/  IMAD.WIDE R206, R5, 0x4, R32 ;  /* 0x0000000405ce7825 */ /* 0x000fc600078e0220 */
[----:B------:R-:W4:Y:S04]  /*376a0*/  LDL.LU.64 R32, [R1+0x8c0] ;  /* 0x0008c00001207983 */ /* 0x000f280000300a00 */
[----:B------:R-:W-:Y:S01]  /*376b0*/  STL.64 [R1+0x500], R74 ;  /* 0x0005004a01007387 */ /* 0x000fe20000100a00 */
[----:B------:R-:W-:-:S03]  /*376c0*/  IMAD.WIDE R136, R5, 0x4, R30 ;  /* 0x0000000405887825 */ /* 0x000fc600078e021e */
[----:B------:R1:W-:Y:S04]  /*376d0*/  STL.64 [R1+0x4f0], R154 ;  /* 0x0004f09a01007387 */ /* 0x0003e80000100a00 */
[----:B------:R-:W4:Y:S04]  /*376e0*/  LDL.LU.64 R34, [R1+0x8d0] ;  /* 0x0008d00001227983 */ /* 0x000f280000300a00 */
[----:B------:R-:W4:Y:S01]  /*376f0*/  LDL.LU.64 R30, [R1+0x8e0] ;  /* 0x0008e000011e7983 */ /* 0x000f220000300a00 */
[----:B------:R-:W-:-:S03]  /*37700*/  IMAD.WIDE R158, R5, 0x4, R28 ;  /* 0x00000004059e7825 */ /* 0x000fc600078e021c */
[----:B------:R-:W-:Y:S01]  /*37710*/  STL.64 [R1+0x4f8], R42 ;  /* 0x0004f82a01007387 */ /* 0x000fe20000100a00 */
[----:B------:R-:W-:-:S03]  /*37720*/  IMAD.WIDE R170, R5, 0x4, R24 ;  /* 0x0000000405aa7825 */ /* 0x000fc600078e0218 */
[----:B------:R-:W-:Y:S01]  /*37730*/  STL.64 [R1+0x4e8], R206 ;  /* 0x0004e8ce01007387 */ /* 0x000fe20000100a00 */
[----:B------:R-:W-:-:S03]  /*37740*/  IMAD.WIDE R72, R5, 0x4, R6 ;  /* 0x0000000405487825 */ /* 0x000fc600078e0206 */
[----:B------:R-:W4:Y:S04]  /*37750*/  LDL.LU.64 R28, [R1+0x8f0] ;  /* 0x0008f000011c7983 */ /* 0x000f280000300a00 */
[----:B------:R-:W4:Y:S01]  /*37760*/  LDL.LU.64 R24, [R1+0x900] ;  /* 0x0009000001187983 */ /* 0x000f220000300a00 */
[----:B------:R-:W-:-:S03]  /*37770*/  IMAD.WIDE R112, R5, 0x4, R38 ;  /* 0x0000000405707825 */ /* 0x000fc600078e0226 */
[----:B------:R-:W-:Y:S04]  /*37780*/  STL.64 [R1+0x4e0], R136 ;  /* 0x0004e08801007387 */ /* 0x000fe80000100a00 */
[----:B------:R-:W4:Y:S04]  /*37790*/  LDL.LU.64 R6, [R1+0x910] ;  /* 0x0009100001067983 */ /* 0x000f280000300a00 */
[----:B------:R-:W-:Y:S01]  /*377a0*/  STL.64 [R1+0x4d8], R158 ;  /* 0x0004d89e01007387 */ /* 0x000fe20000100a00 */
[----:B------:R-:W-:-:S03]  /*377b0*/  IMAD.WIDE R40, R5, 0x4, R248 ;  /* 0x0000000405287825 */ /* 0x000fc600078e02f8 */
[----:B------:R-:W-:Y:S01]  /*377c0*/  STL.64 [R1+0x4d0], R170 ;  /* 0x0004d0aa01007387 */ /* 0x000fe20000100a00 */
[----:B--2---:R-:W-:-:S03]  /*377d0*/  IMAD.WIDE R12, R5, 0x4, R26 ;  /* 0x00000004050c7825 */ /* 0x004fc600078e021a */
[----:B------:R-:W2:Y:S04]  /*377e0*/  LDL.LU.64 R26, [R1+0x920] ;  /* 0x00092000011a7983 */ /* 0x000ea80000300a00 */
[----:B------:R-:W-:Y:S04]  /*377f0*/  STL.64 [R1+0x4c8], R112 ;  /* 0x0004c87001007387 */ /* 0x000fe80000100a00 */
[----:B------:R-:W2:Y:S01]  /*37800*/  LDL.LU.64 R248, [R1+0x930] ;  /* 0x0009300001f87983 */ /* 0x000ea20000300a00 */
[----:B---3--:R-:W-:-:S03]  /*37810*/  IMAD.WIDE R164, R5, 0x4, R22 ;  /* 0x0000000405a47825 */ /* 0x008fc600078e0216 */
[----:B------:R-:W3:Y:S04]  /*37820*/  LDL.LU.64 R22, [R1+0x940] ;  /* 0x0009400001167983 */ /* 0x000ee80000300a00 */
[----:B------:R-:W-:Y:S04]  /*37830*/  STL.64 [R1+0x4c0], R72 ;  /* 0x0004c04801007387 */ /* 0x000fe80000100a00 */
[----:B------:R1:W-:Y:S04]  /*37840*/  STL.64 [R1+0x4b0], R12 ;  /* 0x0004b00c01007387 */ /* 0x0003e80000100a00 */
        /* <DEDUP_REMOVED lines=18> */
[----:B------:R-:W-:Y:S01]  /*37970*/  STL.64 [R1+0x488], R110 ;  /* 0x0004886e01007387 */ /* 0x000fe20000100a00 */
[----:B------:R-:W-:-:S03]  /*37980*/  IMAD.WIDE R60, R5, 0x4, R6 ;  /* 0x00000004053c7825 */ /* 0x000fc600078e0206 */
[----:B------:R-:W4:Y:S04]  /*37990*/  LDL.LU.64 R6, [R1+0x9b0] ;  /* 0x0009b00001067983 */ /* 0x000f280000300a00 */
[----:B------:R-:W4:Y:S04]  /*379a0*/  LDL.LU.64 R28, [R1+0x9c0] ;  /* 0x0009c000011c7983 */ /* 0x000f280000300a00 */
[----:B------:R-:W-:Y:S04]  /*379b0*/  STL.64 [R1+0x480], R70 ;  /* 0x0004804601007387 */ /* 0x000fe80000100a00 */
[----:B------:R1:W-:Y:S04]  /*379c0*/  STL.64 [R1+0x470], R208 ;  /* 0x000470d001007387 */ /* 0x0003e80000100a00 */
[----:B------:R-:W4:Y:S01]  /*379d0*/  LDL.LU.64 R34, [R1+0x9d0] ;  /* 0x0009d00001227983 */ /* 0x000f220000300a00 */
[----:B--2---:R-:W-:-:S03]  /*379e0*/  IMAD.WIDE R76, R5, 0x4, R26 ;  /* 0x00000004054c7825 */ /* 0x004fc600078e021a */
[----:B------:R-:W2:Y:S04]  /*379f0*/  LDL.LU.64 R26, [R1+0x9e0] ;  /* 0x0009e000011a7983 */ /* 0x000ea80000300a00 */
[----:B------:R-:W-:Y:S04]  /*37a00*/  STL.64 [R1+0x478], R38 ;  /* 0x0004782601007387 */ /* 0x000fe80000100a00 */
[----:B------:R-:W-:Y:S01]  /*37a10*/  STL.64 [R1+0x468], R60 ;  /* 0x0004683c01007387 */ /* 0x000fe20000100a00 */
[----:B---3--:R-:W-:-:S03]  /*37a20*/  IMAD.WIDE R166, R5, 0x4, R22 ;  /* 0x0000000405a67825 */ /* 0x008fc600078e0216 */
[----:B------:R-:W3:Y:S04]  /*37a30*/  LDL.LU.64 R22, [R1+0x9f0] ;  /* 0x0009f00001167983 */ /* 0x000ee80000300a00 */
[----:B------:R-:W-:Y:S04]  /*37a40*/  STL.64 [R1+0x460], R76 ;  /* 0x0004604c01007387 */ /* 0x000fe80000100a00 */
[----:B------:R-:W3:Y:S01]  /*37a50*/  LDL.LU.64 R56, [R1+0xa00] ;  /* 0x000a000001387983 */ /* 0x000ee20000300a00 */
[----:B----4-:R-:W-:-:S03]  /*37a60*/  IMAD.WIDE R68, R5, 0x4, R20 ;  /* 0x0000000405447825 */ /* 0x010fc600078e0214 */
[----:B------:R-:W4:Y:S01]  /*37a70*/  LDL.LU.64 R20, [R1+0xa10] ;  /* 0x000a100001147983 */ /* 0x000f220000300a00 */
[----:B------:R-:W-:-:S04]  /*37a80*/  IMAD.WIDE R248, R5, 0x4, R248 ;  /* 0x0000000405f87825 */ /* 0x000fc800078e02f8 */
[C---:B------:R-:W-:Y:S01]  /*37a90*/  IMAD.WIDE R104, R5.reuse, 0x4, R50 ;  /* 0x0000000405687825 */ /* 0x040fe200078e0232 */
[----:B------:R-:W-:Y:S04]  /*37aa0*/  STL.64 [R1+0x458], R248 ;  /* 0x000458f801007387 */ /* 0x000fe80000100a00 */
[----:B------:R-:W-:Y:S01]  /*37ab0*/  STL.64 [R1+0x450], R166 ;  /* 0x000450a601007387 */ /* 0x000fe20000100a00 */
[----:B------:R-:W-:-:S03]  /*37ac0*/  IMAD.WIDE R228, R5, 0x4, R32 ;  /* 0x0000000405e47825 */ /* 0x000fc600078e0220 */
[----:B------:R-:W4:Y:S04]  /*37ad0*/  LDL.LU.64 R54, [R1+0xa20] ;  /* 0x000a200001367983 */ /* 0x000f280000300a00 */
[----:B------:R-:W-:Y:S01]  /*37ae0*/  STL.64 [R1+0x448], R104 ;  /* 0x0004486801007387 */ /* 0x000fe20000100a00 */
[----:B------:R-:W-:-:S03]  /*37af0*/  IMAD.WIDE R36, R5, 0x4, R36 ;  /* 0x0000000405247825 */ /* 0x000fc600078e0224 */
[----:B------:R-:W4:Y:S01]  /*37b00*/  LDL.LU.64 R52, [R1+0xa30] ;  /* 0x000a300001347983 */ /* 0x000f220000300a00 */
[----:B------:R-:W-:-:S03]  /*37b10*/  IMAD.WIDE R162, R5, 0x4, R30 ;  /* 0x0000000405a27825 */ /* 0x000fc600078e021e */
[----:B------:R-:W4:Y:S04]  /*37b20*/  LDL.LU.64 R30, [R1+0xa40] ;  /* 0x000a4000011e7983 */ /* 0x000f280000300a00 */
[----:B------:R-:W-:Y:S04]  /*37b30*/  STL.64 [R1+0x440], R68 ;  /* 0x0004404401007387 */ /* 0x000fe80000100a00 */
[----:B------:R1:W-:Y:S04]  /*37b40*/  STL.64 [R1+0x430], R228 ;  /* 0x000430e401007387 */ /* 0x0003e80000100a00 */
[----:B------:R-:W4:Y:S01]  /*37b50*/  LDL.LU.64 R50, [R1+0xa50] ;  /* 0x000a500001327983 */ /* 0x000f220000300a00 */
[----:B------:R-:W-:-:S03]  /*37b60*/  IMAD.WIDE R124, R5, 0x4, R24 ;  /* 0x00000004057c7825 */ /* 0x000fc600078e0218 */
[----:B------:R-:W4:Y:S04]  /*37b70*/  LDL.LU.64 R24, [R1+0xa60] ;  /* 0x000a600001187983 */ /* 0x000f280000300a00 */
[----:B------:R-:W-:Y:S01]  /*37b80*/  STL.64 [R1+0x438], R36 ;  /* 0x0004382401007387 */ /* 0x000fe20000100a00 */
[----:B------:R-:W-:-:S03]  /*37b90*/  IMAD.WIDE R6, R5, 0x4, R6 ;  /* 0x0000000405067825 */ /* 0x000fc600078e0206 */
[----:B------:R-:W-:Y:S01]  /*37ba0*/  STL.64 [R1+0x428], R162 ;  /* 0x000428a201007387 */ /* 0x000fe20000100a00 */
[----:B------:R-:W-:-:S03]  /*37bb0*/  IMAD.WIDE R150, R5, 0x4, R28 ;  /* 0x0000000405967825 */ /* 0x000fc600078e021c */
[----:B------:R-:W4:Y:S04]  /*37bc0*/  LDL.LU.64 R32, [R1+0xa70] ;  /* 0x000a700001207983 */ /* 0x000f280000300a00 */
[----:B------:R-:W4:Y:S04]  /*37bd0*/  LDL.LU.64 R28, [R1+0xa80] ;  /* 0x000a8000011c7983 */ /* 0x000f280000300a00 */
[----:B------:R-:W-:Y:S01]  /*37be0*/  STL.64 [R1+0x420], R124 ;  /* 0x0004207c01007387 */ /* 0x000fe20000100a00 */
[----:B------:R-:W-:-:S04]  /*37bf0*/  IMAD.WIDE R102, R5, 0x4, R34 ;  /* 0x0000000405667825 */ /* 0x000fc800078e0222 */
[C---:B--2---:R-:W-:Y:S02]  /*37c00*/  IMAD.WIDE R66, R5.reuse, 0x4, R26 ;  /* 0x0000000405427825 */ /* 0x044fe400078e021a */
[----:B------:R-:W2:Y:S04]  /*37c10*/  LDL.LU.64 R26, [R1+0xa90] ;  /* 0x000a9000011a7983 */ /* 0x000ea80000300a00 */
        /* <DEDUP_REMOVED lines=8> */
[----:B------:R-:W-:-:S03]  /*37ca0*/  IMAD.WIDE R226, R5, 0x4, R56 ;  /* 0x0000000405e27825 */ /* 0x000fc600078e0238 */
        /* <DEDUP_REMOVED lines=10> */
[----:B------:R-:W-:Y:S04]  /*37d50*/  STL.64 [R1+0x3e0], R122 ;  /* 0x0003e07a01007387 */ /* 0x000fe80000100a00 */
[----:B------:R-:W4:Y:S01]  /*37d60*/  LDL.LU.64 R54, [R1+0xb00] ;  /* 0x000b000001367983 */ /* 0x000f220000300a00 */
[----:B------:R-:W-:-:S04]  /*37d70*/  IMAD.WIDE R100, R5, 0x4, R50 ;  /* 0x0000000405647825 */ /* 0x000fc800078e0232 */
[C---:B------:R-:W-:Y:S02]  /*37d80*/  IMAD.WIDE R64, R5.reuse, 0x4, R24 ;  /* 0x0000000405407825 */ /* 0x040fe400078e0218 */
[----:B------:R-:W4:Y:S04]  /*37d90*/  LDL.LU.64 R24, [R1+0xb10] ;  /* 0x000b100001187983 */ /* 0x000f280000300a00 */
[----:B------:R-:W-:Y:S04]  /*37da0*/  STL.64 [R1+0x3d8], R220 ;  /* 0x0003d8dc01007387 */ /* 0x000fe80000100a00 */
[----:B------:R-:W-:Y:S04]  /*37db0*/  STL.64 [R1+0x3d0], R148 ;  /* 0x0003d09401007387 */ /* 0x000fe80000100a00 */
[----:B------:R-:W4:Y:S01]  /*37dc0*/  LDL.LU.64 R52, [R1+0xb20] ;  /* 0x000b200001347983 */ /* 0x000f220000300a00 */
[----:B------:R-:W-:-:S03]  /*37dd0*/  IMAD.WIDE R212, R5, 0x4, R28 ;  /* 0x0000000405d47825 */ /* 0x000fc600078e021c */
[----:B------:R-:W-:Y:S01]  /*37de0*/  STL.64 [R1+0x3c8], R100 ;  /* 0x0003c86401007387 */ /* 0x000fe20000100a00 */
[----:B------:R-:W-:-:S04]  /*37df0*/  IMAD.WIDE R32, R5, 0x4, R32 ;  /* 0x0000000405207825 */ /* 0x000fc800078e0220 */
[C---:B--2---:R-:W-:Y:S02]  /*37e00*/  IMAD.WIDE R194, R5.reuse, 0x4, R26 ;  /* 0x0000000405c27825 */ /* 0x044fe400078e021a */
[----:B------:R-:W2:Y:S04]  /*37e10*/  LDL.LU.64 R26, [R1+0xb30] ;  /* 0x000b3000011a7983 */ /* 0x000ea80000300a00 */
[----:B------:R-:W-:Y:S04]  /*37e20*/  STL.64 [R1+0x3c0], R64 ;  /* 0x0003c04001007387 */ /* 0x000fe80000100a00 */
[----:B------:R1:W-:Y:S04]  /*37e30*/  STL.64 [R1+0x3b0], R212 ;  /* 0x0003b0d401007387 */ /* 0x0003e80000100a00 */
[----:B------:R-:W2:Y:S04]  /*37e40*/  LDL.LU.64 R50, [R1+0xb40] ;  /* 0x000b400001327983 */ /* 0x000ea80000300a00 */
        /* <DEDUP_REMOVED lines=15> */
[----:B------:R-:W-:Y:S01]  /*37f40*/  STL.64 [R1+0x390], R146 ;  /* 0x0003909201007387 */ /* 0x000fe20000100a00 */
[----:B------:R-:W-:-:S04]  /*37f50*/  IMAD.WIDE R30, R5, 0x4, R30 ;  /* 0x00000004051e7825 */ /* 0x000fc800078e021e */
[C---:B------:R-:W-:Y:S02]  /*37f60*/  IMAD.WIDE R210, R5.reuse, 0x4, R54 ;  /* 0x0000000405d27825 */ /* 0x040fe400078e0236 */
[----:B------:R-:W4:Y:S04]  /*37f70*/  LDL.LU.64 R54, [R1+0xbb0] ;  /* 0x000bb00001367983 */ /* 0x000f280000300a00 */
[----:B------:R-:W-:Y:S01]  /*37f80*/  STL.64 [R1+0x388], R98 ;  /* 0x0003886201007387 */ /* 0x000fe20000100a00 */
[----:B------:R-:W-:-:S03]  /*37f90*/  IMAD.WIDE R192, R5, 0x4, R24 ;  /* 0x0000000405c07825 */ /* 0x000fc600078e0218 */
[----:B------:R-:W4:Y:S04]  /*37fa0*/  LDL.LU.64 R24, [R1+0xbc0] ;  /* 0x000bc00001187983 */ /* 0x000f280000300a00 */
[----:B------:R-:W-:Y:S04]  /*37fb0*/  STL.64 [R1+0x380], R62 ;  /* 0x0003803e01007387 */ /* 0x000fe80000100a00 */
[----:B------:R1:W-:Y:S01]  /*37fc0*/  STL.64 [R1+0x370], R210 ;  /* 0x000370d201007387 */ /* 0x0003e20000100a00 */
[----:B------:R-:W-:-:S03]  /*37fd0*/  IMAD.WIDE R152, R5, 0x4, R52 ;  /* 0x0000000405987825 */ /* 0x000fc600078e0234 */
[----:B------:R-:W4:Y:S04]  /*37fe0*/  LDL.LU.64 R56, [R1+0xbd0] ;  /* 0x000bd00001387983 */ /* 0x000f280000300a00 */
[----:B------:R-:W4:Y:S04]  /*37ff0*/  LDL.LU.64 R52, [R1+0xbe0] ;  /* 0x000be00001347983 */ /* 0x000f280000300a00 */
[----:B------:R-:W-:Y:S04]  /*38000*/  STL.64 [R1+0x378], R30 ;  /* 0x0003781e01007387 */ /* 0x000fe80000100a00 */
[----:B------:R-:W-:Y:S01]  /*38010*/  STL.64 [R1+0x368], R192 ;  /* 0x000368c001007387 */ /* 0x000fe20000100a00 */
[----:B--2---:R-:W-:-:S03]  /*38020*/  IMAD.WIDE R216, R5, 0x4, R26 ;  /* 0x0000000405d87825 */ /* 0x004fc600078e021a */
[----:B------:R-:W2:Y:S01]  /*38030*/  LDL.LU.64 R26, [R1+0xbf0] ;  /* 0x000bf000011a7983 */ /* 0x000ea20000300a00 */
[----:B------:R-:W-:-:S03]  /*38040*/  IMAD.WIDE R144, R5, 0x4, R50 ;  /* 0x0000000405907825 */ /* 0x000fc600078e0232 */
[----:B------:R-:W2:Y:S01]  /*38050*/  LDL.LU.64 R50, [R1+0xc00] ;  /* 0x000c000001327983 */ /* 0x000ea20000300a00 */
[----:B------:R-:W-:-:S03]  /*38060*/  IMAD.WIDE R96, R5, 0x4, R28 ;  /* 0x0000000405607825 */ /* 0x000fc600078e021c */
[----:B------:R-:W-:Y:S01]  /*38070*/  STL.64 [R1+0x360], R152 ;  /* 0x0003609801007387 */ /* 0x000fe20000100a00 */
[----:B---3--:R-:W-:-:S03]  /*38080*/  IMAD.WIDE R58, R5, 0x4, R22 ;  /* 0x00000004053a7825 */ /* 0x008fc600078e0216 */
[----:B------:R-:W3:Y:S04]  /*38090*/  LDL.LU.64 R22, [R1+0xc10] ;  /* 0x000c100001167983 */ /* 0x000ee80000300a00 */
[----:B------:R-:W-:Y:S01]  /*380a0*/  STL.64 [R1+0x358], R216 ;  /* 0x000358d801007387 */ /* 0x000fe20000100a00 */
[----:B----4-:R-:W-:-:S03]  /*380b0*/  IMAD.WIDE R28, R5, 0x4, R20 ;  /* 0x00000004051c7825 */ /* 0x010fc600078e0214 */
[----:B------:R-:W4:Y:S04]  /*380c0*/  LDL.LU.64 R20, [R1+0xc20] ;  /* 0x000c200001147983 */ /* 0x000f280000300a00 */
[----:B------:R-:W-:Y:S01]  /*380d0*/  STL.64 [R1+0x350], R144 ;  /* 0x0003509001007387 */ /* 0x000fe20000100a00 */
[----:B------:R-:W-:-:S03]  /*380e0*/  IMAD.WIDE R224, R5, 0x4, R88 ;  /* 0x0000000405e07825 */ /* 0x000fc600078e0258 */
[----:B------:R-:W-:Y:S01]  /*380f0*/  STL.64 [R1+0x348], R96 ;  /* 0x0003486001007387 */ /* 0x000fe20000100a00 */
[----:B------:R-:W-:-:S03]  /*38100*/  IMAD.WIDE R190, R5, 0x4, R86 ;  /* 0x0000000405be7825 */ /* 0x000fc600078e0256 */
[----:B------:R-:W4:Y:S04]  /*38110*/  LDL.LU.64 R232, [R1+0xc30] ;  /* 0x000c300001e87983 */ /* 0x000f280000300a00 */
[----:B------:R-:W-:Y:S01]  /*38120*/  STL.64 [R1+0x340], R58 ;  /* 0x0003403a01007387 */ /* 0x000fe20000100a00 */
[----:B------:R-:W-:-:S03]  /*38130*/  IMAD.WIDE R238, R5, 0x4, R84 ;  /* 0x0000000405ee7825 */ /* 0x000fc600078e0254 */
[----:B------:R1:W-:Y:S04]  /*38140*/  STL.64 [R1+0x330], R224 ;  /* 0x000330e001007387 */ /* 0x0003e80000100a00 */
        /* <DEDUP_REMOVED lines=8> */
[----:B------:R-:W4:Y:S01]  /*381d0*/  LDL.LU.64 R130, [R1+0xc80] ;  /* 0x000c800001827983 */ /* 0x000f220000300a00 */
[----:B------:R-:W-:-:S03]  /*381e0*/  IMAD.WIDE R94, R5, 0x4, R56 ;  /* 0x00000004055e7825 */ /* 0x000fc600078e0238 */
[----:B------:R-:W4:Y:S01]  /*381f0*/  LDL.LU.64 R106, [R1+0xc90] ;  /* 0x000c9000016a7983 */ /* 0x000f220000300a00 */
[----:B------:R-:W-:-:S03]  /*38200*/  IMAD.WIDE R56, R5, 0x4, R52 ;  /* 0x0000000405387825 */ /* 0x000fc600078e0234 */
[----:B------:R-:W-:Y:S04]  /*38210*/  STL.64 [R1+0x318], R214 ;  /* 0x000318d601007387 */ /* 0x000fe80000100a00 */
[----:B------:R-:W4:Y:S04]  /*38220*/  LDL.LU.64 R86, [R1+0xca0] ;  /* 0x000ca00001567983 */ /* 0x000f280000300a00 */
[----:B------:R-:W-:Y:S04]  /*38230*/  STL.64 [R1+0x310], R142 ;  /* 0x0003108e01007387 */ /* 0x000fe80000100a00 */
[----:B------:R-:W4:Y:S01]  /*38240*/  LDL.LU.64 R84, [R1+0xcb0] ;  /* 0x000cb00001547983 */ /* 0x000f220000300a00 */
[----:B--2---:R-:W-:-:S04]  /*38250*/  IMAD.WIDE R26, R5, 0x4, R26 ;  /* 0x00000004051a7825 */ /* 0x004fc800078e021a */
[C---:B------:R-:W-:Y:S02]  /*38260*/  IMAD.WIDE R222, R5.reuse, 0x4, R50 ;  /* 0x0000000405de7825 */ /* 0x040fe400078e0232 */
[----:B------:R-:W2:Y:S04]  /*38270*/  LDL.LU.64 R50, [R1+0xcc0] ;  /* 0x000cc00001327983 */ /* 0x000ea80000300a00 */
[----:B------:R-:W-:Y:S04]  /*38280*/  STL.64 [R1+0x308], R94 ;  /* 0x0003085e01007387 */ /* 0x000fe80000100a00 */
[----:B------:R-:W-:Y:S04]  /*38290*/  STL.64 [R1+0x300], R56 ;  /* 0x0003003801007387 */ /* 0x000fe80000100a00 */
[----:B------:R1:W-:Y:S01]  /*382a0*/  STL.64 [R1+0x2f0], R222 ;  /* 0x0002f0de01007387 */ /* 0x0003e20000100a00 */
[----:B---3--:R-:W-:-:S04]  /*382b0*/  IMAD.WIDE R236, R5, 0x4, R22 ;  /* 0x0000000405ec7825 */ /* 0x008fc800078e0216 */
[C---:B----4-:R-:W-:Y:S02]  /*382c0*/  IMAD.WIDE R108, R5.reuse, 0x4, R20 ;  /* 0x00000004056c7825 */ /* 0x050fe400078e0214 */
[----:B------:R-:W3:Y:S04]  /*382d0*/  LDL.LU.64 R20, [R1+0xcd0] ;  /* 0x000cd00001147983 */ /* 0x000ee80000300a00 */
[----:B------:R-:W4:Y:S04]  /*382e0*/  LDL.LU.64 R52, [R1+0xce0] ;  /* 0x000ce00001347983 */ /* 0x000f280000300a00 */
[----:B------:R-:W4:Y:S04]  /*382f0*/  LDL.LU.64 R22, [R1+0xcf0] ;  /* 0x000cf00001167983 */ /* 0x000f280000300a00 */
[----:B------:R-:W-:Y:S04]  /*38300*/  STL.64 [R1+0x2f8], R26 ;  /* 0x0002f81a01007387 */ /* 0x000fe80000100a00 */
[----:B------:R-:W-:Y:S04]  /*38310*/  STL.64 [R1+0x2e8], R236 ;  /* 0x0002e8ec01007387 */ /* 0x000fe80000100a00 */
[----:B------:R-:W4:Y:S01]  /*38320*/  LDL.LU.64 R128, [R1+0xd00] ;  /* 0x000d000001807983 */ /* 0x000f220000300a00 */
[----:B------:R-:W-:-:S04]  /*38330*/  IMAD.WIDE R204, R5, 0x4, R232 ;  /* 0x0000000405cc7825 */ /* 0x000fc800078e02e8 */
[C---:B------:R-:W-:Y:S02]  /*38340*/  IMAD.WIDE R134, R5.reuse, 0x4, R2 ;  /* 0x0000000405867825 */ /* 0x040fe400078e0202 */
[----:B------:R-:W4:Y:S02]  /*38350*/  LDL.LU.64 R2, [R1+0xd10] ;  /* 0x000d100001027983 */ /* 0x000f240000300a00 */
[C---:B------:R-:W-:Y:S02]  /*38360*/  IMAD.WIDE R88, R5.reuse, 0x4, R88 ;  /* 0x0000000405587825 */ /* 0x040fe400078e0258 */
[----:B------:R-:W-:Y:S04]  /*38370*/  STL.64 [R1+0x2e0], R108 ;  /* 0x0002e06c01007387 */ /* 0x000fe80000100a00 */
[----:B------:R-:W4:Y:S01]  /*38380*/  LDL.LU.64 R232, [R1+0xd20] ;  /* 0x000d200001e87983 */ /* 0x000f220000300a00 */
[----:B------:R-:W-:-:S03]  /*38390*/  IMAD.WIDE R54, R5, 0x4, R54 ;  /* 0x0000000405367825 */ /* 0x000fc600078e0236 */
[----:B------:R-:W-:Y:S04]  /*383a0*/  STL.64 [R1+0x2d8], R204 ;  /* 0x0002d8cc01007387 */ /* 0x000fe80000100a00 */
[----:B------:R-:W-:Y:S01]  /*383b0*/  STL.64 [R1+0x2d0], R134 ;  /* 0x0002d08601007387 */ /* 0x000fe20000100a00 */
[----:B------:R-:W-:-:S03]  /*383c0*/  IMAD.WIDE R24, R5, 0x4, R24 ;  /* 0x0000000405187825 */ /* 0x000fc600078e0218 */
[----:B------:R-:W-:Y:S01]  /*383d0*/  STL.64 [R1+0x2c8], R88 ;  /* 0x0002c85801007387 */ /* 0x000fe20000100a00 */
[----:B------:R-:W-:-:S03]  /*383e0*/  IMAD.WIDE R244, R5, 0x4, R130 ;  /* 0x0000000405f47825 */ /* 0x000fc600078e0282 */
[----:B------:R-:W-:Y:S01]  /*383f0*/  STL.64 [R1+0x2c0], R54 ;  /* 0x0002c03601007387 */ /* 0x000fe20000100a00 */
[----:B------:R-:W-:-:S03]  /*38400*/  IMAD.WIDE R90, R5, 0x4, R106 ;  /* 0x00000004055a7825 */ /* 0x000fc600078e026a */
[----:B------:R1:W-:Y:S04]  /*38410*/  STL.64 [R1+0x2b0], R244 ;  /* 0x0002b0f401007387 */ /* 0x0003e80000100a00 */
[----:B------:R-:W-:Y:S01]  /*38420*/  STL.64 [R1+0x2b8], R24 ;  /* 0x0002b81801007387 */ /* 0x000fe20000100a00 */
[----:B------:R-:W-:-:S03]  /*38430*/  IMAD.WIDE R106, R5, 0x4, R86 ;  /* 0x00000004056a7825 */ /* 0x000fc600078e0256 */
[----:B------:R-:W-:Y:S04]  /*38440*/  STL.64 [R1+0x2a8], R90 ;  /* 0x0002a85a01007387 */ /* 0x000fe80000100a00 */
[----:B------:R-:W4:Y:S01]  /*38450*/  LDL.LU.64 R200, [R1+0xd30] ;  /* 0x000d300001c87983 */ /* 0x000f220000300a00 */
[----:B------:R-:W-:-:S03]  /*38460*/  IMAD.WIDE R202, R5, 0x4, R84 ;  /* 0x0000000405ca7825 */ /* 0x000fc600078e0254 */
[----:B------:R-:W4:Y:S04]  /*38470*/  LDL.LU.64 R130, [R1+0xd40] ;  /* 0x000d400001827983 */ /* 0x000f280000300a00 */
[----:B------:R-:W4:Y:S01]  /*38480*/  LDL.LU.64 R84, [R1+0xd50] ;  /* 0x000d500001547983 */ /* 0x000f220000300a00 */
[----:B--2---:R-:W-:-:S03]  /*38490*/  IMAD.WIDE R132, R5, 0x4, R50 ;  /* 0x0000000405847825 */ /* 0x004fc600078e0232 */
[----:B------:R-:W2:Y:S04]  /*384a0*/  LDL.LU.64 R50, [R1+0xd60] ;  /* 0x000d600001327983 */ /* 0x000ea80000300a00 */
[----:B------:R-:W-:Y:S01]  /*384b0*/  STL.64 [R1+0x2a0], R106 ;  /* 0x0002a06a01007387 */ /* 0x000fe20000100a00 */
[----:B---3--:R-:W-:-:S03]  /*384c0*/  IMAD.WIDE R86, R5, 0x4, R20 ;  /* 0x0000000405567825 */ /* 0x008fc600078e0214 */
[----:B------:R-:W3:Y:S01]  /*384d0*/  LDL.LU.64 R20, [R1+0xd70] ;  /* 0x000d700001147983 */ /* 0x000ee20000300a00 */
[----:B----4-:R-:W-:-:S03]  /*384e0*/  IMAD.WIDE R52, R5, 0x4, R52 ;  /* 0x0000000405347825 */ /* 0x010fc600078e0234 */
[----:B------:R-:W-:Y:S04]  /*384f0*/  STL.64 [R1+0x298], R202 ;  /* 0x000298ca01007387 */ /* 0x000fe80000100a00 */
[----:B------:R-:W-:Y:S04]  /*38500*/  STL.64 [R1+0x290], R132 ;  /* 0x0002908401007387 */ /* 0x000fe80000100a00 */
[----:B------:R-:W-:Y:S01]  /*38510*/  STL.64 [R1+0x288], R86 ;  /* 0x0002885601007387 */ /* 0x000fe20000100a00 */
[----:B------:R-:W-:-:S03]  /*38520*/  IMAD.WIDE R160, R5, 0x4, R128 ;  /* 0x0000000405a07825 */ /* 0x000fc600078e0280 */
[----:B------:R-:W-:Y:S04]  /*38530*/  STL.64 [R1+0x280], R52 ;  /* 0x0002803401007387 */ /* 0x000fe80000100a00 */
[----:B------:R4:W-:Y:S04]  /*38540*/  STL.64 [R1+0x270], R160 ;  /* 0x000270a001007387 */ /* 0x0009e80000100a00 */
[----:B-1----:R-:W4:Y:S04]  /*38550*/  LDL.64 R80, [R1+0xe40] ;  /* 0x000e400001507983 */ /* 0x002f280000100a00 */
[----:B------:R-:W4:Y:S04]  /*38560*/  LDL.64 R118, [R1+0xdc8] ;  /* 0x000dc80001767983 */ /* 0x000f280000100a00 */
[----:B------:R-:W4:Y:S01]  /*38570*/  LDL.64 R230, [R1+0xd68] ;  /* 0x000d680001e67983 */ /* 0x000f220000100a00 */
[----:B------:R-:W-:-:S03]  /*38580*/  IMAD.WIDE R22, R5, 0x4, R22 ;  /* 0x0000000405167825 */ /* 0x000fc600078e0216 */
[----:B------:R-:W4:Y:S01]  /*38590*/  LDL.64 R198, [R1+0xce8] ;  /* 0x000ce80001c67983 */ /* 0x000f220000100a00 */
[----:B------:R-:W-:-:S03]  /*385a0*/  IMAD.WIDE R2, R5, 0x4, R2 ;  /* 0x0000000405027825 */ /* 0x000fc600078e0202 */
[----:B------:R-:W4:Y:S01]  /*385b0*/  LDL.64 R180, [R1+0xc68] ;  /* 0x000c680001b47983 */ /* 0x000f220000100a00 */
[----:B------:R-:W-:-:S03]  /*385c0*/  IMAD.WIDE R232, R5, 0x4, R232 ;  /* 0x0000000405e87825 */ /* 0x000fc600078e02e8 */
[----:B------:R-:W4:Y:S04]  /*385d0*/  LDL.64 R18, [R1+0xbe8] ;  /* 0x000be80001127983 */ /* 0x000f280000100a00 */
[----:B------:R-:W4:Y:S04]  /*385e0*/  LDL.64 R178, [R1+0xb68] ;  /* 0x000b680001b27983 */ /* 0x000f280000100a00 */
[----:B------:R-:W4:Y:S04]  /*385f0*/  LDL.64 R176, [R1+0xae8] ;  /* 0x000ae80001b07983 */ /* 0x000f280000100a00 */
[----:B------:R-:W4:Y:S04]  /*38600*/  LDL.64 R8, [R1+0xa68] ;  /* 0x000a680001087983 */ /* 0x000f280000100a00 */
[----:B------:R-:W4:Y:S04]  /*38610*/  LDL.64 R92, [R1+0x9e8] ;  /* 0x0009e800015c7983 */ /* 0x000f280000100a00 */
[----:B------:R-:W4:Y:S01]  /*38620*/  LDL.64 R126, [R1+0x968] ;  /* 0x00096800017e7983 */ /* 0x000f220000100a00 */
[----:B------:R-:W-:-:S03]  /*38630*/  IMAD.WIDE R200, R5, 0x4, R200 ;  /* 0x0000000405c87825 */ /* 0x000fc600078e02c8 */
[----:B------:R-:W4:Y:S01]  /*38640*/  LDL.64 R128, [R1+0x8e8] ;  /* 0x0008e80001807983 */ /* 0x000f220000100a00 */
[----:B------:R-:W-:-:S03]  /*38650*/  IMAD.WIDE R130, R5, 0x4, R130 ;  /* 0x0000000405827825 */ /* 0x000fc600078e0282 */
[----:B------:R-:W-:Y:S01]  /*38660*/  STL.64 [R1+0x278], R22 ;  /* 0x0002781601007387 */ /* 0x000fe20000100a00 */
[----:B------:R-:W-:-:S03]  /*38670*/  IMAD.WIDE R84, R5, 0x4, R84 ;  /* 0x0000000405547825 */ /* 0x000fc600078e0254 */
[----:B------:R1:W-:Y:S04]  /*38680*/  STL.64 [R1+0x268], R2 ;  /* 0x0002680201007387 */ /* 0x0003e80000100a00 */
[----:B------:R1:W-:Y:S04]  /*38690*/  STL.64 [R1+0x260], R232 ;  /* 0x000260e801007387 */ /* 0x0003e80000100a00 */
[----:B------:R-:W-:Y:S04]  /*386a0*/  STL.64 [R1+0x258], R200 ;  /* 0x000258c801007387 */ /* 0x000fe80000100a00 */
[----:B------:R-:W4:Y:S04]  /*386b0*/  LDL.64 R182, [R1+0x7e8] ;  /* 0x0007e80001b67983 */ /* 0x000f280000100a00 */
[----:B------:R-:W4:Y:S04]  /*386c0*/  LDL.64 R14, [R1+0x768] ;  /* 0x00076800010e7983 */ /* 0x000f280000100a00 */
[----:B------:R-:W4:Y:S04]  /*386d0*/  LDL.64 R246, [R1+0x6e8] ;  /* 0x0006e80001f67983 */ /* 0x000f280000100a00 */
[----:B------:R-:W4:Y:S04]  /*386e0*/  LDL.64 R188, [R1+0x668] ;  /* 0x0006680001bc7983 */ /* 0x000f280000100a00 */
[----:B------:R-:W4:Y:S04]  /*386f0*/  LDL.64 R48, [R1+0x5f0] ;  /* 0x0005f00001307983 */ /* 0x000f280000100a00 */
[----:B------:R-:W4:Y:S04]  /*38700*/  LDL.64 R82, [R1+0x5b0] ;  /* 0x0005b00001527983 */ /* 0x000f280000100a00 */
[----:B------:R-:W-:Y:S04]  /*38710*/  STL.64 [R1+0x250], R130 ;  /* 0x0002508201007387 */ /* 0x000fe80000100a00 */
[----:B------:R-:W-:Y:S01]  /*38720*/  STL.64 [R1+0x248], R84 ;  /* 0x0002485401007387 */ /* 0x000fe20000100a00 */
[----:B--2---:R-:W-:-:S05]  /*38730*/  IMAD.WIDE R50, R5, 0x4, R50 ;  /* 0x0000000405327825 */ /* 0x004fca00078e0232 */
[----:B------:R-:W-:Y:S01]  /*38740*/  STL.64 [R1+0x240], R50 ;  /* 0x0002403201007387 */ /* 0x000fe20000100a00 */
[----:B---3--:R-:W-:-:S03]  /*38750*/  IMAD.WIDE R20, R5, 0x4, R20 ;  /* 0x0000000405147825 */ /* 0x008fc600078e0214 */
[----:B----4-:R-:W-:Y:S04]  /*38760*/  LDGSTS.E [R11], desc[UR60][R80.64], P4 ;  /* 0x00000000500b7fae */ /* 0x010fe8000a12187c */
[----:B------:R-:W-:Y:S04]  /*38770*/  LDGSTS.E [R11+0x400], desc[UR60][R118.64], P4 ;  /* 0x00400000760b7fae */ /* 0x000fe8000a12187c */
[----:B------:R-:W-:Y:S04]  /*38780*/  LDGSTS.E [R11+0x800], desc[UR60][R230.64], P4 ;  /* 0x00800000e60b7fae */ /* 0x000fe8000a12187c */
[----:B------:R-:W2:Y:S04]  /*38790*/  LDL.LU.64 R80, [R1+0x3008] ;  /* 0x0030080001507983 */ /* 0x000ea80000300a00 */
[----:B------:R3:W-:Y:S04]  /*387a0*/  STL.64 [R1+0x238], R20 ;  /* 0x0002381401007387 */ /* 0x0007e80000100a00 */
[----:B------:R-:W4:Y:S04]  /*387b0*/  LDL.LU.64 R118, [R1+0x3000] ;  /* 0x0030000001767983 */ /* 0x000f280000300a00 */
[----:B------:R-:W3:Y:S04]  /*387c0*/  LDL.LU.64 R230, [R1+0x2ff8] ;  /* 0x002ff80001e67983 */ /* 0x000ee80000300a00 */
[----:B------:R-:W-:Y:S04]  /*387d0*/  LDGSTS.E [R11+0xc00], desc[UR60][R198.64], P4 ;  /* 0x00c00000c60b7fae */ /* 0x000fe8000a12187c */
[----:B------:R-:W-:Y:S04]  /*387e0*/  LDGSTS.E [R11+0x1000], desc[UR60][R180.64], P4 ;  /* 0x01000000b40b7fae */ /* 0x000fe8000a12187c */
[----:B------:R-:W-:Y:S04]  /*387f0*/  LDGSTS.E [R11+0x1400], desc[UR60][R18.64], P4 ;  /* 0x01400000120b7fae */ /* 0x000fe8000a12187c */
[----:B------:R-:W-:Y:S04]  /*38800*/  LDGSTS.E [R11+0x1800], desc[UR60][R178.64], P4 ;  /* 0x01800000b20b7fae */ /* 0x000fe8000a12187c */
[----:B------:R-:W-:Y:S04]  /*38810*/  LDGSTS.E [R11+0x1c00], desc[UR60][R176.64], P4 ;  /* 0x01c00000b00b7fae */ /* 0x000fe8000a12187c */
[----:B------:R-:W-:Y:S04]  /*38820*/  LDGSTS.E [R11+0x2000], desc[UR60][R8.64], P4 ;  /* 0x02000000080b7fae */ /* 0x000fe8000a12187c */
[----:B------:R-:W-:Y:S04]  /*38830*/  LDGSTS.E [R11+0x2400], desc[UR60][R92.64], P4 ;  /* 0x024000005c0b7fae */ /* 0x000fe8000a12187c */
[----:B------:R-:W2:Y:S04]  /*38840*/  LDL.64 R18, [R1+0xe30] ;  /* 0x000e300001127983 */ /* 0x000ea80000100a00 */
[----:B------:R-:W-:Y:S04]  /*38850*/  LDGSTS.E [R11+0x2800], desc[UR60][R126.64], P4 ;  /* 0x028000007e0b7fae */ /* 0x000fe8000a12187c */
[----:B------:R-:W4:Y:S04]  /*38860*/  LDL.64 R92, [R1+0xdb8] ;  /* 0x000db800015c7983 */ /* 0x000f280000100a00 */
[----:B------:R-:W-:Y:S04]  /*38870*/  LDGSTS.E [R11+0x2c00], desc[UR60][R128.64], P4 ;  /* 0x02c00000800b7fae */ /* 0x000fe8000a12187c */
[----:B------:R-:W4:Y:S04]  /*38880*/  LDL.64 R126, [R1+0xd58] ;  /* 0x000d5800017e7983 */ /* 0x000f280000100a00 */
[----:B------:R-:W4:Y:S04]  /*38890*/  LDL.64 R198, [R1+0xbd8] ;  /* 0x000bd80001c67983 */ /* 0x000f280000100a00 */
[----:B------:R-:W4:Y:S04]  /*388a0*/  LDL.64 R128, [R1+0xcd8] ;  /* 0x000cd80001807983 */ /* 0x000f280000100a00 */
[----:B------:R-:W4:Y:S04]  /*388b0*/  LDL.64 R180, [R1+0xb58] ;  /* 0x000b580001b47983 */ /* 0x000f280000100a00 */
[----:B------:R-:W4:Y:S04]  /*388c0*/  LDL.64 R178, [R1+0xad8] ;  /* 0x000ad80001b27983 */ /* 0x000f280000100a00 */
[----:B------:R-:W4:Y:S04]  /*388d0*/  LDL.64 R176, [R1+0xa58] ;  /* 0x000a580001b07983 */ /* 0x000f280000100a00 */
[----:B------:R-:W4:Y:S04]  /*388e0*/  LDL.64 R8, [R1+0x9d8] ;  /* 0x0009d80001087983 */ /* 0x000f280000100a00 */
[----:B---3--:R-:W-:Y:S04]  /*388f0*/  LDGSTS.E [R11+0x3000], desc[UR60][R230.64], P4 ;  /* 0x03000000e60b7fae */ /* 0x008fe8000a12187c */
[----:B------:R-:W-:Y:S04]  /*38900*/  LDGSTS.E [R11+0x3400], desc[UR60][R182.64], P4 ;  /* 0x03400000b60b7fae */ /* 0x000fe8000a12187c */
[----:B------:R-:W-:Y:S04]  /*38910*/  LDGSTS.E [R11+0x3800], desc[UR60][R14.64], P4 ;  /* 0x038000000e0b7fae */ /* 0x000fe8000a12187c */
[----:B------:R-:W3:Y:S04]  /*38920*/  LDL.64 R230, [R1+0xc58] ;  /* 0x000c580001e67983 */ /* 0x000ee80000100a00 */
[----:B------:R-:W3:Y:S04]  /*38930*/  LDL.LU.64 R182, [R1+0x2ff0] ;  /* 0x002ff00001b67983 */ /* 0x000ee80000300a00 */
[----:B------:R-:W-:Y:S04]  /*38940*/  LDGSTS.E [R11+0x3c00], desc[UR60][R246.64], P4 ;  /* 0x03c00000f60b7fae */ /* 0x000fe8000a12187c */
        /* <DEDUP_REMOVED lines=24> */
[----:B------:R-:W3:Y:S04]  /*38ad0*/  LDL.64 R212, [R1+0x6d8] ;  /* 0x0006d80001d47983 */ /* 0x000ee80000100a00 */
[----:B------:R-:W-:Y:S04]  /*38ae0*/  LDGSTS.E [R11+0x7000], desc[UR60][R224.64], P4 ;  /* 0x07000000e00b7fae */ /* 0x000fe8000a12187c */
[----:B------:R-:W3:Y:S04]  /*38af0*/  LDL.64 R210, [R1+0x658] ;  /* 0x0006580001d27983 */ /* 0x000ee80000100a00 */
[----:B------:R-:W-:Y:S04]  /*38b00*/  LDGSTS.E [R11+0x7400], desc[UR60][R222.64], P4 ;  /* 0x07400000de0b7fae */ /* 0x000fe8000a12187c */
[----:B------:R-:W3:Y:S04]  /*38b10*/  LDL.LU.64 R224, [R1+0x2f88] ;  /* 0x002f880001e07983 */ /* 0x000ee80000300a00 */
[----:B------:R-:W-:Y:S04]  /*38b20*/  LDGSTS.E [R11+0x7800], desc[UR60][R244.64], P4 ;  /* 0x07800000f40b7fae */ /* 0x000fe8000a12187c */
[----:B------:R-:W3:Y:S04]  /*38b30*/  LDL.LU.64 R222, [R1+0x2f80] ;  /* 0x002f800001de7983 */ /* 0x000ee80000300a00 */
[----:B------:R-:W-:Y:S04]  /*38b40*/  LDGSTS.E [R11+0x7c00], desc[UR60][R160.64], P4 ;  /* 0x07c00000a00b7fae */ /* 0x000fe8000a12187c */
[----:B------:R-:W3:Y:S04]  /*38b50*/  LDL.LU.64 R244, [R1+0x2f78] ;  /* 0x002f780001f47983 */ /* 0x000ee80000300a00 */
[----:B--2---:R-:W-:Y:S04]  /*38b60*/  LDGSTS.E [R0+0x80], desc[UR60][R18.64], P4 ;  /* 0x0008000012007fae */ /* 0x004fe8000a12187c */
[----:B------:R-:W2:Y:S04]  /*38b70*/  LDL.LU.64 R160, [R1+0x2f70] ;  /* 0x002f700001a07983 */ /* 0x000ea80000300a00 */
[----:B----4-:R-:W-:Y:S04]  /*38b80*/  LDGSTS.E [R0+0x480], desc[UR60][R92.64], P4 ;  /* 0x004800005c007fae */ /* 0x010fe8000a12187c */
[----:B------:R-:W4:Y:S04]  /*38b90*/  LDL.LU.64 R18, [R1+0x2f68] ;  /* 0x002f680001127983 */ /* 0x000f280000300a00 */
[----:B------:R-:W-:Y:S04]  /*38ba0*/  LDGSTS.E [R0+0x880], desc[UR60][R126.64], P4 ;  /* 0x008800007e007fae */ /* 0x000fe8000a12187c */
[----:B------:R-:W2:Y:S04]  /*38bb0*/  LDL.LU.64 R92, [R1+0x2f60] ;  /* 0x002f6000015c7983 */ /* 0x000ea80000300a00 */
[----:B------:R-:W-:Y:S04]  /*38bc0*/  LDGSTS.E [R0+0xc80], desc[UR60][R128.64], P4 ;  /* 0x00c8000080007fae */ /* 0x000fe8000a12187c */
[----:B------:R-:W4:Y:S04]  /*38bd0*/  LDL.LU.64 R126, [R1+0x2f58] ;  /* 0x002f5800017e7983 */ /* 0x000f280000300a00 */
[----:B------:R-:W2:Y:S04]  /*38be0*/  LDL.LU.64 R128, [R1+0x2f50] ;  /* 0x002f500001807983 */ /* 0x000ea80000300a00 */
[----:B---3--:R-:W-:Y:S04]  /*38bf0*/  LDGSTS.E [R0+0x1080], desc[UR60][R230.64], P4 ;  /* 0x01080000e6007fae */ /* 0x008fe8000a12187c */
[----:B------:R-:W-:Y:S04]  /*38c00*/  LDGSTS.E [R0+0x1480], desc[UR60][R198.64], P4 ;  /* 0x01480000c6007fae */ /* 0x000fe8000a12187c */
[----:B------:R-:W-:Y:S04]  /*38c10*/  LDGSTS.E [R0+0x1880], desc[UR60][R180.64], P4 ;  /* 0x01880000b4007fae */ /* 0x000fe8000a12187c */
[----:B------:R-:W3:Y:S04]  /*38c20*/  LDL.LU.64 R230, [R1+0x2f48] ;  /* 0x002f480001e67983 */ /* 0x000ee80000300a00 */
[----:B------:R-:W-:Y:S04]  /*38c30*/  LDGSTS.E [R0+0x1c80], desc[UR60][R178.64], P4 ;  /* 0x01c80000b2007fae */ /* 0x000fe8000a12187c */
[----:B------:R-:W-:Y:S04]  /*38c40*/  LDGSTS.E [R0+0x2080], desc[UR60][R176.64], P4 ;  /* 0x02080000b0007fae */ /* 0x000fe8000a12187c */
[----:B------:R-:W-:Y:S04]  /*38c50*/  LDGSTS.E [R0+0x2480], desc[UR60][R8.64], P4 ;  /* 0x0248000008007fae */ /* 0x000fe8000a12187c */
[----:B------:R-:W4:Y:S04]  /*38c60*/  LDL.64 R180, [R1+0xe20] ;  /* 0x000e200001b47983 */ /* 0x000f280000100a00 */
[----:B------:R-:W4:Y:S04]  /*38c70*/  LDL.64 R178, [R1+0xda8] ;  /* 0x000da80001b27983 */ /* 0x000f280000100a00 */
[----:B------:R-:W4:Y:S04]  /*38c80*/  LDL.64 R176, [R1+0xd48] ;  /* 0x000d480001b07983 */ /* 0x000f280000100a00 */
[----:B------:R-:W4:Y:S04]  /*38c90*/  LDL.64 R8, [R1+0xcc8] ;  /* 0x000cc80001087983 */ /* 0x000f280000100a00 */
[----:B------:R-:W4:Y:S04]  /*38ca0*/  LDL.64 R198, [R1+0xc48] ;  /* 0x000c480001c67983 */ /* 0x000f280000100a00 */
[----:B---3--:R-:W-:Y:S04]  /*38cb0*/  LDGSTS.E [R0+0x2880], desc[UR60][R230.64], P4 ;  /* 0x02880000e6007fae */ /* 0x008fe8000a12187c */
[----:B--2---:R-:W-:Y:S04]  /*38cc0*/  LDGSTS.E [R0+0x2c80], desc[UR60][R128.64], P4 ;  /* 0x02c8000080007fae */ /* 0x004fe8000a12187c */
[----:B----4-:R-:W-:Y:S04]  /*38cd0*/  LDGSTS.E [R0+0x3080], desc[UR60][R126.64], P4 ;  /* 0x030800007e007fae */ /* 0x010fe8000a12187c */
[----:B------:R-:W-:Y:S04]  /*38ce0*/  LDGSTS.E [R0+0x3480], desc[UR60][R92.64], P4 ;  /* 0x034800005c007fae */ /* 0x000fe8000a12187c */
[----:B------:R-:W-:Y:S04]  /*38cf0*/  LDGSTS.E [R0+0x3880], desc[UR60][R18.64], P4 ;  /* 0x0388000012007fae */ /* 0x000fe8000a12187c */
[----:B------:R-:W-:Y:S04]  /*38d00*/  LDGSTS.E [R0+0x3c80], desc[UR60][R212.64], P4 ;  /* 0x03c80000d4007fae */ /* 0x000fe8000a12187c */
[----:B------:R-:W-:Y:S04]  /*38d10*/  LDGSTS.E [R0+0x4080], desc[UR60][R210.64], P4 ;  /* 0x04080000d2007fae */ /* 0x000fe8000a12187c */
[----:B------:R-:W2:Y:S04]  /*38d20*/  LDL.64 R128, [R1+0xbc8] ;  /* 0x000bc80001807983 */ /* 0x000ea80000100a00 */
[----:B------:R-:W3:Y:S04]  /*38d30*/  LDL.64 R126, [R1+0xb48] ;  /* 0x000b4800017e7983 */ /* 0x000ee80000100a00 */
[----:B------:R-:W4:Y:S04]  /*38d40*/  LDL.64 R18, [R1+0xac8] ;  /* 0x000ac80001127983 */ /* 0x000f280000100a00 */
[----:B------:R-:W4:Y:S04]  /*38d50*/  LDL.64 R230, [R1+0xa48] ;  /* 0x000a480001e67983 */ /* 0x000f280000100a00 */
[----:B------:R-:W4:Y:S04]  /*38d60*/  LDL.64 R92, [R1+0x9c8] ;  /* 0x0009c800015c7983 */ /* 0x000f280000100a00 */
[----:B------:R-:W-:Y:S04]  /*38d70*/  LDGSTS.E [R0+0x4480], desc[UR60][R208.64], P4 ;  /* 0x04480000d0007fae */ /* 0x000fe8000a12187c */
[----:B------:R-:W4:Y:S04]  /*38d80*/  LDL.LU.64 R212, [R1+0x2f40] ;  /* 0x002f400001d47983 */ /* 0x000f280000300a00 */
[----:B------:R-:W-:Y:S04]  /*38d90*/  LDGSTS.E [R0+0x4880], desc[UR60][R188.64], P4 ;  /* 0x04880000bc007fae */ /* 0x000fe8000a12187c */
[----:B------:R-:W4:Y:S04]  /*38da0*/  LDL.LU.64 R210, [R1+0x2f38] ;  /* 0x002f380001d27983 */ /* 0x000f280000300a00 */
[----:B------:R-:W-:Y:S04]  /*38db0*/  LDGSTS.E [R0+0x4c80], desc[UR60][R186.64], P4 ;  /* 0x04c80000ba007fae */ /* 0x000fe8000a12187c */
[----:B------:R-:W4:Y:S04]  /*38dc0*/  LDL.LU.64 R208, [R1+0x2f30] ;  /* 0x002f300001d07983 */ /* 0x000f280000300a00 */
[----:B------:R-:W-:Y:S04]  /*38dd0*/  LDGSTS.E [R0+0x5080], desc[UR60][R156.64], P4 ;  /* 0x050800009c007fae */ /* 0x000fe8000a12187c */
[----:B------:R-:W4:Y:S04]  /*38de0*/  LDL.64 R188, [R1+0x8c8] ;  /* 0x0008c80001bc7983 */ /* 0x000f280000100a00 */
[----:B------:R-:W4:Y:S04]  /*38df0*/  LDL.64 R186, [R1+0x848] ;  /* 0x0008480001ba7983 */ /* 0x000f280000100a00 */
[----:B------:R-:W4:Y:S04]  /*38e00*/  LDL.64 R156, [R1+0x948] ;  /* 0x00094800019c7983 */ /* 0x000f280000100a00 */
[----:B------:R-:W-:Y:S04]  /*38e10*/  LDGSTS.E [R0+0x5480], desc[UR60][R206.64], P4 ;  /* 0x05480000ce007fae */ /* 0x000fe8000a12187c */
[----:B------:R-:W-:Y:S04]  /*38e20*/  LDGSTS.E [R0+0x5880], desc[UR60][R164.64], P4 ;  /* 0x05880000a4007fae */ /* 0x000fe8000a12187c */
[----:B------:R-:W-:Y:S04]  /*38e30*/  LDGSTS.E [R0+0x5c80], desc[UR60][R60.64], P4 ;  /* 0x05c800003c007fae */ /* 0x000fe8000a12187c */
[----:B------:R-:W4:Y:S04]  /*38e40*/  LDL.LU.64 R206, [R1+0x2f28] ;  /* 0x002f280001ce7983 */ /* 0x000f280000300a00 */
[----:B------:R-:W4:Y:S04]  /*38e50*/  LDL.64 R164, [R1+0x7c8] ;  /* 0x0007c80001a47983 */ /* 0x000f280000100a00 */
[----:B------:R-:W4:Y:S04]  /*38e60*/  LDL.LU.64 R60, [R1+0x2f20] ;  /* 0x002f2000013c7983 */ /* 0x000f280000300a00 */
[----:B------:R-:W-:Y:S04]  /*38e70*/  LDGSTS.E [R0+0x6080], desc[UR60][R162.64], P4 ;  /* 0x06080000a2007fae */ /* 0x000fe8000a12187c */
[----:B------:R-:W-:Y:S04]  /*38e80*/  LDGSTS.E [R0+0x6480], desc[UR60][R196.64], P4 ;  /* 0x06480000c4007fae */ /* 0x000fe8000a12187c */
[----:B------:R-:W-:Y:S04]  /*38e90*/  LDGSTS.E [R0+0x6880], desc[UR60][R194.64], P4 ;  /* 0x06880000c2007fae */ /* 0x000fe8000a12187c */
[----:B------:R-:W4:Y:S04]  /*38ea0*/  LDL.LU.64 R162, [R1+0x2f18] ;  /* 0x002f180001a27983 */ /* 0x000f280000300a00 */
[----:B------:R-:W4:Y:S04]  /*38eb0*/  LDL.LU.64 R196, [R1+0x2f10] ;  /* 0x002f100001c47983 */ /* 0x000f280000300a00 */
        /* <DEDUP_REMOVED lines=9> */
[----:B------:R-:W4:Y:S04]  /*38f50*/  LDL.LU.64 R90, [R1+0x2ee8] ;  /* 0x002ee800015a7983 */ /* 0x000f280000300a00 */
[----:B-1----:R-:W2:Y:S04]  /*38f60*/  LDL.LU.64 R2, [R1+0x2ee0] ;  /* 0x002ee00001027983 */ /* 0x002ea80000300a00 */
[----:B--2---:R-:W-:Y:S04]  /*38f70*/  LDGSTS.E [R2+0x100], desc[UR60][R180.64], P4 ;  /* 0x00100000b4027fae */ /* 0x004fe8000a12187c */
[----:B------:R-:W-:Y:S04]  /*38f80*/  LDGSTS.E [R2+0x500], desc[UR60][R178.64], P4 ;  /* 0x00500000b2027fae */ /* 0x000fe8000a12187c */
[----:B------:R-:W-:Y:S04]  /*38f90*/  LDGSTS.E [R2+0x900], desc[UR60][R176.64], P4 ;  /* 0x00900000b0027fae */ /* 0x000fe8000a12187c */
[----:B------:R-:W-:Y:S04]  /*38fa0*/  LDGSTS.E [R2+0xd00], desc[UR60][R8.64], P4 ;  /* 0x00d0000008027fae */ /* 0x000fe8000a12187c */
[----:B------:R-:W2:Y:S04]  /*38fb0*/  LDL.LU.64 R180, [R1+0x2ed8] ;  /* 0x002ed80001b47983 */ /* 0x000ea80000300a00 */
[----:B------:R-:W-:Y:S04]  /*38fc0*/  LDGSTS.E [R2+0x1100], desc[UR60][R198.64], P4 ;  /* 0x01100000c6027fae */ /* 0x000fe8000a12187c */
[----:B------:R-:W2:Y:S04]  /*38fd0*/  LDL.LU.64 R178, [R1+0x2ed0] ;  /* 0x002ed00001b27983 */ /* 0x000ea80000300a00 */
[----:B------:R-:W-:Y:S04]  /*38fe0*/  LDGSTS.E [R2+0x1500], desc[UR60][R128.64], P4 ;  /* 0x0150000080027fae */ /* 0x000fe8000a12187c */
[----:B------:R-:W2:Y:S04]  /*38ff0*/  LDL.LU.64 R176, [R1+0x2ec8] ;  /* 0x002ec80001b07983 */ /* 0x000ea80000300a00 */
[----:B---3--:R-:W-:Y:S04]  /*39000*/  LDGSTS.E [R2+0x1900], desc[UR60][R126.64], P4 ;  /* 0x019000007e027fae */ /* 0x008fe8000a12187c */
[----:B------:R-:W3:Y:S04]  /*39010*/  LDL.LU.64 R8, [R1+0x2ec0] ;  /* 0x002ec00001087983 */ /* 0x000ee80000300a00 */
[----:B----4-:R-:W-:Y:S04]  /*39020*/  LDGSTS.E [R2+0x1d00], desc[UR60][R18.64], P4 ;  /* 0x01d0000012027fae */ /* 0x010fe8000a12187c */
[----:B------:R-:W-:Y:S04]  /*39030*/  LDGSTS.E [R2+0x2100], desc[UR60][R230.64], P4 ;  /* 0x02100000e6027fae */ /* 0x000fe8000a12187c */
[----:B------:R-:W-:Y:S04]  /*39040*/  LDGSTS.E [R2+0x2500], desc[UR60][R92.64], P4 ;  /* 0x025000005c027fae */ /* 0x000fe8000a12187c */
[----:B------:R-:W4:Y:S04]  /*39050*/  LDL.64 R18, [R1+0xe10] ;  /* 0x000e100001127983 */ /* 0x000f280000100a00 */
[----:B------:R-:W2:Y:S04]  /*39060*/  LDL.64 R230, [R1+0xd98] ;  /* 0x000d980001e67983 */ /* 0x000ea80000100a00 */
[----:B------:R-:W-:Y:S04]  /*39070*/  LDGSTS.E [R2+0x2900], desc[UR60][R156.64], P4 ;  /* 0x029000009c027fae */ /* 0x000fe8000a12187c */
[----:B------:R-:W3:Y:S04]  /*39080*/  LDL.64 R92, [R1+0xd38] ;  /* 0x000d3800015c7983 */ /* 0x000ee80000100a00 */
[----:B------:R-:W3:Y:S04]  /*39090*/  LDL.64 R198, [R1+0xcb8] ;  /* 0x000cb80001c67983 */ /* 0x000ee80000100a00 */
[----:B------:R-:W3:Y:S04]  /*390a0*/  LDL.64 R128, [R1+0xc38] ;  /* 0x000c380001807983 */ /* 0x000ee80000100a00 */
[----:B------:R-:W3:Y:S04]  /*390b0*/  LDL.64 R126, [R1+0xbb8] ;  /* 0x000bb800017e7983 */ /* 0x000ee80000100a00 */
        /* <DEDUP_REMOVED lines=42> */
[----:B------:R-:W3:Y:S04]  /*39360*/  LDL.LU.64 R232, [R1+0x2e28] ;  /* 0x002e280001e87983 */ /* 0x000ee80000300a00 */
[----:B----4-:R-:W-:Y:S04]  /*39370*/  LDGSTS.E [R3+0x180], desc[UR60][R18.64], P4 ;  /* 0x0018000012037fae */ /* 0x010fe8000a12187c */
[----:B--2---:R-:W-:Y:S04]  /*39380*/  LDGSTS.E [R3+0x580], desc[UR60][R230.64], P4 ;  /* 0x00580000e6037fae */ /* 0x004fe8000a12187c */
[----:B------:R-:W2:Y:S04]  /*39390*/  LDL.LU.64 R18, [R1+0x2e20] ;  /* 0x002e200001127983 */ /* 0x000ea80000300a00 */
[----:B------:R-:W4:Y:S04]  /*393a0*/  LDL.LU.64 R230, [R1+0x2e18] ;  /* 0x002e180001e67983 */ /* 0x000f280000300a00 */
[----:B---3--:R-:W-:Y:S04]  /*393b0*/  LDGSTS.E [R3+0x980], desc[UR60][R92.64], P4 ;  /* 0x009800005c037fae */ /* 0x008fe8000a12187c */
[----:B------:R-:W-:Y:S04]  /*393c0*/  LDGSTS.E [R3+0xd80], desc[UR60][R198.64], P4 ;  /* 0x00d80000c6037fae */ /* 0x000fe8000a12187c */
[----:B------:R-:W-:Y:S04]  /*393d0*/  LDGSTS.E [R3+0x1180], desc[UR60][R128.64], P4 ;  /* 0x0118000080037fae */ /* 0x000fe8000a12187c */
[----:B------:R-:W-:Y:S04]  /*393e0*/  LDGSTS.E [R3+0x1580], desc[UR60][R126.64], P4 ;  /* 0x015800007e037fae */ /* 0x000fe8000a12187c */
[----:B------:R-:W3:Y:S04]  /*393f0*/  LDL.LU.64 R92, [R1+0x2e10] ;  /* 0x002e1000015c7983 */ /* 0x000ee80000300a00 */
[----:B------:R-:W-:Y:S04]  /*39400*/  LDGSTS.E [R3+0x1980], desc[UR60][R188.64], P4 ;  /* 0x01980000bc037fae */ /* 0x000fe8000a12187c */
        /* <DEDUP_REMOVED lines=8> */
[----:B----4-:R-:W-:Y:S04]  /*39490*/  LDGSTS.E [R3+0x2580], desc[UR60][R230.64], P4 ;  /* 0x02580000e6037fae */ /* 0x010fe8000a12187c */
        /* <DEDUP_REMOVED lines=32> */
[----:B------:R-:W2:Y:S04]  /*396a0*/  LDL.LU.64 R6, [R1+0x2d88] ;  /* 0x002d880001067983 */ /* 0x000ea80000300a00 */
[----:B------:R-:W-:Y:S04]  /*396b0*/  LDGSTS.E [R3+0x6d80], desc[UR60][R216.64], P4 ;  /* 0x06d80000d8037fae */ /* 0x000fe8000a12187c */
[----:B------:R-:W-:Y:S04]  /*396c0*/  LDGSTS.E [R3+0x7180], desc[UR60][R214.64], P4 ;  /* 0x07180000d6037fae */ /* 0x000fe8000a12187c */
[----:B------:R-:W-:Y:S04]  /*396d0*/  LDGSTS.E [R3+0x7580], desc[UR60][R204.64], P4 ;  /* 0x07580000cc037fae */ /* 0x000fe8000a12187c */
[----:B------:R-:W-:Y:S04]  /*396e0*/  LDGSTS.E [R3+0x7980], desc[UR60][R202.64], P4 ;  /* 0x07980000ca037fae */ /* 0x000fe8000a12187c */
[----:B------:R-:W-:Y:S04]  /*396f0*/  LDGSTS.E [R3+0x7d80], desc[UR60][R200.64], P4 ;  /* 0x07d80000c8037fae */ /* 0x000fe8000a12187c */
[----:B--2---:R-:W-:Y:S04]  /*39700*/  LDGSTS.E [R6+0x200], desc[UR60][R198.64], P4 ;  /* 0x00200000c6067fae */ /* 0x004fe8000a12187c */
[----:B---3--:R-:W-:Y:S04]  /*39710*/  LDGSTS.E [R6+0x600], desc[UR60][R128.64], P4 ;  /* 0x0060000080067fae */ /* 0x008fe8000a12187c */
[----:B------:R-:W-:Y:S04]  /*39720*/  LDGSTS.E [R6+0xa00], desc[UR60][R126.64], P4 ;  /* 0x00a000007e067fae */ /* 0x000fe8000a12187c */
[----:B------:R-:W-:Y:S04]  /*39730*/  LDGSTS.E [R6+0xe00], desc[UR60][R188.64], P4 ;  /* 0x00e00000bc067fae */ /* 0x000fe8000a12187c */
[----:B------:R-:W-:Y:S04]  /*39740*/  LDGSTS.E [R6+0x1200], desc[UR60][R186.64], P4 ;  /* 0x01200000ba067fae */ /* 0x000fe8000a12187c */
[----:B------:R-:W2:Y:S04]  /*39750*/  LDL.64 R128, [R1+0xdf0] ;  /* 0x000df00001807983 */ /* 0x000ea80000100a00 */
[----:B------:R-:W3:Y:S04]  /*39760*/  LDL.64 R126, [R1+0xd88] ;  /* 0x000d8800017e7983 */ /* 0x000ee80000100a00 */
        /* <DEDUP_REMOVED lines=17> */
[----:B------:R-:W2:Y:S04]  /*39880*/  LDL.LU.64 R8, [R1+0x2d40] ;  /* 0x002d400001087983 */ /* 0x000ea80000300a00 */
[----:B------:R-:W-:Y:S04]  /*39890*/  LDGSTS.E [R6+0x3a00], desc[UR60][R190.64], P4 ;  /* 0x03a00000be067fae */ /* 0x000fe8000a12187c */
        /* <DEDUP_REMOVED lines=17> */
[----:B--2---:R-:W-:Y:S04]  /*399b0*/  LDGSTS.E [R8+0x280], desc[UR60][R128.64], P4 ;  /* 0x0028000080087fae */ /* 0x004fe8000a12187c */
[----:B---3--:R-:W-:Y:S04]  /*399c0*/  LDGSTS.E [R8+0x680], desc[UR60][R126.64], P4 ;  /* 0x006800007e087fae */ /* 0x008fe8000a12187c */
[----:B----4-:R-:W-:Y:S04]  /*399d0*/  LDGSTS.E [R8+0xa80], desc[UR60][R12.64], P4 ;  /* 0x00a800000c087fae */ /* 0x010fe8000a12187c */
[----:B------:R-:W-:Y:S04]  /*399e0*/  LDGSTS.E [R8+0xe80], desc[UR60][R18.64], P4 ;  /* 0x00e8000012087fae */ /* 0x000fe8000a12187c */
[----:B------:R-:W-:Y:S04]  /*399f0*/  LDGSTS.E [R8+0x1280], desc[UR60][R14.64], P4 ;  /* 0x012800000e087fae */ /* 0x000fe8000a12187c */
[----:B------:R-:W2:Y:S04]  /*39a00*/  LDL.LU.64 R12, [R1+0x2d38] ;  /* 0x002d3800010c7983 */ /* 0x000ea80000300a00 */
[----:B------:R-:W3:Y:S04]  /*39a10*/  LDL.LU.64 R18, [R1+0x2d30] ;  /* 0x002d300001127983 */ /* 0x000ee80000300a00 */
        /* <DEDUP_REMOVED lines=29> */
[----:B------:R-:W4:Y:S04]  /*39bf0*/  LDL.LU.64 R154, [R1+0x2d18] ;  /* 0x002d1800019a7983 */ /* 0x000f280000300a00 */
[----:B------:R-:W4:Y:S04]  /*39c00*/  LDL.LU.64 R156, [R1+0x2d10] ;  /* 0x002d1000019c7983 */ /* 0x000f280000300a00 */
[----:B--2---:R-:W-:Y:S04]  /*39c10*/  LDGSTS.E [R9+0x300], desc[UR60][R158.64], P4 ;  /* 0x003000009e097fae */ /* 0x004fe8000a12187c */
[----:B---3--:R-:W-:Y:S04]  /*39c20*/  LDGSTS.E [R9+0x700], desc[UR60][R18.64], P4 ;  /* 0x0070000012097fae */ /* 0x008fe8000a12187c */
        /* <DEDUP_REMOVED lines=28> */
[----:B------:R-:W2:Y:S04]  /*39df0*/  LDL.LU.64 R158, [R1+0x2d08] ;  /* 0x002d0800019e7983 */ /* 0x000ea80000300a00 */
[----:B------:R-:W-:Y:S04]  /*39e00*/  LDGSTS.E [R9+0x7b00], desc[UR60][R52.64], P4 ;  /* 0x07b0000034097fae */ /* 0x000fe8000a12187c */
[----:B------:R-:W3:Y:S04]  /*39e10*/  LDL.LU.64 R18, [R1+0x2d00] ;  /* 0x002d000001127983 */ /* 0x000ee80000300a00 */
[----:B------:R-:W-:Y:S04]  /*39e20*/  LDGSTS.E [R9+0x7f00], desc[UR60][R50.64], P4 ;  /* 0x07f0000032097fae */ /* 0x000fe8000a12187c */
[----:B------:R-:W3:Y:S04]  /*39e30*/  LDL.LU.64 R16, [R1+0x2cf8] ;  /* 0x002cf80001107983 */ /* 0x000ee80000300a00 */
[----:B----4-:R-:W-:Y:S04]  /*39e40*/  LDGSTS.E [R10+0x380], desc[UR60][R14.64], P4 ;  /* 0x003800000e0a7fae */ /* 0x010fe8000a12187c */
[----:B------:R-:W-:Y:S04]  /*39e50*/  LDGSTS.E [R10+0x780], desc[UR60][R12.64], P4 ;  /* 0x007800000c0a7fae */ /* 0x000fe8000a12187c */
[----:B------:R-:W-:Y:S04]  /*39e60*/  LDGSTS.E [R10+0xb80], desc[UR60][R152.64], P4 ;  /* 0x00b80000980a7fae */ /* 0x000fe8000a12187c */
[----:B------:R-:W4:Y:S04]  /*39e70*/  LDL.LU.64 R14, [R1+0x2cf0] ;  /* 0x002cf000010e7983 */ /* 0x000f280000300a00 */
[----:B------:R-:W2:Y:S04]  /*39e80*/  LDL.LU.64 R12, [R1+0x2ce8] ;  /* 0x002ce800010c7983 */ /* 0x000ea80000300a00 */
        /* <DEDUP_REMOVED lines=26> */
[----:B------:R-:W-:Y:S01]  /*3a030*/  LDGSTS.E [R10+0x7380], desc[UR60][R26.64], P4 ;  /* 0x073800001a0a7fae */ /* 0x000fe2000a12187c */
[----:B------:R-:W-:-:S02]  /*3a040*/  ISETP.GE.U32.AND P2, PT, R252, 0x7ffffe00, PT ;  /* 0x7ffffe00fc00780c */ /* 0x000fc40003f46070 */
[----:B------:R-:W1:Y:S01]  /*3a050*/  LDC R252, c[0x0][0x230] ;  /* 0x00008c00fffc7b82 */ /* 0x000e620000000800 */
[----:B------:R-:W-:Y:S04]  /*3a060*/  LDGSTS.E [R10+0x7780], desc[UR60][R24.64], P4 ;  /* 0x07780000180a7fae */ /* 0x000fe8000a12187c */
[----:B------:R2:W-:Y:S04]  /*3a070*/  LDGSTS.E [R10+0x7b80], desc[UR60][R22.64], P4 ;  /* 0x07b80000160a7fae */ /* 0x0005e8000a12187c */
[----:B------:R2:W-:Y:S04]  /*3a080*/  LDGSTS.E [R10+0x7f80], desc[UR60][R20.64], P4 ;  /* 0x07f80000140a7fae */ /* 0x0005e8000a12187c */
[----:B------:R-:W0:Y:S01]  /*3a090*/  LDGDEPBAR ;  /* 0x00000000000079af */ /* 0x000e220000000000 */
[----:B------:R-:W-:Y:S01]  /*3a0a0*/  UISETP.GT.AND UP1, UPT, UR6, 0x1ff, UPT ;  /* 0x000001ff0600788c */ /* 0x000fe2000bf24270 */
[----:B------:R-:W-:Y:S06]  /*3a0b0*/  BAR.SYNC.DEFER_BLOCKING 0x0 ;  /* 0x0000000000007b1d */ /* 0x000fec0000010000 */
[----:B------:R-:W4:Y:S01]  /*3a0c0*/  LDL.LU.64 R238, [R1+0x1e88] ;  /* 0x001e880001ee7983 */ /* 0x000f220000300a00 */
[C---:B--2---:R-:W-:Y:S01]  /*3a0d0*/  VIADD R23, R12.reuse, 0x100000 ;  /* 0x001000000c177836 */ /* 0x044fe20000000000 */
[C---:B------:R-:W-:Y:S01]  /*3a0e0*/  IADD3 R22, R12.reuse, 0x100000, RZ ;  /* 0x001000000c167810 */ /* 0x040fe20007ffe0ff */
[----:B------:R-:W-:Y:S01]  /*3a0f0*/  VIADD R21, R12, 0x100000 ;  /* 0x001000000c157836 */ /* 0x000fe20000000000 */
[----:B------:R-:W2:Y:S01]  /*3a100*/  LDL.LU.64 R240, [R1+0x1e80] ;  /* 0x001e800001f07983 */ /* 0x000ea20000300a00 */
[----:B------:R-:W-:Y:S01]  /*3a110*/  ISETP.GE.U32.AND P1, PT, R156, 0x7ffffdff, PT ;  /* 0x7ffffdff9c00780c */ /* 0x000fe20003f26070 */
[----:B------:R-:W1:Y:S02]  /*3a120*/  LDC R44, c[0x0][0x230] ;  /* 0x00008c00ff2c7b82 */ /* 0x000e640000000800 */
[----:B------:R-:W2:Y:S04]  /*3a130*/  LDL.LU.64 R244, [R1+0x1e78] ;  /* 0x001e780001f47983 */ /* 0x000ea80000300a00 */
[----:B------:R-:W2:Y:S01]  /*3a140*/  LDL.LU.64 R246, [R1+0x1e70] ;  /* 0x001e700001f67983 */ /* 0x000ea20000300a00 */
[----:B------:R-:W-:Y:S01]  /*3a150*/  PLOP3.LUT P0, PT, PT, PT, UP1, 0x80, 0x0 ;  /* 0x000000000000781c */ /* 0x000fe20003f0f018 */
[----:B------:R-:W2:Y:S02]  /*3a160*/  LDC R47, c[0x0][0x230] ;  /* 0x00008c00ff2f7b82 */ /* 0x000ea40000000800 */
[----:B------:R-:W2:Y:S04]  /*3a170*/  LDL.LU.64 R248, [R1+0xda0] ;  /* 0x000da00001f87983 */ /* 0x000ea80000300a00 */
[----:B------:R-:W2:Y:S01]  /*3a180*/  LDL.LU.64 R250, [R1+0xdb0] ;  /* 0x000db00001fa7983 */ /* 0x000ea20000300a00 */
[C---:B------:R-:W-:Y:S01]  /*3a190*/  IADD3 R41, R12.reuse, 0x100000, RZ ;  /* 0x001000000c297810 */ /* 0x040fe20007ffe0ff */
[C---:B------:R-:W-:Y:S01]  /*3a1a0*/  VIADD R40, R12.reuse, 0x100000 ;  /* 0x001000000c287836 */ /* 0x040fe20000000000 */
[----:B------:R-:W-:Y:S01]  /*3a1b0*/  IADD3 R39, R12, 0x100000, RZ ;  /* 0x001000000c277810 */ /* 0x000fe20007ffe0ff */
[----:B------:R-:W2:Y:S01]  /*3a1c0*/  LDL.LU.64 R242, [R1+0xdc0] ;  /* 0x000dc00001f27983 */ /* 0x000ea20000300a00 */
[----:B------:R-:W-:Y:S01]  /*3a1d0*/  SEL R20, R154, RZ, P0 ;  /* 0x000000ff9a147207 */ /* 0x000fe20000000000 */
[C---:B------:R-:W-:Y:S01]  /*3a1e0*/  VIADD R38, R12.reuse, 0x100000 ;  /* 0x001000000c267836 */ /* 0x040fe20000000000 */
[C---:B------:R-:W-:Y:S01]  /*3a1f0*/  IADD3 R46, R12.reuse, 0x100000, RZ ;  /* 0x001000000c2e7810 */ /* 0x040fe20007ffe0ff */
[----:B------:R-:W-:Y:S01]  /*3a200*/  STL.64 [R1+0x3b00], R10 ;  /* 0x003b000a01007387 */ /* 0x000fe20000100a00 */
[----:B------:R-:W-:Y:S01]  /*3a210*/  VIADD R45, R12, 0x100000 ;  /* 0x001000000c2d7836 */ /* 0x000fe20000000000 */
[----:B------:R-:W2:Y:S02]  /*3a220*/  LDC R63, c[0x0][0x230] ;  /* 0x00008c00ff3f7b82 */ /* 0x000ea40000000800 */
[----:B------:R-:W-:Y:S04]  /*3a230*/  STL.64 [R1+0x39b8], R2 ;  /* 0x0039b80201007387 */ /* 0x000fe80000100a00 */
[----:B------:R4:W-:Y:S01]  /*3a240*/  STL.64 [R1+0x37f0], R6 ;  /* 0x0037f00601007387 */ /* 0x0009e20000100a00 */
[----:B-1----:R-:W-:Y:S01]  /*3a250*/  VIADD R44, R44, 0xfffffe3c ;  /* 0xfffffe3c2c2c7836 */ /* 0x002fe20000000000 */
[----:B------:R-:W1:Y:S02]  /*3a260*/  LDC R62, c[0x0][0x230] ;  /* 0x00008c00ff3e7b82 */ /* 0x000e640000000800 */
[----:B------:R2:W-:Y:S04]  /*3a270*/  STL.64 [R1+0x3720], R8 ;  /* 0x0037200801007387 */ /* 0x0005e80000100a00 */
[----:B---3--:R-:W-:Y:S01]  /*3a280*/  STL.64 [R1+0x2ce0], R152 ;  /* 0x002ce09801007387 */ /* 0x008fe20000100a00 */
[C---:B------:R-:W-:Y:S01]  /*3a290*/  IADD3 R60, R12.reuse, 0x100000, RZ ;  /* 0x001000000c3c7810 */ /* 0x040fe20007ffe0ff */
[C---:B------:R-:W-:Y:S01]  /*3a2a0*/  VIADD R57, R12.reuse, 0x100000 ;  /* 0x001000000c397836 */ /* 0x040fe20000000000 */
[C---:B------:R-:W-:Y:S01]  /*3a2b0*/  IADD3 R56, R12.reuse, 0x100000, RZ ;  /* 0x001000000c387810 */ /* 0x040fe20007ffe0ff */
[C---:B------:R-:W-:Y:S01]  /*3a2c0*/  VIADD R55, R12.reuse, 0x100000 ;  /* 0x001000000c377836 */ /* 0x040fe20000000000 */
[C---:B------:R-:W-:Y:S01]  /*3a2d0*/  IADD3 R54, R12.reuse, 0x100000, RZ ;  /* 0x001000000c367810 */ /* 0x040fe20007ffe0ff */
[----:B------:R-:W3:Y:S01]  /*3a2e0*/  LDC R79, c[0x0][0x230] ;  /* 0x00008c00ff4f7b82 */ /* 0x000ee20000000800 */
[C---:B------:R-:W-:Y:S01]  /*3a2f0*/  IADD3 R61, R12.reuse, 0x100000, RZ ;  /* 0x001000000c3d7810 */ /* 0x040fe20007ffe0ff */
[C---:B------:R-:W-:Y:S01]  /*3a300*/  VIADD R71, R12.reuse, 0x100000 ;  /* 0x001000000c477836 */ /* 0x040fe20000000000 */
[C---:B------:R-:W-:Y:S01]  /*3a310*/  IADD3 R72, R12.reuse, 0x100000, RZ ;  /* 0x001000000c487810 */ /* 0x040fe20007ffe0ff */
[C---:B------:R-:W-:Y:S01]  /*3a320*/  VIADD R69, R12.reuse, 0x100000 ;  /* 0x001000000c457836 */ /* 0x040fe20000000000 */
[----:B------:R-:W-:-:S02]  /*3a330*/  IADD3 R70, R12, 0x100000, RZ ;  /* 0x001000000c467810 */ /* 0x000fc40007ffe0ff */
[C---:B------:R-:W-:Y:S01]  /*3a340*/  IADD3 R68, R12.reuse, 0x100000, RZ ;  /* 0x001000000c447810 */ /* 0x040fe20007ffe0ff */
[----:B------:R-:W3:Y:S01]  /*3a350*/  LDC R93, c[0x0][0x230] ;  /* 0x00008c00ff5d7b82 */ /* 0x000ee20000000800 */
[C---:B------:R-:W-:Y:S01]  /*3a360*/  IADD3 R78, R12.reuse, 0x100000, RZ ;  /* 0x001000000c4e7810 */ /* 0x040fe20007ffe0ff */
[C---:B------:R-:W-:Y:S01]  /*3a370*/  VIADD R77, R12.reuse, 0x100000 ;  /* 0x001000000c4d7836 */ /* 0x040fe20000000000 */
[----:B------:R-:W-:-:S05]  /*3a380*/  IADD3 R76, R12, 0x100000, RZ ;  /* 0x001000000c4c7810 */ /* 0x000fca0007ffe0ff */
[----:B------:R-:W3:Y:S08]  /*3a390*/  LDC R89, c[0x0][0x230] ;  /* 0x00008c00ff597b82 */ /* 0x000ef00000000800 */
[----:B------:R-:W3:Y:S01]  /*3a3a0*/  LDC R91, c[0x0][0x230] ;  /* 0x00008c00ff5b7b82 */ /* 0x000ee20000000800 */
[----:B------:R-:W-:-:S07]  /*3a3b0*/  VIADD R87, R12, 0x100000 ;  /* 0x001000000c577836 */ /* 0x000fce0000000000 */
[----:B------:R-:W3:Y:S08]  /*3a3c0*/  LDC R92, c[0x0][0x230] ;  /* 0x00008c00ff5c7b82 */ /* 0x000ef00000000800 */
[----:B------:R-:W3:Y:S01]  /*3a3d0*/  LDC R88, c[0x0][0x230] ;  /* 0x00008c00ff587b82 */ /* 0x000ee20000000800 */
[----:B------:R-:W-:-:S07]  /*3a3e0*/  IADD3 R86, R12, 0x100000, RZ ;  /* 0x001000000c567810 */ /* 0x000fce0007ffe0ff */
[----:B------:R-:W3:Y:S01]  /*3a3f0*/  LDC R90, c[0x0][0x230] ;  /* 0x00008c00ff5a7b82 */ /* 0x000ee20000000800 */
[C---:B------:R-:W-:Y:S01]  /*3a400*/  VIADD R85, R12.reuse, 0x100000 ;  /* 0x001000000c557836 */ /* 0x040fe20000000000 */
[----:B------:R-:W-:-:S06]  /*3a410*/  IADD3 R84, R12, 0x100000, RZ ;  /* 0x001000000c547810 */ /* 0x000fcc0007ffe0ff */
[----:B------:R-:W3:Y:S08]  /*3a420*/  LDC R96, c[0x0][0x230] ;  /* 0x00008c00ff607b82 */ /* 0x000ef00000000800 */
[----:B------:R-:W3:Y:S08]  /*3a430*/  LDC R104, c[0x0][0x230] ;  /* 0x00008c00ff687b82 */ /* 0x000ef00000000800 */
[----:B------:R-:W3:Y:S01]  /*3a440*/  LDC R112, c[0x0][0x230] ;  /* 0x00008c00ff707b82 */ /* 0x000ee20000000800 */
[C---:B------:R-:W-:Y:S01]  /*3a450*/  IADD3 R103, R13.reuse, 0x100000, RZ ;  /* 0x001000000d677810 */ /* 0x040fe20007ffe0ff */
[C---:B------:R-:W-:Y:S01]  /*3a460*/  VIADD R102, R13.reuse, 0x100000 ;  /* 0x001000000d667836 */ /* 0x040fe20000000000 */
[C---:B------:R-:W-:Y:S01]  /*3a470*/  IADD3 R110, R13.reuse, 0x100000, RZ ;  /* 0x001000000d6e7810 */ /* 0x040fe20007ffe0ff */
[C---:B------:R-:W-:Y:S01]  /*3a480*/  VIADD R111, R13.reuse, 0x100000 ;  /* 0x001000000d6f7836 */ /* 0x040fe20000000000 */
[C---:B------:R-:W-:Y:S01]  /*3a490*/  IADD3 R108, R13.reuse, 0x100000, RZ ;  /* 0x001000000d6c7810 */ /* 0x040fe20007ffe0ff */
[----:B------:R-:W-:-:S02]  /*3a4a0*/  VIADD R109, R13, 0x100000 ;  /* 0x001000000d6d7836 */ /* 0x000fc40000000000 */
[----:B------:R-:W3:Y:S08]  /*3a4b0*/  LDC R120, c[0x0][0x230] ;  /* 0x00008c00ff787b82 */ /* 0x000ef00000000800 */
[----:B------:R-:W3:Y:S01]  /*3a4c0*/  LDC R128, c[0x0][0x230] ;  /* 0x00008c00ff807b82 */ /* 0x000ee20000000800 */
[C---:B------:R-:W-:Y:S01]  /*3a4d0*/  IADD3 R119, R13.reuse, 0x100000, RZ ;  /* 0x001000000d777810 */ /* 0x040fe20007ffe0ff */
[----:B------:R-:W-:-:S06]  /*3a4e0*/  VIADD R118, R13, 0x100000 ;  /* 0x001000000d767836 */ /* 0x000fcc0000000000 */
[----:B------:R-:W3:Y:S01]  /*3a4f0*/  LDC R136, c[0x0][0x230] ;  /* 0x00008c00ff887b82 */ /* 0x000ee20000000800 */
[C---:B------:R-:W-:Y:S01]  /*3a500*/  VIADD R127, R13.reuse, 0x100000 ;  /* 0x001000000d7f7836 */ /* 0x040fe20000000000 */
[C---:B------:R-:W-:Y:S01]  /*3a510*/  IADD3 R126, R13.reuse, 0x100000, RZ ;  /* 0x001000000d7e7810 */ /* 0x040fe20007ffe0ff */
[C---:B------:R-:W-:Y:S01]  /*3a520*/  VIADD R125, R13.reuse, 0x100000 ;  /* 0x001000000d7d7836 */ /* 0x040fe20000000000 */
[C---:B------:R-:W-:Y:S01]  /*3a530*/  IADD3 R124, R13.reuse, 0x100000, RZ ;  /* 0x001000000d7c7810 */ /* 0x040fe20007ffe0ff */
[C---:B------:R-:W-:Y:S01]  /*3a540*/  VIADD R134, R13.reuse, 0x100000 ;  /* 0x001000000d867836 */ /* 0x040fe20000000000 */
[C---:B------:R-:W-:Y:S02]  /*3a550*/  IADD3 R135, R13.reuse, 0x100000, RZ ;  /* 0x001000000d877810 */ /* 0x040fe40007ffe0ff */
[----:B------:R-:W3:Y:S01]  /*3a560*/  LDC R144, c[0x0][0x230] ;  /* 0x00008c00ff907b82 */ /* 0x000ee20000000800 */
[C---:B------:R-:W-:Y:S01]  /*3a570*/  VIADD R143, R13.reuse, 0x100000 ;  /* 0x001000000d8f7836 */ /* 0x040fe20000000000 */
[C---:B------:R-:W-:Y:S01]  /*3a580*/  IADD3 R142, R13.reuse, 0x100000, RZ ;  /* 0x001000000d8e7810 */ /* 0x040fe20007ffe0ff */
[C---:B------:R-:W-:Y:S01]  /*3a590*/  VIADD R141, R13.reuse, 0x100000 ;  /* 0x001000000d8d7836 */ /* 0x040fe20000000000 */
[----:B------:R-:W-:-:S04]  /*3a5a0*/  IADD3 R140, R13, 0x100000, RZ ;  /* 0x001000000d8c7810 */ /* 0x000fc80007ffe0ff */
[----:B------:R-:W3:Y:S08]  /*3a5b0*/  LDC R154, c[0x0][0x230] ;  /* 0x00008c00ff9a7b82 */ /* 0x000ef00000000800 */
[----:B------:R-:W3:Y:S01]  /*3a5c0*/  LDC R156, c[0x0][0x230] ;  /* 0x00008c00ff9c7b82 */ /* 0x000ee20000000800 */
[----:B----4-:R-:W-:-:S04]  /*3a5d0*/  IMAD.WIDE R6, R4, 0x4, R238 ;  /* 0x0000000404067825 */ /* 0x010fc800078e02ee */
[C---:B--2---:R-:W-:Y:S01]  /*3a5e0*/  IMAD.WIDE R2, R4.reuse, 0x4, R240 ;  /* 0x0000000404027825 */ /* 0x044fe200078e02f0 */
[----:B------:R-:W-:Y:S01]  /*3a5f0*/  @!PT LDS RZ, [RZ] ;  /* 0x00000000fffff984 */ /* 0x000fe20000000800 */
[----:B------:R-:W-:Y:S01]  /*3a600*/  @!PT LDS RZ, [RZ] ;  /* 0x00000000fffff984 */ /* 0x000fe20000000800 */
[----:B------:R-:W-:Y:S01]  /*3a610*/  @!PT LDS RZ, [RZ] ;  /* 0x00000000fffff984 */ /* 0x000fe20000000800 */
[----:B------:R-:W-:Y:S03]  /*3a620*/  LDGSTS.E [R23+-0x40000], desc[UR60][R6.64], !P2 ;  /* 0xc000000006177fae */ /* 0x000fe6000d12187c */
[C---:B------:R-:W-:Y:S01]  /*3a630*/  IMAD.WIDE R8, R4.reuse, 0x4, R244 ;  /* 0x0000000404087825 */ /* 0x040fe200078e02f4 */
[----:B------:R-:W-:Y:S04]  /*3a640*/  LDGSTS.E [R22+-0x3c000], desc[UR60][R2.64], !P2 ;  /* 0xc400000002167fae */ /* 0x000fe8000d12187c */
[----:B------:R-:W2:Y:S01]  /*3a650*/  LDL.LU.64 R244, [R1+0xdd0] ;  /* 0x000dd00001f47983 */ /* 0x000ea20000300a00 */
[----:B------:R-:W-:-:S03]  /*3a660*/  IMAD.WIDE R10, R4, 0x4, R246 ;  /* 0x00000004040a7825 */ /* 0x000fc600078e02f6 */
[----:B------:R-:W4:Y:S01]  /*3a670*/  LDL.LU.64 R236, [R1+0x1e50] ;  /* 0x001e500001ec7983 */ /* 0x000f220000300a00 */
[----:B------:R-:W-:Y:S01]  /*3a680*/  IMAD.WIDE R26, R4, 0x4, R248 ;  /* 0x00000004041a7825 */ /* 0x000fe200078e02f8 */
[----:B------:R-:W-:Y:S02]  /*3a690*/  ISETP.NE.U32.AND P0, PT, R20, RZ, PT ;  /* 0x000000ff1400720c */ /* 0x000fe40003f05070 */
[----:B------:R1:W-:Y:S04]  /*3a6a0*/  STL.64 [R1+0x220], R8 ;  /* 0x0002200801007387 */ /* 0x0003e80000100a00 */
[----:B------:R-:W4:Y:S04]  /*3a6b0*/  LDL.LU.64 R238, [R1+0xde8] ;  /* 0x000de80001ee7983 */ /* 0x000f280000300a00 */
[----:B------:R-:W4:Y:S04]  /*3a6c0*/  LDL.LU.64 R246, [R1+0xdf8] ;  /* 0x000df80001f67983 */ /* 0x000f280000300a00 */
[----:B------:R3:W-:Y:S04]  /*3a6d0*/  STL.64 [R1+0x210], R26 ;  /* 0x0002101a01007387 */ /* 0x0007e80000100a00 */
[----:B------:R-:W4:Y:S01]  /*3a6e0*/  LDL.LU.64 R248, [R1+0xe08] ;  /* 0x000e080001f87983 */ /* 0x000f220000300a00 */
[----:B------:R-:W-:-:S03]  /*3a6f0*/  IMAD.WIDE R24, R4, 0x4, R250 ;  /* 0x0000000404187825 */ /* 0x000fc600078e02fa */
[----:B------:R-:W4:Y:S04]  /*3a700*/  LDL.LU.64 R250, [R1+0xe18] ;  /* 0x000e180001fa7983 */ /* 0x000f280000300a00 */
[----:B------:R1:W-:Y:S04]  /*3a710*/  LDGSTS.E [R21+-0x38000], desc[UR60][R8.64], !P2 ;  /* 0xc800000008157fae */ /* 0x0003e8000d12187c */
[----:B------:R3:W-:Y:S04]  /*3a720*/  STL.64 [R1+0x208], R24 ;  /* 0x0002081801007387 */ /* 0x0007e80000100a00 */
[----:B------:R3:W-:Y:S01]  /*3a730*/  LDGSTS.E [R23+-0x34000], desc[UR60][R10.64], !P2 ;  /* 0xcc0000000a177fae */ /* 0x0007e2000d12187c */
[----:B-1----:R-:W-:-:S03]  /*3a740*/  IMAD.WIDE R8, R4, 0x4, R242 ;  /* 0x0000000404087825 */ /* 0x002fc600078e02f2 */
[----:B------:R1:W-:Y:S04]  /*3a750*/  LDGSTS.E [R22+-0x3fffc], desc[UR60][R26.64], !P1 ;  /* 0xc00040001a167fae */ /* 0x0003e8000c92187c */
[----:B------:R4:W-:Y:S04]  /*3a760*/  STL.64 [R1+0x200], R8 ;  /* 0x0002000801007387 */ /* 0x0009e80000100a00 */
[----:B------:R-:W4:Y:S01]  /*3a770*/  LDL.LU.64 R240, [R1+0xe28] ;  /* 0x000e280001f07983 */ /* 0x000f220000300a00 */
[----:B---3--:R-:W-:Y:S01]  /*3a780*/  IADD3 R23, R159, -0x183, RZ ;  /* 0xfffffe7d9f177810 */ /* 0x008fe20007ffe0ff */
[----:B------:R-:W-:-:S02]  /*3a790*/  VIADD R20, R12, 0x100000 ;  /* 0x001000000c147836 */ /* 0x000fc40000000000 */
[----:B------:R-:W-:Y:S01]  /*3a7a0*/  VIADD R63, R63, 0xfffffe1e ;  /* 0xfffffe1e3f3f7836 */ /* 0x000fe20000000000 */
[----:B------:R-:W3:Y:S01]  /*3a7b0*/  LDL.LU.64 R242, [R1+0xe38] ;  /* 0x000e380001f27983 */ /* 0x000ee20000300a00 */
[----:B------:R-:W-:Y:S01]  /*3a7c0*/  ISETP.GE.U32.AND P2, PT, R23, 0x7ffffdfe, PT ;  /* 0x7ffffdfe1700780c */ /* 0x000fe20003f46070 */
[----:B-1----:R-:W1:Y:S02]  /*3a7d0*/  LDC R26, c[0x0][0x230] ;  /* 0x00008c00ff1a7b82 */ /* 0x002e640000000800 */
[----:B------:R1:W-:Y:S01]  /*3a7e0*/  LDGSTS.E [R21+-0x3bffc], desc[UR60][R24.64], !P1 ;  /* 0xc400400018157fae */ /* 0x0003e2000c92187c */
[----:B------:R-:W-:-:S03]  /*3a7f0*/  VIADD R23, R12, 0x100000 ;  /* 0x001000000c177836 */ /* 0x000fc60000000000 */
[----:B------:R4:W-:Y:S01]  /*3a800*/  LDGSTS.E [R20+-0x37ffc], desc[UR60][R8.64], !P1 ;  /* 0xc800400008147fae */ /* 0x0009e2000c92187c */
[----:B------:R-:W-:Y:S02]  /*3a810*/  VIADD R62, R62, 0xfffffe1d ;  /* 0xfffffe1d3e3e7836 */ /* 0x000fe40000000000 */
[----:B------:R-:W-:Y:S01]  /*3a820*/  VIADD R79, R79, 0xfffffe1c ;  /* 0xfffffe1c4f4f7836 */ /* 0x000fe20000000000 */
[----:B------:R-:W-:Y:S02]  /*3a830*/  IADD3 R88, R88, -0x186, RZ ;  /* 0xfffffe7a58587810 */ /* 0x000fe40007ffe0ff */
[----:B------:R-:W-:Y:S01]  /*3a840*/  IADD3 R96, R96, -0x1c6, RZ ;  /* 0xfffffe3a60607810 */ /* 0x000fe20007ffe0ff */
[----:B------:R-:W-:Y:S01]  /*3a850*/  VIADD R104, R104, 0xfffffe39 ;  /* 0xfffffe3968687836 */ /* 0x000fe20000000000 */
[----:B-1----:R-:W1:Y:S01]  /*3a860*/  LDC R25, c[0x0][0x230] ;  /* 0x00008c00ff197b82 */ /* 0x002e620000000800 */
[----:B------:R-:W-:Y:S01]  /*3a870*/  IADD3 R112, R112, -0x1c8, RZ ;  /* 0xfffffe3870707810 */ /* 0x000fe20007ffe0ff */
[----:B------:R-:W-:Y:S01]  /*3a880*/  VIADD R120, R120, 0xfffffe1b ;  /* 0xfffffe1b78787836 */ /* 0x000fe20000000000 */
[----:B------:R-:W-:Y:S01]  /*3a890*/  IADD3 R128, R128, -0x1e6, RZ ;  /* 0xfffffe1a80807810 */ /* 0x000fe20007ffe0ff */
[----:B------:R-:W-:Y:S01]  /*3a8a0*/  VIADD R136, R136, 0xfffffe19 ;  /* 0xfffffe1988887836 */ /* 0x000fe20000000000 */
[----:B------:R-:W-:Y:S01]  /*3a8b0*/  IADD3 R144, R144, -0x1e8, RZ ;  /* 0xfffffe1890907810 */ /* 0x000fe20007ffe0ff */
[----:B------:R-:W-:Y:S01]  /*3a8c0*/  VIADD R154, R154, 0xfffffe77 ;  /* 0xfffffe779a9a7836 */ /* 0x000fe20000000000 */
[C---:B------:R-:W-:Y:S01]  /*3a8d0*/  IADD3 R151, R13.reuse, 0x100000, RZ ;  /* 0x001000000d977810 */ /* 0x040fe20007ffe0ff */
[----:B------:R-:W-:Y:S01]  /*3a8e0*/  VIADD R150, R13, 0x100000 ;  /* 0x001000000d967836 */ /* 0x000fe20000000000 */
[----:B------:R-:W1:Y:S01]  /*3a8f0*/  LDC R159, c[0x0][0x230] ;  /* 0x00008c00ff9f7b82 */ /* 0x000e620000000800 */
[----:B--2---:R-:W-:-:S02]  /*3a900*/  IMAD.WIDE R30, R4, 0x4, R244 ;  /* 0x00000004041e7825 */ /* 0x004fc400078e02f4 */
[----:B------:R-:W2:Y:S02]  /*3a910*/  LDL.LU.64 R244, [R1+0xe48] ;  /* 0x000e480001f47983 */ /* 0x000ea40000300a00 */
[C---:B----4-:R-:W-:Y:S02]  /*3a920*/  IMAD.WIDE R32, R4.reuse, 0x4, R236 ;  /* 0x0000000404207825 */ /* 0x050fe400078e02ec */
[----:B------:R4:W-:Y:S02]  /*3a930*/  STL.64 [R1+0x1f0], R30 ;  /* 0x0001f01e01007387 */ /* 0x0009e40000100a00 */
[C---:B------:R-:W-:Y:S02]  /*3a940*/  IMAD.WIDE R28, R4.reuse, 0x4, R238 ;  /* 0x00000004041c7825 */ /* 0x040fe400078e02ee */
[----:B------:R-:W-:Y:S02]  /*3a950*/  STL.64 [R1+0x1f8], R32 ;  /* 0x0001f82001007387 */ /* 0x000fe40000100a00 */
[----:B------:R-:W-:-:S02]  /*3a960*/  IMAD.WIDE R8, R4, 0x4, R246 ;  /* 0x0000000404087825 */ /* 0x000fc400078e02f6 */
[----:B------:R1:W-:Y:S04]  /*3a970*/  STL.64 [R1+0x1e8], R28 ;  /* 0x0001e81c01007387 */ /* 0x0003e80000100a00 */
[----:B------:R1:W-:Y:S04]  /*3a980*/  STL.64 [R1+0x1e0], R8 ;  /* 0x0001e00801007387 */ /* 0x0003e80000100a00 */
[----:B------:R-:W-:Y:S04]  /*3a990*/  LDGSTS.E [R23+-0x33ffc], desc[UR60][R32.64], !P1 ;  /* 0xcc00400020177fae */ /* 0x000fe8000c92187c */
[----:B------:R-:W2:Y:S04]  /*3a9a0*/  LDL.LU.64 R236, [R1+0xe58] ;  /* 0x000e580001ec7983 */ /* 0x000ea80000300a00 */
[----:B------:R4:W-:Y:S04]  /*3a9b0*/  LDGSTS.E [R22+-0x3fff8], desc[UR60][R30.64], !P2 ;  /* 0xc00080001e167fae */ /* 0x0009e8000d12187c */
[----:B------:R-:W2:Y:S04]  /*3a9c0*/  LDL.LU.64 R246, [R1+0xe68] ;  /* 0x000e680001f67983 */ /* 0x000ea80000300a00 */
[----:B------:R1:W-:Y:S04]  /*3a9d0*/  LDGSTS.E [R21+-0x3bff8], desc[UR60][R28.64], !P2 ;  /* 0xc40080001c157fae */ /* 0x0003e8000d12187c */
[----:B------:R-:W2:Y:S01]  /*3a9e0*/  LDL.LU.64 R238, [R1+0x1e00] ;  /* 0x001e000001ee7983 */ /* 0x000ea20000300a00 */
[----:B----4-:R-:W-:-:S03]  /*3a9f0*/  IMAD.WIDE R30, R4, 0x4, R250 ;  /* 0x00000004041e7825 */ /* 0x010fc600078e02fa */
[----:B------:R4:W-:Y:S01]  /*3aa00*/  LDGSTS.E [R20+-0x37ff8], desc[UR60][R8.64], !P2 ;  /* 0xc800800008147fae */ /* 0x0009e2000d12187c */
[----:B-1----:R-:W-:-:S03]  /*3aa10*/  IMAD.WIDE R28, R4, 0x4, R248 ;  /* 0x00000004041c7825 */ /* 0x002fc600078e02f8 */
[----:B------:R-:W2:Y:S04]  /*3aa20*/  LDL.LU.64 R248, [R1+0x1df8] ;  /* 0x001df80001f87983 */ /* 0x000ea80000300a00 */
[----:B------:R3:W-:Y:S04]  /*3aa30*/  STL.64 [R1+0x1d8], R28 ;  /* 0x0001d81c01007387 */ /* 0x0007e80000100a00 */
[----:B------:R-:W2:Y:S01]  /*3aa40*/  LDL.LU.64 R250, [R1+0x1df0] ;  /* 0x001df00001fa7983 */ /* 0x000ea20000300a00 */
[----:B------:R-:W-:Y:S02]  /*3aa50*/  VIADD R24, R252, 0xfffffe7c ;  /* 0xfffffe7cfc187836 */ /* 0x000fe40000000000 */
[----:B----4-:R-:W-:Y:S01]  /*3aa60*/  IMAD.WIDE R8, R4, 0x4, R240 ;  /* 0x0000000404087825 */ /* 0x010fe200078e02f0 */
[----:B------:R3:W-:Y:S02]  /*3aa70*/  LDGSTS.E [R22+-0x33ff8], desc[UR60][R28.64], !P2 ;  /* 0xcc0080001c167fae */ /* 0x0007e4000d12187c */
[----:B------:R-:W-:-:S02]  /*3aa80*/  ISETP.GE.U32.AND P1, PT, R24, 0x7ffffdfd, PT ;  /* 0x7ffffdfd1800780c */ /* 0x000fc40003f26070 */
[----:B------:R-:W-:Y:S04]  /*3aa90*/  STL.64 [R1+0x1d0], R30 ;  /* 0x0001d01e01007387 */ /* 0x000fe80000100a00 */
[----:B------:R2:W-:Y:S01]  /*3aaa0*/  STL.64 [R1+0x1c8], R8 ;  /* 0x0001c80801007387 */ /* 0x0005e20000100a00 */
[----:B---3--:R-:W-:-:S06]  /*3aab0*/  IMAD.WIDE R28, R4, 0x4, R242 ;  /* 0x00000004041c7825 */ /* 0x008fcc00078e02f2 */
[----:B------:R-:W-:Y:S04]  /*3aac0*/  LDGSTS.E [R21+-0x3fff4], desc[UR60][R30.64], !P1 ;  /* 0xc000c0001e157fae */ /* 0x000fe8000c92187c */
[----:B------:R-:W-:Y:S04]  /*3aad0*/  STL.64 [R1+0x1c0], R28 ;  /* 0x0001c01c01007387 */ /* 0x000fe80000100a00 */
[----:B------:R-:W3:Y:S04]  /*3aae0*/  LDL.LU.64 R240, [R1+0xe98] ;  /* 0x000e980001f07983 */ /* 0x000ee80000300a00 */
[----:B------:R-:W4:Y:S04]  /*3aaf0*/  LDL.LU.64 R242, [R1+0xeb0] ;  /* 0x000eb00001f27983 */ /* 0x000f280000300a00 */
[----:B------:R2:W-:Y:S04]  /*3ab00*/  LDGSTS.E [R20+-0x3bff4], desc[UR60][R8.64], !P1 ;  /* 0xc400c00008147fae */ /* 0x0005e8000c92187c */
[----:B------:R-:W-:Y:S01]  /*3ab10*/  LDGSTS.E [R22+-0x37ff4], desc[UR60][R28.64], !P1 ;  /* 0xc800c0001c167fae */ /* 0x000fe2000c92187c */
[----:B--2---:R-:W-:-:S05]  /*3ab20*/  IMAD.WIDE R8, R4, 0x4, R244 ;  /* 0x0000000404087825 */ /* 0x004fca00078e02f4 */
[----:B------:R1:W-:Y:S04]  /*3ab30*/  STL.64 [R1+0x1b8], R8 ;  /* 0x0001b80801007387 */ /* 0x0003e80000100a00 */
[----:B------:R1:W-:Y:S04]  /*3ab40*/  LDGSTS.E [R20+-0x33ff4], desc[UR60][R8.64], !P1 ;  /* 0xcc00c00008147fae */ /* 0x0003e8000c92187c */
[----:B------:R-:W2:Y:S01]  /*3ab50*/  LDL.LU.64 R244, [R1+0xec0] ;  /* 0x000ec00001f47983 */ /* 0x000ea20000300a00 */
[----:B------:R-:W-:-:S04]  /*3ab60*/  IMAD.WIDE R34, R4, 0x4, R236 ;  /* 0x0000000404227825 */ /* 0x000fc800078e02ec */
[C---:B-1----:R-:W-:Y:S02]  /*3ab70*/  IMAD.WIDE R8, R4.reuse, 0x4, R246 ;  /* 0x0000000404087825 */ /* 0x042fe400078e02f6 */
[----:B------:R-:W2:Y:S02]  /*3ab80*/  LDL.LU.64 R246, [R1+0xed0] ;  /* 0x000ed00001f67983 */ /* 0x000ea40000300a00 */
[C---:B------:R-:W-:Y:S02]  /*3ab90*/  IMAD.WIDE R32, R4.reuse, 0x4, R238 ;  /* 0x0000000404207825 */ /* 0x040fe400078e02ee */
[----:B------:R-:W-:Y:S04]  /*3aba0*/  STL.64 [R1+0xc8], R34 ;  /* 0x0000c82201007387 */ /* 0x000fe80000100a00 */
[----:B------:R-:W-:Y:S01]  /*3abb0*/  STL.64 [R1+0xa8], R8 ;  /* 0x0000a80801007387 */ /* 0x000fe20000100a00 */
[----:B------:R-:W-:-:S03]  /*3abc0*/  IMAD.WIDE R30, R4, 0x4, R248 ;  /* 0x00000004041e7825 */ /* 0x000fc600078e02f8 */
[----:B------:R-:W-:Y:S04]  /*3abd0*/  STL.64 [R1+0xc0], R32 ;  /* 0x0000c02001007387 */ /* 0x000fe80000100a00 */
[----:B------:R3:W-:Y:S01]  /*3abe0*/  STL.64 [R1+0xb8], R30 ;  /* 0x0000b81e01007387 */ /* 0x0007e20000100a00 */
[----:B------:R-:W-:-:S03]  /*3abf0*/  IMAD.WIDE R28, R4, 0x4, R250 ;  /* 0x00000004041c7825 */ /* 0x000fc600078e02fa */
[----:B------:R-:W2:Y:S04]  /*3ac00*/  LDL.LU.64 R248, [R1+0xee8] ;  /* 0x000ee80001f87983 */ /* 0x000ea80000300a00 */
[----:B------:R4:W-:Y:S04]  /*3ac10*/  STL.64 [R1+0xb0], R28 ;  /* 0x0000b01c01007387 */ /* 0x0009e80000100a00 */
[----:B------:R-:W2:Y:S01]  /*3ac20*/  LDL.LU.64 R250, [R1+0xef8] ;  /* 0x000ef80001fa7983 */ /* 0x000ea20000300a00 */
[----:B------:R-:W-:Y:S01]  /*3ac30*/  IADD3 R21, R25, -0x1a1, RZ ;  /* 0xfffffe5f19157810 */ /* 0x000fe20007ffe0ff */
[----:B------:R-:W-:Y:S01]  /*3ac40*/  VIADD R22, R26, 0xfffffe5e ;  /* 0xfffffe5e1a167836 */ /* 0x000fe20000000000 */
[----:B------:R-:W1:Y:S01]  /*3ac50*/  LDC R25, c[0x0][0x230] ;  /* 0x00008c00ff197b82 */ /* 0x000e620000000800 */
[----:B------:R-:W-:Y:S01]  /*3ac60*/  VIADD R24, R12, 0x100000 ;  /* 0x001000000c187836 */ /* 0x000fe20000000000 */
[----:B------:R-:W-:Y:S01]  /*3ac70*/  ISETP.GE.U32.AND P1, PT, R21, 0x7ffffde0, PT ;  /* 0x7ffffde01500780c */ /* 0x000fe20003f26070 */
[----:B------:R-:W2:Y:S01]  /*3ac80*/  LDL.LU.64 R236, [R1+0xf08] ;  /* 0x000f080001ec7983 */ /* 0x000ea20000300a00 */
[----:B------:R-:W-:Y:S01]  /*3ac90*/  ISETP.GE.U32.AND P2, PT, R22, 0x7ffffddf, PT ;  /* 0x7ffffddf1600780c */ /* 0x000fe20003f46070 */
[C---:B------:R-:W-:Y:S01]  /*3aca0*/  VIADD R21, R12.reuse, 0x100000 ;  /* 0x001000000c157836 */ /* 0x040fe20000000000 */
[----:B------:R-:W-:Y:S01]  /*3acb0*/  IADD3 R22, R12, 0x100000, RZ ;  /* 0x001000000c167810 */ /* 0x000fe20007ffe0ff */
[----:B------:R-:W2:Y:S01]  /*3acc0*/  LDL.LU.64 R238, [R1+0xf18] ;  /* 0x000f180001ee7983 */ /* 0x000ea20000300a00 */
[----:B------:R-:W1:Y:S07]  /*3acd0*/  LDC R26, c[0x0][0x230] ;  /* 0x00008c00ff1a7b82 */ /* 0x000e6e0000000800 */
[----:B------:R-:W-:Y:S04]  /*3ace0*/  LDGSTS.E [R24+-0x30000], desc[UR60][R34.64], !P1 ;  /* 0xd000000022187fae */ /* 0x000fe8000c92187c */
[----:B------:R-:W-:Y:S04]  /*3acf0*/  LDGSTS.E [R23+-0x2c000], desc[UR60][R32.64], !P1 ;  /* 0xd400000020177fae */ /* 0x000fe8000c92187c */
[----:B------:R3:W-:Y:S04]  /*3ad00*/  LDGSTS.E [R22+-0x28000], desc[UR60][R30.64], !P1 ;  /* 0xd80000001e167fae */ /* 0x0007e8000c92187c */
[----:B------:R4:W-:Y:S04]  /*3ad10*/  LDGSTS.E [R21+-0x24000], desc[UR60][R28.64], !P1 ;  /* 0xdc0000001c157fae */ /* 0x0009e8000c92187c */
[----:B------:R-:W-:Y:S01]  /*3ad20*/  LDGSTS.E [R20+-0x2fffc], desc[UR60][R8.64], !P2 ;  /* 0xd000400008147fae */ /* 0x000fe2000d12187c */
[----:B---3--:R-:W-:-:S04]  /*3ad30*/  IMAD.WIDE R30, R4, 0x4, R240 ;  /* 0x00000004041e7825 */ /* 0x008fc800078e02f0 */
[----:B----4-:R-:W-:Y:S01]  /*3ad40*/  IMAD.WIDE R28, R4, 0x4, R242 ;  /* 0x00000004041c7825 */ /* 0x010fe200078e02f2 */
[----:B------:R3:W-:Y:S04]  /*3ad50*/  STL.64 [R1+0xa0], R30 ;  /* 0x0000a01e01007387 */ /* 0x0007e80000100a00 */
[----:B------:R4:W-:Y:S04]  /*3ad60*/  STL.64 [R1+0x98], R28 ;  /* 0x0000981c01007387 */ /* 0x0009e80000100a00 */
[----:B------:R-:W4:Y:S04]  /*3ad70*/  LDL.LU.64 R240, [R1+0xf28] ;  /* 0x000f280001f07983 */ /* 0x000f280000300a00 */
[----:B------:R-:W4:Y:S04]  /*3ad80*/  LDL.LU.64 R242, [R1+0xf38] ;  /* 0x000f380001f27983 */ /* 0x000f280000300a00 */
[----:B------:R3:W-:Y:S04]  /*3ad90*/  LDGSTS.E [R22+-0x2bffc], desc[UR60][R30.64], !P2 ;  /* 0xd40040001e167fae */ /* 0x0007e8000d12187c */
[----:B------:R4:W-:Y:S01]  /*3ada0*/  LDGSTS.E [R21+-0x27ffc], desc[UR60][R28.64], !P2 ;  /* 0xd80040001c157fae */ /* 0x0009e2000d12187c */
[----:B-1----:R-:W-:Y:S01]  /*3adb0*/  VIADD R24, R26, 0xfffffe5c ;  /* 0xfffffe5c1a187836 */ /* 0x002fe20000000000 */
[----:B------:R-:W-:-:S02]  /*3adc0*/  IADD3 R23, R25, -0x1a3, RZ ;  /* 0xfffffe5d19177810 */ /* 0x000fc40007ffe0ff */
[----:B------:R-:W1:Y:S08]  /*3add0*/  LDC R25, c[0x0][0x230] ;  /* 0x00008c00ff197b82 */ /* 0x000e700000000800 */
[----:B---3--:R-:W3:Y:S01]  /*3ade0*/  LDC R30, c[0x0][0x230] ;  /* 0x00008c00ff1e7b82 */ /* 0x008ee20000000800 */
[----:B--2---:R-:W-:-:S05]  /*3adf0*/  IMAD.WIDE R8, R4, 0x4, R244 ;  /* 0x0000000404087825 */ /* 0x004fca00078e02f4 */
[----:B------:R2:W-:Y:S04]  /*3ae00*/  STL.64 [R1+0x90], R8 ;  /* 0x0000900801007387 */ /* 0x0005e80000100a00 */
[----:B------:R-:W3:Y:S01]  /*3ae10*/  LDL.LU.64 R244, [R1+0xf48] ;  /* 0x000f480001f47983 */ /* 0x000ee20000300a00 */
[----:B------:R-:W-:-:S04]  /*3ae20*/  IMAD.WIDE R32, R4, 0x4, R246 ;  /* 0x0000000404207825 */ /* 0x000fc800078e02f6 */
[C---:B----4-:R-:W-:Y:S01]  /*3ae30*/  IMAD.WIDE R28, R4.reuse, 0x4, R248 ;  /* 0x00000004041c7825 */ /* 0x050fe200078e02f8 */
[----:B------:R4:W-:Y:S04]  /*3ae40*/  STL.64 [R1+0x88], R32 ;  /* 0x0000882001007387 */ /* 0x0009e80000100a00 */
[----:B------:R-:W3:Y:S01]  /*3ae50*/  LDL.LU.64 R246, [R1+0x1db0] ;  /* 0x001db00001f67983 */ /* 0x000ee20000300a00 */
[----:B------:R-:W-:-:S03]  /*3ae60*/  IMAD.WIDE R26, R4, 0x4, R250 ;  /* 0x00000004041a7825 */ /* 0x000fc600078e02fa */
[----:B------:R-:W3:Y:S04]  /*3ae70*/  LDL.LU.64 R248, [R1+0xf60] ;  /* 0x000f600001f87983 */ /* 0x000ee80000300a00 */
[----:B------:R4:W-:Y:S04]  /*3ae80*/  STL.64 [R1+0x80], R28 ;  /* 0x0000801c01007387 */ /* 0x0009e80000100a00 */
[----:B------:R-:W3:Y:S01]  /*3ae90*/  LDL.LU.64 R250, [R1+0xf70] ;  /* 0x000f700001fa7983 */ /* 0x000ee20000300a00 */
[----:B------:R-:W-:Y:S02]  /*3aea0*/  ISETP.GE.U32.AND P1, PT, R23, 0x7ffffdde, PT ;  /* 0x7ffffdde1700780c */ /* 0x000fe40003f26070 */
[----:B------:R-:W-:Y:S01]  /*3aeb0*/  IADD3 R23, R12, 0x100000, RZ ;  /* 0x001000000c177810 */ /* 0x000fe20007ffe0ff */
[----:B------:R2:W-:Y:S01]  /*3aec0*/  LDGSTS.E [R20+-0x23ffc], desc[UR60][R8.64], !P2 ;  /* 0xdc00400008147fae */ /* 0x0005e2000d12187c */
[----:B------:R-:W-:-:S03]  /*3aed0*/  ISETP.GE.U32.AND P3, PT, R24, 0x7ffffddd, PT ;  /* 0x7ffffddd1800780c */ /* 0x000fc60003f66070 */
[----:B------:R4:W-:Y:S06]  /*3aee0*/  STL.64 [R1+0x78], R26 ;  /* 0x0000781a01007387 */ /* 0x0009ec0000100a00 */
[----:B------:R1:W-:Y:S01]  /*3aef0*/  LDGSTS.E [R23+-0x2fff8], desc[UR60][R32.64], !P1 ;  /* 0xd000800020177fae */ /* 0x0003e2000c92187c */
[----:B--2---:R-:W-:-:S03]  /*3af00*/  IMAD.WIDE R8, R4, 0x4, R236 ;  /* 0x0000000404087825 */ /* 0x004fc600078e02ec */
[----:B------:R2:W-:Y:S04]  /*3af10*/  LDGSTS.E [R22+-0x2bff8], desc[UR60][R28.64], !P1 ;  /* 0xd40080001c167fae */ /* 0x0005e8000c92187c */
[----:B------:R2:W-:Y:S04]  /*3af20*/  LDGSTS.E [R21+-0x27ff8], desc[UR60][R26.64], !P1 ;  /* 0xd80080001a157fae */ /* 0x0005e8000c92187c */
[----:B------:R2:W-:Y:S01]  /*3af30*/  STL.64 [R1+0x70], R8 ;  /* 0x0000700801007387 */ /* 0x0005e20000100a00 */
[----:B-1----:R-:W-:Y:S01]  /*3af40*/  VIADD R23, R25, 0xfffffe3f ;  /* 0xfffffe3f19177836 */ /* 0x002fe20000000000 */
[----:B----4-:R-:W1:Y:S01]  /*3af50*/  LDC R33, c[0x0][0x230] ;  /* 0x00008c00ff217b82 */ /* 0x010e620000000800 */
[C---:B--2---:R-:W-:Y:S01]  /*3af60*/  IMAD.WIDE R28, R4.reuse, 0x4, R238 ;  /* 0x00000004041c7825 */ /* 0x044fe200078e02ee */
[----:B------:R2:W-:Y:S04]  /*3af70*/  LDGSTS.E [R20+-0x23ff8], desc[UR60][R8.64], !P1 ;  /* 0xdc00800008147fae */ /* 0x0005e8000c92187c */
[----:B------:R-:W-:Y:S04]  /*3af80*/  STL.64 [R1+0x68], R28 ;  /* 0x0000681c01007387 */ /* 0x000fe80000100a00 */
[----:B------:R-:W4:Y:S01]  /*3af90*/  LDL.LU.64 R238, [R1+0xf80] ;  /* 0x000f800001ee7983 */ /* 0x000f220000300a00 */
[----:B------:R-:W-:-:S03]  /*3afa0*/  IMAD.WIDE R26, R4, 0x4, R240 ;  /* 0x00000004041a7825 */ /* 0x000fc600078e02f0 */
[----:B------:R-:W-:Y:S01]  /*3afb0*/  LDGSTS.E [R22+-0x2fff4], desc[UR60][R28.64], !P3 ;  /* 0xd000c0001c167fae */ /* 0x000fe2000d92187c */
[----:B--2---:R-:W-:-:S03]  /*3afc0*/  IMAD.WIDE R8, R4, 0x4, R242 ;  /* 0x0000000404087825 */ /* 0x004fc600078e02f2 */
[----:B------:R-:W2:Y:S04]  /*3afd0*/  LDL.LU.64 R240, [R1+0x1da8] ;  /* 0x001da80001f07983 */ /* 0x000ea80000300a00 */
[----:B------:R3:W-:Y:S04]  /*3afe0*/  STL.64 [R1+0x60], R26 ;  /* 0x0000601a01007387 */ /* 0x0007e80000100a00 */
[----:B------:R1:W-:Y:S04]  /*3aff0*/  STL.64 [R1+0x58], R8 ;  /* 0x0000580801007387 */ /* 0x0003e80000100a00 */
[----:B------:R-:W2:Y:S04]  /*3b000*/  LDL.LU.64 R242, [R1+0xf98] ;  /* 0x000f980001f27983 */ /* 0x000ea80000300a00 */
[----:B------:R3:W-:Y:S04]  /*3b010*/  LDGSTS.E [R21+-0x2bff4], desc[UR60][R26.64], !P3 ;  /* 0xd400c0001a157fae */ /* 0x0007e8000d92187c */
[----:B------:R1:W-:Y:S01]  /*3b020*/  LDGSTS.E [R20+-0x27ff4], desc[UR60][R8.64], !P3 ;  /* 0xd800c00008147fae */ /* 0x0003e2000d92187c */
[----:B------:R-:W-:Y:S01]  /*3b030*/  ISETP.GE.U32.AND P2, PT, R23, 0x7ffffdc0, PT ;  /* 0x7ffffdc01700780c */ /* 0x000fe20003f46070 */
[----:B---3--:R-:W-:-:S04]  /*3b040*/  IMAD.WIDE R26, R4, 0x4, R244 ;  /* 0x00000004041a7825 */ /* 0x008fc800078e02f4 */
[----:B-1----:R-:W-:-:S05]  /*3b050*/  IMAD.WIDE R8, R4, 0x4, R246 ;  /* 0x0000000404087825 */ /* 0x002fca00078e02f6 */
[----:B------:R-:W-:Y:S01]  /*3b060*/  STL.64 [R1+0x50], R8 ;  /* 0x0000500801007387 */ /* 0x000fe20000100a00 */
[----:B------:R-:W-:-:S03]  /*3b070*/  IMAD.WIDE R20, R4, 0x4, R248 ;  /* 0x0000000404147825 */ /* 0x000fc600078e02f8 */
[----:B------:R-:W3:Y:S01]  /*3b080*/  LDL.LU.64 R244, [R1+0xfa8] ;  /* 0x000fa80001f47983 */ /* 0x000ee20000300a00 */
[----:B------:R-:W-:-:S03]  /*3b090*/  IMAD.WIDE R22, R4, 0x4, R250 ;  /* 0x0000000404167825 */ /* 0x000fc600078e02fa */
[----:B------:R-:W3:Y:S04]  /*3b0a0*/  LDL.LU.64 R246, [R1+0x1da0] ;  /* 0x001da00001f67983 */ /* 0x000ee80000300a00 */
[----:B------:R-:W3:Y:S04]  /*3b0b0*/  LDL.LU.64 R248, [R1+0x1d98] ;  /* 0x001d980001f87983 */ /* 0x000ee80000300a00 */
[----:B------:R-:W3:Y:S01]  /*3b0c0*/  LDL.LU.64 R250, [R1+0xfc8] ;  /* 0x000fc80001fa7983 */ /* 0x000ee20000300a00 */
[C---:B------:R-:W-:Y:S01]  /*3b0d0*/  VIADD R29, R12.reuse, 0x100000 ;  /* 0x001000000c1d7836 */ /* 0x040fe20000000000 */
[C---:B------:R-:W-:Y:S01]  /*3b0e0*/  IADD3 R28, R12.reuse, 0x100000, RZ ;  /* 0x001000000c1c7810 */ /* 0x040fe20007ffe0ff */
[C---:B------:R-:W-:Y:S01]  /*3b0f0*/  VIADD R25, R12.reuse, 0x100000 ;  /* 0x001000000c197836 */ /* 0x040fe20000000000 */
[----:B------:R-:W-:Y:S01]  /*3b100*/  IADD3 R24, R12, 0x100000, RZ ;  /* 0x001000000c187810 */ /* 0x000fe20007ffe0ff */
[----:B------:R-:W-:Y:S01]  /*3b110*/  STL.64 [R1+0x33f0], R26 ;  /* 0x0033f01a01007387 */ /* 0x000fe20000100a00 */
[----:B------:R-:W-:-:S03]  /*3b120*/  IADD3 R30, R30, -0x1c2, RZ ;  /* 0xfffffe3e1e1e7810 */ /* 0x000fc60007ffe0ff */
[----:B------:R-:W-:Y:S01]  /*3b130*/  LDGSTS.E [R29+-0x23ff4], desc[UR60][R8.64], !P3 ;  /* 0xdc00c000081d7fae */ /* 0x000fe2000d92187c */
[----:B------:R-:W-:-:S03]  /*3b140*/  ISETP.GE.U32.AND P1, PT, R30, 0x7ffffdbf, PT ;  /* 0x7ffffdbf1e00780c */ /* 0x000fc60003f26070 */
[----:B------:R-:W-:Y:S04]  /*3b150*/  LDGSTS.E [R28+-0x20000], desc[UR60][R26.64], !P2 ;  /* 0xe00000001a1c7fae */ /* 0x000fe8000d12187c */
[----:B------:R-:W-:Y:S04]  /*3b160*/  STL.64 [R1+0x33f8], R20 ;  /* 0x0033f81401007387 */ /* 0x000fe80000100a00 */
[----:B------:R-:W-:Y:S04]  /*3b170*/  LDGSTS.E [R25+-0x1c000], desc[UR60][R20.64], !P2 ;  /* 0xe400000014197fae */ /* 0x000fe8000d12187c */
[----:B------:R-:W-:Y:S04]  /*3b180*/  STL.64 [R1+0x3400], R22 ;  /* 0x0034001601007387 */ /* 0x000fe80000100a00 */
[----:B------:R2:W-:Y:S01]  /*3b190*/  LDGSTS.E [R24+-0x18000], desc[UR60][R22.64], !P2 ;  /* 0xe800000016187fae */ /* 0x0005e2000d12187c */
[----:B----4-:R-:W-:-:S03]  /*3b1a0*/  IMAD.WIDE R34, R4, 0x4, R238 ;  /* 0x0000000404227825 */ /* 0x010fc600078e02ee */
[----:B------:R-:W4:Y:S04]  /*3b1b0*/  LDL.LU.64 R236, [R1+0xfd8] ;  /* 0x000fd80001ec7983 */ /* 0x000f280000300a00 */
[----:B------:R-:W4:Y:S01]  /*3b1c0*/  LDL.LU.64 R238, [R1+0xfe8] ;  /* 0x000fe80001ee7983 */ /* 0x000f220000300a00 */
[----:B--2---:R-:W-:-:S03]  /*3b1d0*/  IMAD.WIDE R24, R4, 0x4, R240 ;  /* 0x0000000404187825 */ /* 0x004fc600078e02f0 */
[----:B------:R-:W2:Y:S01]  /*3b1e0*/  LDL.LU.64 R240, [R1+0xff8] ;  /* 0x000ff80001f07983 */ /* 0x000ea20000300a00 */
[C---:B------:R-:W-:Y:S01]  /*3b1f0*/  IADD3 R31, R12.reuse, 0x100000, RZ ;  /* 0x001000000c1f7810 */ /* 0x040fe20007ffe0ff */
[----:B------:R-:W-:Y:S02]  /*3b200*/  VIADD R32, R12, 0x100000 ;  /* 0x001000000c207836 */ /* 0x000fe40000000000 */
[----:B------:R-:W-:Y:S01]  /*3b210*/  STL.64 [R1+0x3408], R24 ;  /* 0x0034081801007387 */ /* 0x000fe20000100a00 */
[----:B------:R-:W-:-:S03]  /*3b220*/  IMAD.WIDE R28, R4, 0x4, R242 ;  /* 0x00000004041c7825 */ /* 0x000fc600078e02f2 */
[----:B------:R-:W-:Y:S01]  /*3b230*/  STL.64 [R1+0x33e8], R34 ;  /* 0x0033e82201007387 */ /* 0x000fe20000100a00 */
[----:B------:R-:W-:-:S03]  /*3b240*/  IADD3 R30, R12, 0x100000, RZ ;  /* 0x001000000c1e7810 */ /* 0x000fc60007ffe0ff */
[----:B------:R-:W-:Y:S01]  /*3b250*/  STL.64 [R1+0x3410], R28 ;  /* 0x0034101c01007387 */ /* 0x000fe20000100a00 */
[----:B------:R-:W-:-:S03]  /*3b260*/  VIADD R33, R33, 0xfffffe3d ;  /* 0xfffffe3d21217836 */ /* 0x000fc60000000000 */
[----:B------:R-:W2:Y:S04]  /*3b270*/  LDL.LU.64 R242, [R1+0x1000] ;  /* 0x0010000001f27983 */ /* 0x000ea80000300a00 */
[----:B------:R-:W-:Y:S01]  /*3b280*/  LDGSTS.E [R32+-0x14000], desc[UR60][R24.64], !P2 ;  /* 0xec00000018207fae */ /* 0x000fe2000d12187c */
[----:B------:R-:W-:-:S03]  /*3b290*/  ISETP.GE.U32.AND P2, PT, R33, 0x7ffffdbe, PT ;  /* 0x7ffffdbe2100780c */ /* 0x000fc60003f46070 */
[----:B------:R-:W-:Y:S04]  /*3b2a0*/  LDGSTS.E [R31+-0x1fffc], desc[UR60][R34.64], !P1 ;  /* 0xe0004000221f7fae */ /* 0x000fe8000c92187c */
[----:B------:R1:W-:Y:S01]  /*3b2b0*/  LDGSTS.E [R30+-0x1bffc], desc[UR60][R28.64], !P1 ;  /* 0xe40040001c1e7fae */ /* 0x0003e2000c92187c */
[----:B---3--:R-:W-:-:S03]  /*3b2c0*/  IMAD.WIDE R42, R4, 0x4, R244 ;  /* 0x00000004042a7825 */ /* 0x008fc600078e02f4 */
[----:B------:R-:W3:Y:S01]  /*3b2d0*/  LDL.LU.64 R244, [R1+0x1d90] ;  /* 0x001d900001f47983 */ /* 0x000ee20000300a00 */
[----:B-1----:R-:W-:-:S03]  /*3b2e0*/  IMAD.WIDE R30, R4, 0x4, R246 ;  /* 0x00000004041e7825 */ /* 0x002fc600078e02f6 */
[----:B------:R-:W3:Y:S01]  /*3b2f0*/  LDL.LU.64 R246, [R1+0x1d88] ;  /* 0x001d880001f67983 */ /* 0x000ee20000300a00 */
[----:B------:R-:W-:-:S03]  /*3b300*/  IMAD.WIDE R32, R4, 0x4, R248 ;  /* 0x0000000404207825 */ /* 0x000fc600078e02f8 */
[----:B------:R-:W3:Y:S01]  /*3b310*/  LDL.LU.64 R248, [R1+0x1d80] ;  /* 0x001d800001f87983 */ /* 0x000ee20000300a00 */
[----:B------:R-:W-:-:S03]  /*3b320*/  IMAD.WIDE R36, R4, 0x4, R250 ;  /* 0x0000000404247825 */ /* 0x000fc600078e02fa */
[----:B------:R-:W3:Y:S04]  /*3b330*/  LDL.LU.64 R250, [R1+0x1028] ;  /* 0x0010280001fa7983 */ /* 0x000ee80000300a00 */
[----:B------:R-:W-:Y:S04]  /*3b340*/  LDGSTS.E [R41+-0x17ffc], desc[UR60][R30.64], !P1 ;  /* 0xe80040001e297fae */ /* 0x000fe8000c92187c */
[----:B------:R-:W-:Y:S04]  /*3b350*/  STL.64 [R1+0x3418], R30 ;  /* 0x0034181e01007387 */ /* 0x000fe80000100a00 */
[----:B------:R4:W-:Y:S01]  /*3b360*/  LDGSTS.E [R40+-0x13ffc], desc[UR60][R32.64], !P1 ;  /* 0xec00400020287fae */ /* 0x0009e2000c92187c */
[----:B------:R-:W-:-:S03]  /*3b370*/  ISETP.GE.U32.AND P1, PT, R44, 0x7ffffdbd, PT ;  /* 0x7ffffdbd2c00780c */ /* 0x000fc60003f26070 */
[----:B------:R-:W-:Y:S04]  /*3b380*/  STL.64 [R1+0x3420], R32 ;  /* 0x0034202001007387 */ /* 0x000fe80000100a00 */
[----:B------:R-:W-:Y:S04]  /*3b390*/  LDGSTS.E [R39+-0x1fff8], desc[UR60][R42.64], !P2 ;  /* 0xe00080002a277fae */ /* 0x000fe8000d12187c */
[----:B------:R-:W-:Y:S04]  /*3b3a0*/  STL.64 [R1+0x3428], R42 ;  /* 0x0034282a01007387 */ /* 0x000fe80000100a00 */
[----:B------:R1:W-:Y:S04]  /*3b3b0*/  LDGSTS.E [R38+-0x1bff8], desc[UR60][R36.64], !P2 ;  /* 0xe400800024267fae */ /* 0x0003e8000d12187c */
[----:B------:R2:W-:Y:S01]  /*3b3c0*/  STL.64 [R1+0x3430], R36 ;  /* 0x0034302401007387 */ /* 0x0005e20000100a00 */
[----:B----4-:R-:W-:-:S03]  /*3b3d0*/  IMAD.WIDE R40, R4, 0x4, R238 ;  /* 0x0000000404287825 */ /* 0x010fc600078e02ee */
[----:B------:R-:W4:Y:S01]  /*3b3e0*/  LDL.LU.64 R238, [R1+0x1038] ;  /* 0x0010380001ee7983 */ /* 0x000f220000300a00 */
[----:B-1----:R-:W-:-:S04]  /*3b3f0*/  IMAD.WIDE R38, R4, 0x4, R236 ;  /* 0x0000000404267825 */ /* 0x002fc800078e02ec */
[----:B--2---:R-:W-:Y:S01]  /*3b400*/  IMAD.WIDE R50, R4, 0x4, R240 ;  /* 0x0000000404327825 */ /* 0x004fe200078e02f0 */
[----:B------:R-:W-:Y:S01]  /*3b410*/  IADD3 R44, R12, 0x100000, RZ ;  /* 0x001000000c2c7810 */ /* 0x000fe20007ffe0ff */
[----:B------:R-:W2:Y:S01]  /*3b420*/  LDL.LU.64 R240, [R1+0x1048] ;  /* 0x0010480001f07983 */ /* 0x000ea20000300a00 */
[----:B------:R-:W-:Y:S01]  /*3b430*/  ISETP.GE.U32.AND P5, PT, R88, 0x7ffffdfb, PT ;  /* 0x7ffffdfb5800780c */ /* 0x000fe20003fa6070 */
[----:B------:R-:W1:Y:S02]  /*3b440*/  LDC R36, c[0x0][0x230] ;  /* 0x00008c00ff247b82 */ /* 0x000e640000000800 */
[----:B------:R-:W-:Y:S04]  /*3b450*/  STL.64 [R1+0x3438], R38 ;  /* 0x0034382601007387 */ /* 0x000fe80000100a00 */
[----:B------:R-:W-:Y:S01]  /*3b460*/  STL.64 [R1+0x3440], R40 ;  /* 0x0034402801007387 */ /* 0x000fe20000100a00 */
[----:B------:R-:W-:-:S03]  /*3b470*/  IMAD.WIDE R58, R4, 0x4, R242 ;  /* 0x00000004043a7825 */ /* 0x000fc600078e02f2 */
[----:B------:R1:W-:Y:S04]  /*3b480*/  LDGSTS.E [R46+-0x17ff8], desc[UR60][R38.64], !P2 ;  /* 0xe8008000262e7fae */ /* 0x0003e8000d12187c */
[----:B------:R-:W-:Y:S04]  /*3b490*/  STL.64 [R1+0x3448], R50 ;  /* 0x0034483201007387 */ /* 0x000fe80000100a00 */
[----:B------:R-:W2:Y:S01]  /*3b4a0*/  LDL.LU.64 R242, [R1+0x1058] ;  /* 0x0010580001f27983 */ /* 0x000ea20000300a00 */
[----:B-1----:R-:W-:-:S03]  /*3b4b0*/  VIADD R46, R47, 0xfffffe1f ;  /* 0xfffffe1f2f2e7836 */ /* 0x002fc60000000000 */
[----:B------:R-:W-:Y:S04]  /*3b4c0*/  LDGSTS.E [R45+-0x13ff8], desc[UR60][R40.64], !P2 ;  /* 0xec008000282d7fae */ /* 0x000fe8000d12187c */
[----:B------:R3:W-:Y:S01]  /*3b4d0*/  LDGSTS.E [R44+-0x1fff4], desc[UR60][R50.64], !P1 ;  /* 0xe000c000322c7fae */ /* 0x0007e2000c92187c */
[----:B------:R-:W-:Y:S01]  /*3b4e0*/  ISETP.GE.U32.AND P2, PT, R46, 0x7ffffda0, PT ;  /* 0x7ffffda02e00780c */ /* 0x000fe20003f46070 */
[C---:B---3--:R-:W-:Y:S02]  /*3b4f0*/  IMAD.WIDE R44, R4.reuse, 0x4, R244 ;  /* 0x00000004042c7825 */ /* 0x048fe400078e02f4 */
[----:B------:R-:W3:Y:S02]  /*3b500*/  LDL.LU.64 R244, [R1+0x1068] ;  /* 0x0010680001f47983 */ /* 0x000ee40000300a00 */
[----:B------:R-:W-:-:S02]  /*3b510*/  IMAD.WIDE R46, R4, 0x4, R246 ;  /* 0x00000004042e7825 */ /* 0x000fc400078e02f6 */
[----:B------:R-:W3:Y:S02]  /*3b520*/  LDL.LU.64 R246, [R1+0x1d78] ;  /* 0x001d780001f67983 */ /* 0x000ee40000300a00 */
[C---:B------:R-:W-:Y:S02]  /*3b530*/  IMAD.WIDE R48, R4.reuse, 0x4, R248 ;  /* 0x0000000404307825 */ /* 0x040fe400078e02f8 */
[----:B------:R-:W3:Y:S02]  /*3b540*/  LDL.LU.64 R248, [R1+0x1d70] ;  /* 0x001d700001f87983 */ /* 0x000ee40000300a00 */
[C---:B------:R-:W-:Y:S02]  /*3b550*/  IMAD.WIDE R52, R4.reuse, 0x4, R250 ;  /* 0x0000000404347825 */ /* 0x040fe400078e02fa */
[----:B------:R-:W3:Y:S04]  /*3b560*/  LDL.LU.64 R250, [R1+0x1d68] ;  /* 0x001d680001fa7983 */ /* 0x000ee80000300a00 */
[----:B------:R-:W-:Y:S04]  /*3b570*/  LDGSTS.E [R60+-0x1bff4], desc[UR60][R44.64], !P1 ;  /* 0xe400c0002c3c7fae */ /* 0x000fe8000c92187c */
[----:B------:R-:W-:Y:S04]  /*3b580*/  LDGSTS.E [R57+-0x17ff4], desc[UR60][R46.64], !P1 ;  /* 0xe800c0002e397fae */ /* 0x000fe8000c92187c */
[----:B------:R-:W-:Y:S04]  /*3b590*/  LDGSTS.E [R56+-0x13ff4], desc[UR60][R48.64], !P1 ;  /* 0xec00c00030387fae */ /* 0x000fe8000c92187c */
[----:B------:R-:W-:Y:S04]  /*3b5a0*/  LDGSTS.E [R55+-0x10000], desc[UR60][R58.64], !P2 ;  /* 0xf00000003a377fae */ /* 0x000fe8000d12187c */
[----:B------:R4:W-:Y:S04]  /*3b5b0*/  LDGSTS.E [R54+-0xc000], desc[UR60][R52.64], !P2 ;  /* 0xf400000034367fae */ /* 0x0009e8000d12187c */
[----:B------:R-:W-:Y:S04]  /*3b5c0*/  STL.64 [R1+0x3450], R44 ;  /* 0x0034502c01007387 */ /* 0x000fe80000100a00 */
[----:B------:R-:W-:Y:S04]  /*3b5d0*/  STL.64 [R1+0x3458], R46 ;  /* 0x0034582e01007387 */ /* 0x000fe80000100a00 */
[----:B------:R-:W-:Y:S01]  /*3b5e0*/  STL.64 [R1+0x3460], R48 ;  /* 0x0034603001007387 */ /* 0x000fe20000100a00 */
[----:B----4-:R-:W-:-:S03]  /*3b5f0*/  IMAD.WIDE R54, R4, 0x4, R238 ;  /* 0x0000000404367825 */ /* 0x010fc600078e02ee */
[----:B------:R-:W-:Y:S04]  /*3b600*/  STL.64 [R1+0x3468], R58 ;  /* 0x0034683a01007387 */ /* 0x000fe80000100a00 */
[----:B------:R-:W-:Y:S01]  /*3b610*/  STL.64 [R1+0x3470], R52 ;  /* 0x0034703401007387 */ /* 0x000fe20000100a00 */
[----:B--2---:R-:W-:-:S03]  /*3b620*/  IMAD.WIDE R56, R4, 0x4, R240 ;  /* 0x0000000404387825 */ /* 0x004fc600078e02f0 */
[----:B------:R-:W-:Y:S04]  /*3b630*/  STL.64 [R1+0x3478], R54 ;  /* 0x0034783601007387 */ /* 0x000fe80000100a00 */
[----:B------:R-:W-:Y:S04]  /*3b640*/  STL.64 [R1+0x3480], R56 ;  /* 0x0034803801007387 */ /* 0x000fe80000100a00 */
[----:B------:R-:W2:Y:S04]  /*3b650*/  LDL.LU.64 R238, [R1+0x1090] ;  /* 0x0010900001ee7983 */ /* 0x000ea80000300a00 */
[----:B------:R-:W4:Y:S01]  /*3b660*/  LDL.LU.64 R240, [R1+0x10a0] ;  /* 0x0010a00001f07983 */ /* 0x000f220000300a00 */
[----:B------:R-:W-:-:S03]  /*3b670*/  IMAD.WIDE R66, R4, 0x4, R242 ;  /* 0x0000000404427825 */ /* 0x000fc600078e02f2 */
[----:B------:R-:W-:Y:S04]  /*3b680*/  LDGSTS.E [R61+-0x8000], desc[UR60][R54.64], !P2 ;  /* 0xf8000000363d7fae */ /* 0x000fe8000d12187c */
[----:B------:R-:W4:Y:S01]  /*3b690*/  LDL.LU.64 R242, [R1+0x10b0] ;  /* 0x0010b00001f27983 */ /* 0x000f220000300a00 */
[----:B------:R-:W-:-:S03]  /*3b6a0*/  ISETP.GE.U32.AND P1, PT, R63, 0x7ffffd9f, PT ;  /* 0x7ffffd9f3f00780c */ /* 0x000fc60003f26070 */
[----:B------:R1:W-:Y:S01]  /*3b6b0*/  LDGSTS.E [R60+-0x4000], desc[UR60][R56.64], !P2 ;  /* 0xfc000000383c7fae */ /* 0x0003e2000d12187c */
[----:B------:R-:W-:-:S09]  /*3b6c0*/  ISETP.GE.U32.AND P2, PT, R62, 0x7ffffd9e, PT ;  /* 0x7ffffd9e3e00780c */ /* 0x000fd20003f46070 */
[----:B------:R-:W-:Y:S01]  /*3b6d0*/  LDGSTS.E [R72+-0xfffc], desc[UR60][R66.64], !P1 ;  /* 0xf000400042487fae */ /* 0x000fe2000c92187c */
        /* <DEDUP_REMOVED lines=9> */
[----:B------:R-:W-:Y:S04]  /*3b770*/  LDGSTS.E [R70+-0x7ffc], desc[UR60][R62.64], !P1 ;  /* 0xf80040003e467fae */ /* 0x000fe8000c92187c */
[----:B------:R-:W-:Y:S04]  /*3b780*/  LDGSTS.E [R69+-0x3ffc], desc[UR60][R64.64], !P1 ;  /* 0xfc00400040457fae */ /* 0x000fe8000c92187c */
[----:B------:R2:W-:Y:S04]  /*3b790*/  LDGSTS.E [R68+-0xfff8], desc[UR60][R74.64], !P2 ;  /* 0xf00080004a447fae */ /* 0x0005e8000d12187c */
[----:B------:R-:W-:Y:S04]  /*3b7a0*/  STL.64 [R1+0x3488], R66 ;  /* 0x0034884201007387 */ /* 0x000fe80000100a00 */
[----:B------:R-:W-:Y:S04]  /*3b7b0*/  STL.64 [R1+0x3490], R60 ;  /* 0x0034903c01007387 */ /* 0x000fe80000100a00 */
[----:B------:R-:W-:Y:S04]  /*3b7c0*/  STL.64 [R1+0x3498], R62 ;  /* 0x0034983e01007387 */ /* 0x000fe80000100a00 */
[----:B------:R-:W-:Y:S04]  /*3b7d0*/  STL.64 [R1+0x34a0], R64 ;  /* 0x0034a04001007387 */ /* 0x000fe80000100a00 */
[----:B------:R-:W-:Y:S01]  /*3b7e0*/  STL.64 [R1+0x34a8], R74 ;  /* 0x0034a84a01007387 */ /* 0x000fe20000100a00 */
[----:B------:R-:W-:Y:S01]  /*3b7f0*/  ISETP.GE.U32.AND P1, PT, R79, 0x7ffffd9d, PT ;  /* 0x7ffffd9d4f00780c */ /* 0x000fe20003f26070 */
[----:B--2---:R-:W-:-:S04]  /*3b800*/  IMAD.WIDE R68, R4, 0x4, R238 ;  /* 0x0000000404447825 */ /* 0x004fc800078e02ee */
[C---:B----4-:R-:W-:Y:S01]  /*3b810*/  IMAD.WIDE R70, R4.reuse, 0x4, R240 ;  /* 0x0000000404467825 */ /* 0x050fe200078e02f0 */
[----:B------:R-:W-:Y:S04]  /*3b820*/  STL.64 [R1+0x34b0], R68 ;  /* 0x0034b04401007387 */ /* 0x000fe80000100a00 */
[----:B------:R-:W-:Y:S04]  /*3b830*/  STL.64 [R1+0x34b8], R70 ;  /* 0x0034b84601007387 */ /* 0x000fe80000100a00 */
[----:B------:R3:W-:Y:S01]  /*3b840*/  LDGSTS.E [R78+-0xbff8], desc[UR60][R68.64], !P2 ;  /* 0xf4008000444e7fae */ /* 0x0007e2000d12187c */
[----:B------:R-:W-:-:S03]  /*3b850*/  IMAD.WIDE R72, R4, 0x4, R242 ;  /* 0x0000000404487825 */ /* 0x000fc600078e02f2 */
[----:B------:R-:W-:Y:S04]  /*3b860*/  LDGSTS.E [R77+-0x7ff8], desc[UR60][R70.64], !P2 ;  /* 0xf8008000464d7fae */ /* 0x000fe8000d12187c */
[----:B------:R-:W-:Y:S04]  /*3b870*/  STL.64 [R1+0x34c0], R72 ;  /* 0x0034c04801007387 */ /* 0x000fe80000100a00 */
[----:B------:R-:W2:Y:S04]  /*3b880*/  LDL.LU.64 R236, [R1+0x1d60] ;  /* 0x001d600001ec7983 */ /* 0x000ea80000300a00 */
[----:B------:R-:W4:Y:S04]  /*3b890*/  LDL.LU.64 R238, [R1+0x1d58] ;  /* 0x001d580001ee7983 */ /* 0x000f280000300a00 */
[----:B------:R1:W-:Y:S01]  /*3b8a0*/  LDGSTS.E [R76+-0x3ff8], desc[UR60][R72.64], !P2 ;  /* 0xfc008000484c7fae */ /* 0x0003e2000d12187c */
[----:B---3--:R-:W-:-:S03]  /*3b8b0*/  IMAD.WIDE R78, R4, 0x4, R248 ;  /* 0x00000004044e7825 */ /* 0x008fc600078e02f8 */
[----:B------:R-:W3:Y:S01]  /*3b8c0*/  LDL.LU.64 R248, [R1+0x1d50] ;  /* 0x001d500001f87983 */ /* 0x000ee20000300a00 */
[----:B------:R-:W-:-:S03]  /*3b8d0*/  IMAD.WIDE R80, R4, 0x4, R250 ;  /* 0x0000000404507825 */ /* 0x000fc600078e02fa */
[----:B------:R-:W3:Y:S01]  /*3b8e0*/  LDL.LU.64 R250, [R1+0x1d48] ;  /* 0x001d480001fa7983 */ /* 0x000ee20000300a00 */
[----:B------:R-:W-:-:S03]  /*3b8f0*/  IMAD.WIDE R82, R4, 0x4, R244 ;  /* 0x0000000404527825 */ /* 0x000fc600078e02f4 */
[----:B------:R-:W3:Y:S01]  /*3b900*/  LDL.LU.64 R240, [R1+0x1d40] ;  /* 0x001d400001f07983 */ /* 0x000ee20000300a00 */
[----:B-1----:R-:W-:-:S03]  /*3b910*/  IMAD.WIDE R76, R4, 0x4, R246 ;  /* 0x00000004044c7825 */ /* 0x002fc600078e02f6 */
[----:B------:R-:W3:Y:S04]  /*3b920*/  LDL.LU.64 R242, [R1+0x1d38] ;  /* 0x001d380001f27983 */ /* 0x000ee80000300a00 */
[----:B------:R-:W3:Y:S04]  /*3b930*/  LDL.LU.64 R244, [R1+0x1d30] ;  /* 0x001d300001f47983 */ /* 0x000ee80000300a00 */
[----:B------:R-:W3:Y:S04]  /*3b940*/  LDL.LU.64 R246, [R1+0x1d28] ;  /* 0x001d280001f67983 */ /* 0x000ee80000300a00 */
[----:B------:R-:W-:Y:S04]  /*3b950*/  STL.64 [R1+0x34c8], R82 ;  /* 0x0034c85201007387 */ /* 0x000fe80000100a00 */
[----:B------:R-:W-:Y:S04]  /*3b960*/  STL.64 [R1+0x34d0], R76 ;  /* 0x0034d04c01007387 */ /* 0x000fe80000100a00 */
[----:B------:R-:W-:Y:S04]  /*3b970*/  STL.64 [R1+0x34d8], R78 ;  /* 0x0034d84e01007387 */ /* 0x000fe80000100a00 */
[----:B------:R-:W-:Y:S04]  /*3b980*/  STL.64 [R1+0x34e0], R80 ;  /* 0x0034e05001007387 */ /* 0x000fe80000100a00 */
[----:B------:R-:W-:Y:S04]  /*3b990*/  LDGSTS.E [R87+-0xfff4], desc[UR60][R82.64], !P1 ;  /* 0xf000c00052577fae */ /* 0x000fe8000c92187c */
[----:B------:R-:W-:Y:S04]  /*3b9a0*/  LDGSTS.E [R86+-0xbff4], desc[UR60][R76.64], !P1 ;  /* 0xf400c0004c567fae */ /* 0x000fe8000c92187c */
[----:B------:R-:W-:Y:S04]  /*3b9b0*/  LDGSTS.E [R85+-0x7ff4], desc[UR60][R78.64], !P1 ;  /* 0xf800c0004e557fae */ /* 0x000fe8000c92187c */
[----:B------:R1:W-:Y:S01]  /*3b9c0*/  LDGSTS.E [R84+-0x3ff4], desc[UR60][R80.64], !P1 ;  /* 0xfc00c00050547fae */ /* 0x0003e2000c92187c */
[----:B--2---:R-:W-:-:S04]  /*3b9d0*/  IMAD.WIDE R24, R4, 0x4, R236 ;  /* 0x0000000404187825 */ /* 0x004fc800078e02ec */
[C---:B----4-:R-:W-:Y:S01]  /*3b9e0*/  IMAD.WIDE R22, R4.reuse, 0x4, R238 ;  /* 0x0000000404167825 */ /* 0x050fe200078e02ee */
[----:B------:R2:W-:Y:S04]  /*3b9f0*/  STL.64 [R1+0x1b0], R24 ;  /* 0x0001b01801007387 */ /* 0x0005e80000100a00 */
[----:B------:R-:W4:Y:S04]  /*3ba00*/  LDL.LU.64 R236, [R1+0x1d20] ;  /* 0x001d200001ec7983 */ /* 0x000f280000300a00 */
[----:B------:R2:W-:Y:S01]  /*3ba10*/  STL.64 [R1+0x1a8], R22 ;  /* 0x0001a81601007387 */ /* 0x0005e20000100a00 */
[----:B---3--:R-:W-:-:S04]  /*3ba20*/  IMAD.WIDE R20, R4, 0x4, R248 ;  /* 0x0000000404147825 */ /* 0x008fc800078e02f8 */
[----:B------:R-:W-:Y:S01]  /*3ba30*/  IMAD.WIDE R8, R4, 0x4, R250 ;  /* 0x0000000404087825 */ /* 0x000fe200078e02fa */
[----:B------:R3:W-:Y:S04]  /*3ba40*/  STL.64 [R1+0x1a0], R20 ;  /* 0x0001a01401007387 */ /* 0x0007e80000100a00 */
[----:B------:R3:W-:Y:S04]  /*3ba50*/  STL.64 [R1+0x198], R8 ;  /* 0x0001980801007387 */ /* 0x0007e80000100a00 */
[----:B------:R-:W4:Y:S04]  /*3ba60*/  LDL.LU.64 R238, [R1+0x1d18] ;  /* 0x001d180001ee7983 */ /* 0x000f280000300a00 */
[----:B------:R-:W4:Y:S04]  /*3ba70*/  LDL.LU.64 R248, [R1+0x1d10] ;  /* 0x001d100001f87983 */ /* 0x000f280000300a00 */
[----:B------:R-:W4:Y:S01]  /*3ba80*/  LDL.LU.64 R250, [R1+0x1d08] ;  /* 0x001d080001fa7983 */ /* 0x000f220000300a00 */
[----:B-1----:R-:W-:Y:S01]  /*3ba90*/  IADD3 R84, R93, -0x185, RZ ;  /* 0xfffffe7b5d547810 */ /* 0x002fe20007ffe0ff */
[----:B------:R-:W-:-:S02]  /*3baa0*/  VIADD R87, R89, 0xfffffe56 ;  /* 0xfffffe5659577836 */ /* 0x000fc40000000000 */
[----:B------:R-:W-:Y:S01]  /*3bab0*/  VIADD R86, R92, 0xfffffe74 ;  /* 0xfffffe745c567836 */ /* 0x000fe20000000000 */
[----:B------:R-:W-:Y:S01]  /*3bac0*/  ISETP.GE.U32.AND P6, PT, R84, 0x7ffffdfc, PT ;  /* 0x7ffffdfc5400780c */ /* 0x000fe20003fc6070 */
[----:B------:R-:W-:Y:S01]  /*3bad0*/  VIADD R85, R90, 0xfffffe75 ;  /* 0xfffffe755a557836 */ /* 0x000fe20000000000 */
[----:B------:R-:W-:Y:S01]  /*3bae0*/  ISETP.GE.U32.AND P2, PT, R87, 0x7ffffdd7, PT ;  /* 0x7ffffdd75700780c */ /* 0x000fe20003f46070 */
[----:B------:R-:W1:Y:S01]  /*3baf0*/  LDC R89, c[0x0][0x230] ;  /* 0x00008c00ff597b82 */ /* 0x000e620000000800 */
[----:B------:R-:W-:Y:S02]  /*3bb00*/  IADD3 R87, R91, -0x1a9, RZ ;  /* 0xfffffe575b577810 */ /* 0x000fe40007ffe0ff */
[----:B------:R-:W-:Y:S02]  /*3bb10*/  ISETP.GE.U32.AND P3, PT, R86, 0x7ffffdf5, PT ;  /* 0x7ffffdf55600780c */ /* 0x000fe40003f66070 */
[----:B------:R-:W-:Y:S01]  /*3bb20*/  ISETP.GE.U32.AND P1, PT, R87, 0x7ffffdd8, PT ;  /* 0x7ffffdd85700780c */ /* 0x000fe20003f26070 */
[----:B------:R-:W-:Y:S01]  /*3bb30*/  VIADD R87, R13, 0x100000 ;  /* 0x001000000d577836 */ /* 0x000fe20000000000 */
[----:B------:R-:W-:Y:S01]  /*3bb40*/  ISETP.GE.U32.AND P4, PT, R85, 0x7ffffdf6, PT ;  /* 0x7ffffdf65500780c */ /* 0x000fe20003f86070 */
[C---:B------:R-:W-:Y:S01]  /*3bb50*/  VIADD R85, R13.reuse, 0x100000 ;  /* 0x001000000d557836 */ /* 0x040fe20000000000 */
[C---:B------:R-:W-:Y:S01]  /*3bb60*/  IADD3 R86, R13.reuse, 0x100000, RZ ;  /* 0x001000000d567810 */ /* 0x040fe20007ffe0ff */
[----:B------:R-:W1:Y:S01]  /*3bb70*/  LDC R91, c[0x0][0x230] ;  /* 0x00008c00ff5b7b82 */ /* 0x000e620000000800 */
[----:B------:R-:W-:Y:S01]  /*3bb80*/  IADD3 R84, R13, 0x100000, RZ ;  /* 0x001000000d547810 */ /* 0x000fe20007ffe0ff */
[----:B------:R2:W-:Y:S04]  /*3bb90*/  LDGSTS.E [R87+-0x40000], desc[UR60][R24.64], !P6 ;  /* 0xc000000018577fae */ /* 0x0005e8000f12187c */
[----:B------:R3:W-:Y:S02]  /*3bba0*/  LDGSTS.E [R86+-0x3c000], desc[UR60][R22.64], !P6 ;  /* 0xc400000016567fae */ /* 0x0007e4000f12187c */
[----:B------:R-:W1:Y:S02]  /*3bbb0*/  LDC R90, c[0x0][0x230] ;  /* 0x00008c00ff5a7b82 */ /* 0x000e640000000800 */
[----:B------:R3:W-:Y:S01]  /*3bbc0*/  LDGSTS.E [R85+-0x38000], desc[UR60][R20.64], !P6 ;  /* 0xc800000014557fae */ /* 0x0007e2000f12187c */
[----:B--2---:R-:W-:-:S03]  /*3bbd0*/  IMAD.WIDE R24, R4, 0x4, R240 ;  /* 0x0000000404187825 */ /* 0x004fc600078e02f0 */
[----:B------:R2:W-:Y:S01]  /*3bbe0*/  LDGSTS.E [R84+-0x34000], desc[UR60][R8.64], !P6 ;  /* 0xcc00000008547fae */ /* 0x0005e2000f12187c */
[----:B---3--:R-:W-:-:S03]  /*3bbf0*/  IMAD.WIDE R22, R4, 0x4, R242 ;  /* 0x0000000404167825 */ /* 0x008fc600078e02f2 */
[----:B------:R4:W-:Y:S01]  /*3bc00*/  STL.64 [R1+0x190], R24 ;  /* 0x0001901801007387 */ /* 0x0009e20000100a00 */
[----:B------:R-:W-:-:S03]  /*3bc10*/  IMAD.WIDE R20, R4, 0x4, R244 ;  /* 0x0000000404147825 */ /* 0x000fc600078e02f4 */
[----:B------:R-:W3:Y:S01]  /*3bc20*/  LDL.LU.64 R240, [R1+0x1d00] ;  /* 0x001d000001f07983 */ /* 0x000ee20000300a00 */
[----:B--2---:R-:W-:-:S03]  /*3bc30*/  IMAD.WIDE R8, R4, 0x4, R246 ;  /* 0x0000000404087825 */ /* 0x004fc600078e02f6 */
[----:B------:R2:W-:Y:S04]  /*3bc40*/  STL.64 [R1+0x188], R22 ;  /* 0x0001881601007387 */ /* 0x0005e80000100a00 */
[----:B------:R4:W-:Y:S04]  /*3bc50*/  LDGSTS.E [R87+-0x3fffc], desc[UR60][R24.64], !P5 ;  /* 0xc000400018577fae */ /* 0x0009e8000e92187c */
[----:B------:R1:W-:Y:S04]  /*3bc60*/  STL.64 [R1+0x180], R20 ;  /* 0x0001801401007387 */ /* 0x0003e80000100a00 */
[----:B------:R2:W-:Y:S04]  /*3bc70*/  LDGSTS.E [R86+-0x3bffc], desc[UR60][R22.64], !P5 ;  /* 0xc400400016567fae */ /* 0x0005e8000e92187c */
[----:B------:R1:W-:Y:S01]  /*3bc80*/  STL.64 [R1+0x178], R8 ;  /* 0x0001780801007387 */ /* 0x0003e20000100a00 */
[----:B----4-:R-:W-:-:S03]  /*3bc90*/  IMAD.WIDE R24, R4, 0x4, R236 ;  /* 0x0000000404187825 */ /* 0x010fc600078e02ec */
[----:B------:R1:W-:Y:S04]  /*3bca0*/  LDGSTS.E [R85+-0x37ffc], desc[UR60][R20.64], !P5 ;  /* 0xc800400014557fae */ /* 0x0003e8000e92187c */
[----:B------:R-:W4:Y:S04]  /*3bcb0*/  LDL.LU.64 R242, [R1+0x1cf8] ;  /* 0x001cf80001f27983 */ /* 0x000f280000300a00 */
[----:B------:R-:W4:Y:S04]  /*3bcc0*/  LDL.LU.64 R244, [R1+0x1cf0] ;  /* 0x001cf00001f47983 */ /* 0x000f280000300a00 */
[----:B------:R1:W-:Y:S04]  /*3bcd0*/  LDGSTS.E [R84+-0x33ffc], desc[UR60][R8.64], !P5 ;  /* 0xcc00400008547fae */ /* 0x0003e8000e92187c */
[----:B------:R-:W4:Y:S04]  /*3bce0*/  LDL.LU.64 R246, [R1+0x1ce8] ;  /* 0x001ce80001f67983 */ /* 0x000f280000300a00 */
[----:B------:R3:W-:Y:S04]  /*3bcf0*/  STL.64 [R1+0x170], R24 ;  /* 0x0001701801007387 */ /* 0x0007e80000100a00 */
[----:B------:R-:W4:Y:S01]  /*3bd00*/  LDL.LU.64 R236, [R1+0x1ca0] ;  /* 0x001ca00001ec7983 */ /* 0x000f220000300a00 */
[----:B--2---:R-:W-:-:S04]  /*3bd10*/  IMAD.WIDE R22, R4, 0x4, R238 ;  /* 0x0000000404167825 */ /* 0x004fc800078e02ee */
[C---:B-1----:R-:W-:Y:S01]  /*3bd20*/  IMAD.WIDE R20, R4.reuse, 0x4, R248 ;  /* 0x0000000404147825 */ /* 0x042fe200078e02f8 */
[----:B------:R4:W-:Y:S03]  /*3bd30*/  STL.64 [R1+0x168], R22 ;  /* 0x0001681601007387 */ /* 0x0009e60000100a00 */
[----:B------:R-:W-:Y:S01]  /*3bd40*/  IMAD.WIDE R8, R4, 0x4, R250 ;  /* 0x0000000404087825 */ /* 0x000fe200078e02fa */
[----:B------:R1:W-:Y:S04]  /*3bd50*/  STL.64 [R1+0x160], R20 ;  /* 0x0001601401007387 */ /* 0x0003e80000100a00 */
[----:B------:R2:W-:Y:S04]  /*3bd60*/  STL.64 [R1+0x158], R8 ;  /* 0x0001580801007387 */ /* 0x0005e80000100a00 */
[----:B------:R-:W2:Y:S04]  /*3bd70*/  LDL.LU.64 R238, [R1+0x1c98] ;  /* 0x001c980001ee7983 */ /* 0x000ea80000300a00 */
[----:B------:R-:W2:Y:S04]  /*3bd80*/  LDL.LU.64 R248, [R1+0x1c90] ;  /* 0x001c900001f87983 */ /* 0x000ea80000300a00 */
[----:B------:R-:W2:Y:S01]  /*3bd90*/  LDL.LU.64 R250, [R1+0x1c88] ;  /* 0x001c880001fa7983 */ /* 0x000ea20000300a00 */
[----:B------:R-:W-:-:S02]  /*3bda0*/  VIADD R88, R89, 0xfffffe79 ;  /* 0xfffffe7959587836 */ /* 0x000fc40000000000 */
[----:B------:R-:W2:Y:S03]  /*3bdb0*/  LDC R89, c[0x0][0x230] ;  /* 0x00008c00ff597b82 */ /* 0x000ea60000000800 */
[----:B------:R-:W-:Y:S02]  /*3bdc0*/  ISETP.GE.U32.AND P6, PT, R88, 0x7ffffdfa, PT ;  /* 0x7ffffdfa5800780c */ /* 0x000fe40003fc6070 */
[----:B------:R-:W-:-:S03]  /*3bdd0*/  IADD3 R88, R91, -0x188, RZ ;  /* 0xfffffe785b587810 */ /* 0x000fc60007ffe0ff */
[----:B------:R-:W2:Y:S01]  /*3bde0*/  LDC R91, c[0x0][0x230] ;  /* 0x00008c00ff5b7b82 */ /* 0x000ea20000000800 */
[----:B------:R-:W-:-:S07]  /*3bdf0*/  ISETP.GE.U32.AND P5, PT, R88, 0x7ffffdf9, PT ;  /* 0x7ffffdf95800780c */ /* 0x000fce0003fa6070 */
[----:B------:R3:W-:Y:S04]  /*3be00*/  LDGSTS.E [R87+-0x3fff8], desc[UR60][R24.64], !P6 ;  /* 0xc000800018577fae */ /* 0x0007e8000f12187c */
[----:B------:R4:W-:Y:S04]  /*3be10*/  LDGSTS.E [R86+-0x3bff8], desc[UR60][R22.64], !P6 ;  /* 0xc400800016567fae */ /* 0x0009e8000f12187c */
[----:B------:R1:W-:Y:S01]  /*3be20*/  LDGSTS.E [R85+-0x37ff8], desc[UR60][R20.64], !P6 ;  /* 0xc800800014557fae */ /* 0x0003e2000f12187c */
[----:B---3--:R-:W-:-:S03]  /*3be30*/  IMAD.WIDE R24, R4, 0x4, R240 ;  /* 0x0000000404187825 */ /* 0x008fc600078e02f0 */
[----:B------:R2:W-:Y:S04]  /*3be40*/  LDGSTS.E [R84+-0x33ff8], desc[UR60][R8.64], !P6 ;  /* 0xcc00800008547fae */ /* 0x0005e8000f12187c */
[----:B------:R3:W-:Y:S04]  /*3be50*/  STL.64 [R1+0x150], R24 ;  /* 0x0001501801007387 */ /* 0x0007e80000100a00 */
[----:B------:R-:W3:Y:S04]  /*3be60*/  LDL.LU.64 R240, [R1+0x1c80] ;  /* 0x001c800001f07983 */ /* 0x000ee80000300a00 */
[----:B------:R3:W-:Y:S01]  /*3be70*/  LDGSTS.E [R87+-0x3fff4], desc[UR60][R24.64], !P5 ;  /* 0xc000c00018577fae */ /* 0x0007e2000e92187c */
[----:B----4-:R-:W-:-:S04]  /*3be80*/  IMAD.WIDE R22, R4, 0x4, R242 ;  /* 0x0000000404167825 */ /* 0x010fc800078e02f2 */
[C---:B-1----:R-:W-:Y:S01]  /*3be90*/  IMAD.WIDE R20, R4.reuse, 0x4, R244 ;  /* 0x0000000404147825 */ /* 0x042fe200078e02f4 */
[----:B------:R1:W-:Y:S03]  /*3bea0*/  STL.64 [R1+0x148], R22 ;  /* 0x0001481601007387 */ /* 0x0003e60000100a00 */
[C---:B--2---:R-:W-:Y:S01]  /*3beb0*/  IMAD.WIDE R8, R4.reuse, 0x4, R246 ;  /* 0x0000000404087825 */ /* 0x044fe200078e02f6 */
[----:B------:R2:W-:Y:S04]  /*3bec0*/  STL.64 [R1+0x140], R20 ;  /* 0x0001401401007387 */ /* 0x0005e80000100a00 */
[----:B------:R1:W-:Y:S01]  /*3bed0*/  LDGSTS.E [R86+-0x3bff4], desc[UR60][R22.64], !P5 ;  /* 0xc400c00016567fae */ /* 0x0003e2000e92187c */
[----:B---3--:R-:W-:-:S03]  /*3bee0*/  IMAD.WIDE R24, R4, 0x4, R236 ;  /* 0x0000000404187825 */ /* 0x008fc600078e02ec */
[----:B------:R3:W-:Y:S04]  /*3bef0*/  STL.64 [R1+0x138], R8 ;  /* 0x0001380801007387 */ /* 0x0007e80000100a00 */
[----:B------:R2:W-:Y:S04]  /*3bf00*/  LDGSTS.E [R85+-0x37ff4], desc[UR60][R20.64], !P5 ;  /* 0xc800c00014557fae */ /* 0x0005e8000e92187c */
[----:B------:R-:W4:Y:S04]  /*3bf10*/  LDL.LU.64 R242, [R1+0x1c78] ;  /* 0x001c780001f27983 */ /* 0x000f280000300a00 */
[----:B------:R-:W4:Y:S04]  /*3bf20*/  LDL.LU.64 R244, [R1+0x1c70] ;  /* 0x001c700001f47983 */ /* 0x000f280000300a00 */
[----:B------:R3:W-:Y:S04]  /*3bf30*/  LDGSTS.E [R84+-0x33ff4], desc[UR60][R8.64], !P5 ;  /* 0xcc00c00008547fae */ /* 0x0007e8000e92187c */
[----:B------:R-:W4:Y:S04]  /*3bf40*/  LDL.LU.64 R246, [R1+0x1c68] ;  /* 0x001c680001f67983 */ /* 0x000f280000300a00 */
[----:B------:R3:W-:Y:S04]  /*3bf50*/  STL.64 [R1+0x48], R24 ;  /* 0x0000481801007387 */ /* 0x0007e80000100a00 */
[----:B------:R-:W4:Y:S01]  /*3bf60*/  LDL.LU.64 R236, [R1+0x1c60] ;  /* 0x001c600001ec7983 */ /* 0x000f220000300a00 */
[----:B-1----:R-:W-:-:S04]  /*3bf70*/  IMAD.WIDE R22, R4, 0x4, R238 ;  /* 0x0000000404167825 */ /* 0x002fc800078e02ee */
[C---:B--2---:R-:W-:Y:S01]  /*3bf80*/  IMAD.WIDE R20, R4.reuse, 0x4, R248 ;  /* 0x0000000404147825 */ /* 0x044fe200078e02f8 */
[----:B------:R4:W-:Y:S03]  /*3bf90*/  STL.64 [R1+0x40], R22 ;  /* 0x0000401601007387 */ /* 0x0009e60000100a00 */
[----:B---3--:R-:W-:Y:S01]  /*3bfa0*/  IMAD.WIDE R8, R4, 0x4, R250 ;  /* 0x0000000404087825 */ /* 0x008fe200078e02fa */
[----:B------:R1:W-:Y:S04]  /*3bfb0*/  STL.64 [R1+0x38], R20 ;  /* 0x0000381401007387 */ /* 0x0003e80000100a00 */
[----:B------:R2:W-:Y:S04]  /*3bfc0*/  STL.64 [R1+0x30], R8 ;  /* 0x0000300801007387 */ /* 0x0005e80000100a00 */
[----:B------:R-:W3:Y:S04]  /*3bfd0*/  LDL.LU.64 R238, [R1+0x1c58] ;  /* 0x001c580001ee7983 */ /* 0x000ee80000300a00 */
[----:B------:R-:W3:Y:S04]  /*3bfe0*/  LDL.LU.64 R250, [R1+0x1c50] ;  /* 0x001c500001fa7983 */ /* 0x000ee80000300a00 */
[----:B------:R-:W3:Y:S01]  /*3bff0*/  LDL.LU.64 R248, [R1+0x1c48] ;  /* 0x001c480001f87983 */ /* 0x000ee20000300a00 */
[----:B------:R-:W-:-:S02]  /*3c000*/  VIADD R88, R90, 0xfffffe5b ;  /* 0xfffffe5b5a587836 */ /* 0x000fc40000000000 */
[----:B------:R-:W3:Y:S03]  /*3c010*/  LDC R90, c[0x0][0x230] ;  /* 0x00008c00ff5a7b82 */ /* 0x000ee60000000800 */
[----:B------:R-:W-:Y:S02]  /*3c020*/  ISETP.GE.U32.AND P6, PT, R88, 0x7ffffddc, PT ;  /* 0x7ffffddc5800780c */ /* 0x000fe40003fc6070 */
[----:B------:R-:W-:-:S03]  /*3c030*/  IADD3 R88, R89, -0x1a6, RZ ;  /* 0xfffffe5a59587810 */ /* 0x000fc60007ffe0ff */
[----:B------:R-:W3:Y:S01]  /*3c040*/  LDC R89, c[0x0][0x230] ;  /* 0x00008c00ff597b82 */ /* 0x000ee20000000800 */
[----:B------:R-:W-:-:S07]  /*3c050*/  ISETP.GE.U32.AND P5, PT, R88, 0x7ffffddb, PT ;  /* 0x7ffffddb5800780c */ /* 0x000fce0003fa6070 */
[----:B------:R1:W-:Y:S04]  /*3c060*/  LDGSTS.E [R87+-0x30000], desc[UR60][R24.64], !P6 ;  /* 0xd000000018577fae */ /* 0x0003e8000f12187c */
[----:B------:R4:W-:Y:S04]  /*3c070*/  LDGSTS.E [R86+-0x2c000], desc[UR60][R22.64], !P6 ;  /* 0xd400000016567fae */ /* 0x0009e8000f12187c */
[----:B------:R2:W-:Y:S01]  /*3c080*/  LDGSTS.E [R85+-0x28000], desc[UR60][R20.64], !P6 ;  /* 0xd800000014557fae */ /* 0x0005e2000f12187c */
[----:B-1----:R-:W-:-:S03]  /*3c090*/  IMAD.WIDE R24, R4, 0x4, R240 ;  /* 0x0000000404187825 */ /* 0x002fc600078e02f0 */
[----:B------:R1:W-:Y:S04]  /*3c0a0*/  LDGSTS.E [R84+-0x24000], desc[UR60][R8.64], !P6 ;  /* 0xdc00000008547fae */ /* 0x0003e8000f12187c */
[----:B------:R-:W-:Y:S04]  /*3c0b0*/  STL.64 [R1+0x28], R24 ;  /* 0x0000281801007387 */ /* 0x000fe80000100a00 */
[----:B------:R-:W-:Y:S01]  /*3c0c0*/  LDGSTS.E [R87+-0x2fffc], desc[UR60][R24.64], !P5 ;  /* 0xd000400018577fae */ /* 0x000fe2000e92187c */
[----:B----4-:R-:W-:-:S04]  /*3c0d0*/  IMAD.WIDE R22, R4, 0x4, R242 ;  /* 0x0000000404167825 */ /* 0x010fc800078e02f2 */
[C---:B--2---:R-:W-:Y:S01]  /*3c0e0*/  IMAD.WIDE R20, R4.reuse, 0x4, R244 ;  /* 0x0000000404147825 */ /* 0x044fe200078e02f4 */
[----:B------:R-:W-:Y:S04]  /*3c0f0*/  LDGSTS.E [R86+-0x2bffc], desc[UR60][R22.64], !P5 ;  /* 0xd400400016567fae */ /* 0x000fe8000e92187c */
[----:B------:R2:W-:Y:S01]  /*3c100*/  LDGSTS.E [R85+-0x27ffc], desc[UR60][R20.64], !P5 ;  /* 0xd800400014557fae */ /* 0x0005e2000e92187c */
[----:B-1----:R-:W-:-:S03]  /*3c110*/  IMAD.WIDE R8, R4, 0x4, R246 ;  /* 0x0000000404087825 */ /* 0x002fc600078e02f6 */
[----:B------:R-:W4:Y:S04]  /*3c120*/  LDL.LU.64 R246, [R1+0x1c40] ;  /* 0x001c400001f67983 */ /* 0x000f280000300a00 */
[----:B------:R-:W-:Y:S04]  /*3c130*/  STL.64 [R1+0x20], R22 ;  /* 0x0000201601007387 */ /* 0x000fe80000100a00 */
[----:B------:R2:W-:Y:S04]  /*3c140*/  STL.64 [R1+0x18], R20 ;  /* 0x0000181401007387 */ /* 0x0005e80000100a00 */
[----:B------:R3:W-:Y:S04]  /*3c150*/  STL.64 [R1+0x10], R8 ;  /* 0x0000100801007387 */ /* 0x0007e80000100a00 */
[----:B------:R3:W-:Y:S01]  /*3c160*/  LDGSTS.E [R84+-0x23ffc], desc[UR60][R8.64], !P5 ;  /* 0xdc00400008547fae */ /* 0x0007e2000e92187c */
[----:B--2---:R-:W-:-:S03]  /*3c170*/  IMAD.WIDE R20, R4, 0x4, R236 ;  /* 0x0000000404147825 */ /* 0x004fc600078e02ec */
[----:B------:R-:W2:Y:S04]  /*3c180*/  LDL.LU.64 R244, [R1+0x1c38] ;  /* 0x001c380001f47983 */ /* 0x000ea80000300a00 */
[----:B------:R-:W2:Y:S04]  /*3c190*/  LDL.LU.64 R242, [R1+0x1c30] ;  /* 0x001c300001f27983 */ /* 0x000ea80000300a00 */
[----:B------:R-:W2:Y:S04]  /*3c1a0*/  LDL.LU.64 R240, [R1+0x1c28] ;  /* 0x001c280001f07983 */ /* 0x000ea80000300a00 */
[----:B------:R1:W-:Y:S01]  /*3c1b0*/  STL.64 [R1+0x8], R20 ;  /* 0x0000081401007387 */ /* 0x0003e20000100a00 */
[----:B---3--:R-:W-:-:S05]  /*3c1c0*/  IMAD.WIDE R8, R4, 0x4, R238 ;  /* 0x0000000404087825 */ /* 0x008fca00078e02ee */
[----:B------:R3:W-:Y:S01]  /*3c1d0*/  STL.64 [R1], R8 ;  /* 0x0000000801007387 */ /* 0x0007e20000100a00 */
[----:B------:R-:W-:-:S03]  /*3c1e0*/  IMAD.WIDE R250, R4, 0x4, R250 ;  /* 0x0000000404fa7825 */ /* 0x000fc600078e02fa */
[----:B------:R-:W3:Y:S01]  /*3c1f0*/  LDL.LU.64 R94, [R1+0x1c20] ;  /* 0x001c2000015e7983 */ /* 0x000ee20000300a00 */
[----:B------:R-:W-:-:S03]  /*3c200*/  IMAD.WIDE R248, R4, 0x4, R248 ;  /* 0x0000000404f87825 */ /* 0x000fc600078e02f8 */
[----:B------:R-:W3:Y:S04]  /*3c210*/  LDL.LU.64 R100, [R1+0x1c18] ;  /* 0x001c180001647983 */ /* 0x000ee80000300a00 */
[----:B------:R-:W3:Y:S04]  /*3c220*/  LDL.LU.64 R98, [R1+0x1c10] ;  /* 0x001c100001627983 */ /* 0x000ee80000300a00 */
[----:B------:R-:W3:Y:S04]  /*3c230*/  LDL.LU.64 R230, [R1+0x1c08] ;  /* 0x001c080001e67983 */ /* 0x000ee80000300a00 */
[----:B------:R-:W-:Y:S04]  /*3c240*/  STL.64 [R1+0x34e8], R250 ;  /* 0x0034e8fa01007387 */ /* 0x000fe80000100a00 */
[----:B------:R-:W-:Y:S04]  /*3c250*/  STL.64 [R1+0x34f0], R248 ;  /* 0x0034f0f801007387 */ /* 0x000fe80000100a00 */
[----:B------:R-:W3:Y:S04]  /*3c260*/  LDL.LU.64 R232, [R1+0x1c00] ;  /* 0x001c000001e87983 */ /* 0x000ee80000300a00 */
[----:B------:R-:W3:Y:S04]  /*3c270*/  LDL.LU.64 R234, [R1+0x1bf8] ;  /* 0x001bf80001ea7983 */ /* 0x000ee80000300a00 */
[----:B------:R-:W3:Y:S04]  /*3c280*/  LDL.LU.64 R236, [R1+0x1bf0] ;  /* 0x001bf00001ec7983 */ /* 0x000ee80000300a00 */
[----:B------:R-:W3:Y:S01]  /*3c290*/  LDL.LU.64 R238, [R1+0x1be8] ;  /* 0x001be80001ee7983 */ /* 0x000ee20000300a00 */
[----:B------:R-:W-:-:S05]  /*3c2a0*/  VIADD R88, R91, 0xfffffe59 ;  /* 0xfffffe595b587836 */ /* 0x000fca0000000000 */
[----:B------:R-:W-:Y:S02]  /*3c2b0*/  ISETP.GE.U32.AND P6, PT, R88, 0x7ffffdda, PT ;  /* 0x7ffffdda5800780c */ /* 0x000fe40003fc6070 */
[----:B------:R-:W-:-:S04]  /*3c2c0*/  IADD3 R88, R90, -0x1a8, RZ ;  /* 0xfffffe585a587810 */ /* 0x000fc80007ffe0ff */
[----:B------:R-:W-:Y:S01]  /*3c2d0*/  ISETP.GE.U32.AND P5, PT, R88, 0x7ffffdd9, PT ;  /* 0x7ffffdd95800780c */ /* 0x000fe20003fa6070 */
[----:B------:R-:W-:-:S06]  /*3c2e0*/  VIADD R88, R89, 0xfffffe3b ;  /* 0xfffffe3b59587836 */ /* 0x000fcc0000000000 */
[----:B------:R-:W-:Y:S04]  /*3c2f0*/  LDGSTS.E [R87+-0x2fff8], desc[UR60][R20.64], !P6 ;  /* 0xd000800014577fae */ /* 0x000fe8000f12187c */
[----:B------:R-:W-:Y:S04]  /*3c300*/  LDGSTS.E [R86+-0x2bff8], desc[UR60][R8.64], !P6 ;  /* 0xd400800008567fae */ /* 0x000fe8000f12187c */
[----:B------:R-:W-:Y:S04]  /*3c310*/  LDGSTS.E [R85+-0x27ff8], desc[UR60][R250.64], !P6 ;  /* 0xd8008000fa557fae */ /* 0x000fe8000f12187c */
[----:B------:R-:W-:Y:S01]  /*3c320*/  LDGSTS.E [R84+-0x23ff8], desc[UR60][R248.64], !P6 ;  /* 0xdc008000f8547fae */ /* 0x000fe2000f12187c */
[----:B------:R-:W-:Y:S01]  /*3c330*/  ISETP.GE.U32.AND P6, PT, R88, 0x7ffffdbc, PT ;  /* 0x7ffffdbc5800780c */ /* 0x000fe20003fc6070 */
[----:B------:R-:W-:-:S02]  /*3c340*/  VIADD R93, R13, 0x100000 ;  /* 0x001000000d5d7836 */ /* 0x000fc40000000000 */
[----:B----4-:R-:W-:-:S05]  /*3c350*/  IMAD.WIDE R246, R4, 0x4, R246 ;  /* 0x0000000404f67825 */ /* 0x010fca00078e02f6 */
[----:B------:R-:W-:Y:S04]  /*3c360*/  LDGSTS.E [R87+-0x2fff4], desc[UR60][R246.64], !P5 ;  /* 0xd000c000f6577fae */ /* 0x000fe8000e92187c */
[----:B------:R-:W-:Y:S01]  /*3c370*/  STL.64 [R1+0x34f8], R246 ;  /* 0x0034f8f601007387 */ /* 0x000fe20000100a00 */
[----:B------:R-:W-:Y:S01]  /*3c380*/  IADD3 R92, R13, 0x100000, RZ ;  /* 0x001000000d5c7810 */ /* 0x000fe20007ffe0ff */
[----:B--2---:R-:W-:-:S04]  /*3c390*/  IMAD.WIDE R244, R4, 0x4, R244 ;  /* 0x0000000404f47825 */ /* 0x004fc800078e02f4 */
[C---:B------:R-:W-:Y:S01]  /*3c3a0*/  IMAD.WIDE R242, R4.reuse, 0x4, R242 ;  /* 0x0000000404f27825 */ /* 0x040fe200078e02f2 */
[----:B------:R-:W-:Y:S03]  /*3c3b0*/  LDGSTS.E [R86+-0x2bff4], desc[UR60][R244.64], !P5 ;  /* 0xd400c000f4567fae */ /* 0x000fe6000e92187c */
[----:B------:R-:W-:Y:S01]  /*3c3c0*/  IMAD.WIDE R240, R4, 0x4, R240 ;  /* 0x0000000404f07825 */ /* 0x000fe200078e02f0 */
[----:B------:R-:W-:Y:S04]  /*3c3d0*/  STL.64 [R1+0x3500], R244 ;  /* 0x003500f401007387 */ /* 0x000fe80000100a00 */
[----:B------:R-:W-:Y:S04]  /*3c3e0*/  LDGSTS.E [R85+-0x27ff4], desc[UR60][R242.64], !P5 ;  /* 0xd800c000f2557fae */ /* 0x000fe8000e92187c */
[----:B------:R-:W-:Y:S04]  /*3c3f0*/  STL.64 [R1+0x3508], R242 ;  /* 0x003508f201007387 */ /* 0x000fe80000100a00 */
[----:B------:R2:W-:Y:S04]  /*3c400*/  LDGSTS.E [R84+-0x23ff4], desc[UR60][R240.64], !P5 ;  /* 0xdc00c000f0547fae */ /* 0x0005e8000e92187c */
[----:B------:R-:W-:Y:S04]  /*3c410*/  STL.64 [R1+0x3510], R240 ;  /* 0x003510f001007387 */ /* 0x000fe80000100a00 */
[----:B------:R-:W4:Y:S04]  /*3c420*/  LDL.LU.64 R106, [R1+0x1be0] ;  /* 0x001be000016a7983 */ /* 0x000f280000300a00 */
[----:B------:R-:W4:Y:S04]  /*3c430*/  LDL.LU.64 R116, [R1+0x1bd8] ;  /* 0x001bd80001747983 */ /* 0x000f280000300a00 */
[----:B------:R-:W4:Y:S01]  /*3c440*/  LDL.LU.64 R114, [R1+0x1bd0] ;  /* 0x001bd00001727983 */ /* 0x000f220000300a00 */
[----:B------:R-:W-:Y:S01]  /*3c450*/  ISETP.GE.U32.AND P5, PT, R96, 0x7ffffdbb, PT ;  /* 0x7ffffdbb6000780c */ /* 0x000fe20003fa6070 */
[----:B---3--:R-:W-:Y:S01]  /*3c460*/  IMAD.WIDE R90, R4, 0x4, R94 ;  /* 0x00000004045a7825 */ /* 0x008fe200078e025e */
[----:B------:R-:W-:-:S03]  /*3c470*/  IADD3 R94, R13, 0x100000, RZ ;  /* 0x001000000d5e7810 */ /* 0x000fc60007ffe0ff */
[----:B------:R-:W-:Y:S02]  /*3c480*/  VIADD R95, R13, 0x100000 ;  /* 0x001000000d5f7836 */ /* 0x000fe40000000000 */
[----:B--2---:R-:W-:-:S03]  /*3c490*/  IMAD.WIDE R84, R4, 0x4, R100 ;  /* 0x0000000404547825 */ /* 0x004fc600078e0264 */
[----:B------:R-:W-:Y:S01]  /*3c4a0*/  LDGSTS.E [R95+-0x20000], desc[UR60][R90.64], !P6 ;  /* 0xe00000005a5f7fae */ /* 0x000fe2000f12187c */
[----:B------:R-:W-:-:S03]  /*3c4b0*/  IMAD.WIDE R86, R4, 0x4, R98 ;  /* 0x0000000404567825 */ /* 0x000fc600078e0262 */
[----:B------:R2:W-:Y:S01]  /*3c4c0*/  LDGSTS.E [R94+-0x1c000], desc[UR60][R84.64], !P6 ;  /* 0xe4000000545e7fae */ /* 0x0005e2000f12187c */
[----:B------:R-:W-:-:S03]  /*3c4d0*/  IMAD.WIDE R88, R4, 0x4, R230 ;  /* 0x0000000404587825 */ /* 0x000fc600078e02e6 */
[----:B------:R-:W3:Y:S04]  /*3c4e0*/  LDL.LU.64 R230, [R1+0x1bc8] ;  /* 0x001bc80001e67983 */ /* 0x000ee80000300a00 */
[----:B------:R-:W-:Y:S04]  /*3c4f0*/  STL.64 [R1+0x3518], R90 ;  /* 0x0035185a01007387 */ /* 0x000fe80000100a00 */
[----:B------:R-:W-:Y:S01]  /*3c500*/  STL.64 [R1+0x3520], R84 ;  /* 0x0035205401007387 */ /* 0x000fe20000100a00 */
[----:B------:R-:W-:-:S03]  /*3c510*/  IMAD.WIDE R98, R4, 0x4, R232 ;  /* 0x0000000404627825 */ /* 0x000fc600078e02e8 */
[----:B------:R-:W-:Y:S04]  /*3c520*/  LDGSTS.E [R93+-0x18000], desc[UR60][R86.64], !P6 ;  /* 0xe8000000565d7fae */ /* 0x000fe8000f12187c */
[----:B------:R-:W-:Y:S01]  /*3c530*/  STL.64 [R1+0x3528], R86 ;  /* 0x0035285601007387 */ /* 0x000fe20000100a00 */
[----:B--2---:R-:W-:-:S03]  /*3c540*/  IMAD.WIDE R94, R4, 0x4, R236 ;  /* 0x00000004045e7825 */ /* 0x004fc600078e02ec */
[----:B------:R2:W-:Y:S01]  /*3c550*/  LDGSTS.E [R92+-0x14000], desc[UR60][R88.64], !P6 ;  /* 0xec000000585c7fae */ /* 0x0005e2000f12187c */
[----:B------:R-:W-:-:S03]  /*3c560*/  IMAD.WIDE R96, R4, 0x4, R238 ;  /* 0x0000000404607825 */ /* 0x000fc600078e02ee */
[----:B------:R-:W-:Y:S04]  /*3c570*/  STL.64 [R1+0x3530], R88 ;  /* 0x0035305801007387 */ /* 0x000fe80000100a00 */
[----:B------:R-:W3:Y:S01]  /*3c580*/  LDL.LU.64 R232, [R1+0x1bc0] ;  /* 0x001bc00001e87983 */ /* 0x000ee20000300a00 */
[----:B--2---:R-:W-:Y:S01]  /*3c590*/  IMAD.WIDE R92, R4, 0x4, R234 ;  /* 0x00000004045c7825 */ /* 0x004fe200078e02ea */
[----:B------:R-:W-:Y:S02]  /*3c5a0*/  ISETP.GE.U32.AND P6, PT, R104, 0x7ffffdba, PT ;  /* 0x7ffffdba6800780c */ /* 0x000fe40003fc6070 */
[----:B------:R-:W2:Y:S04]  /*3c5b0*/  LDL.LU.64 R234, [R1+0x1bb8] ;  /* 0x001bb80001ea7983 */ /* 0x000ea80000300a00 */
[----:B------:R-:W2:Y:S04]  /*3c5c0*/  LDL.LU.64 R236, [R1+0x1bb0] ;  /* 0x001bb00001ec7983 */ /* 0x000ea80000300a00 */
[----:B------:R-:W2:Y:S01]  /*3c5d0*/  LDL.LU.64 R238, [R1+0x1ba8] ;  /* 0x001ba80001ee7983 */ /* 0x000ea20000300a00 */
[C---:B------:R-:W-:Y:S01]  /*3c5e0*/  IADD3 R101, R13.reuse, 0x100000, RZ ;  /* 0x001000000d657810 */ /* 0x040fe20007ffe0ff */
[----:B------:R-:W-:-:S02]  /*3c5f0*/  VIADD R100, R13, 0x100000 ;  /* 0x001000000d647836 */ /* 0x000fc40000000000 */
[----:B------:R-:W-:Y:S04]  /*3c600*/  LDGSTS.E [R103+-0x1fffc], desc[UR60][R98.64], !P5 ;  /* 0xe000400062677fae */ /* 0x000fe8000e92187c */
[----:B------:R-:W-:Y:S04]  /*3c610*/  STL.64 [R1+0x3538], R98 ;  /* 0x0035386201007387 */ /* 0x000fe80000100a00 */
[----:B------:R-:W-:Y:S04]  /*3c620*/  LDGSTS.E [R102+-0x1bffc], desc[UR60][R92.64], !P5 ;  /* 0xe40040005c667fae */ /* 0x000fe8000e92187c */
[----:B------:R-:W-:Y:S04]  /*3c630*/  STL.64 [R1+0x3540], R92 ;  /* 0x0035405c01007387 */ /* 0x000fe80000100a00 */
[----:B------:R-:W-:Y:S04]  /*3c640*/  LDGSTS.E [R101+-0x17ffc], desc[UR60][R94.64], !P5 ;  /* 0xe80040005e657fae */ /* 0x000fe8000e92187c */
[----:B------:R-:W-:Y:S04]  /*3c650*/  STL.64 [R1+0x3548], R94 ;  /* 0x0035485e01007387 */ /* 0x000fe80000100a00 */
[----:B------:R1:W-:Y:S04]  /*3c660*/  LDGSTS.E [R100+-0x13ffc], desc[UR60][R96.64], !P5 ;  /* 0xec00400060647fae */ /* 0x0003e8000e92187c */
[----:B------:R-:W-:Y:S04]  /*3c670*/  STL.64 [R1+0x3550], R96 ;  /* 0x0035506001007387 */ /* 0x000fe80000100a00 */
[----:B------:R-:W2:Y:S04]  /*3c680*/  LDL.LU.64 R122, [R1+0x1ba0] ;  /* 0x001ba000017a7983 */ /* 0x000ea80000300a00 */
[----:B------:R-:W2:Y:S04]  /*3c690*/  LDL.LU.64 R132, [R1+0x1b98] ;  /* 0x001b980001847983 */ /* 0x000ea80000300a00 */
[----:B------:R-:W2:Y:S01]  /*3c6a0*/  LDL.LU.64 R130, [R1+0x1b90] ;  /* 0x001b900001827983 */ /* 0x000ea20000300a00 */
[----:B------:R-:W-:Y:S01]  /*3c6b0*/  ISETP.GE.U32.AND P5, PT, R112, 0x7ffffdb9, PT ;  /* 0x7ffffdb97000780c */ /* 0x000fe20003fa6070 */
[----:B----4-:R-:W-:-:S04]  /*3c6c0*/  IMAD.WIDE R106, R4, 0x4, R106 ;  /* 0x00000004046a7825 */ /* 0x010fc800078e026a */
[C---:B-1----:R-:W-:Y:S01]  /*3c6d0*/  IMAD.WIDE R100, R4.reuse, 0x4, R116 ;  /* 0x0000000404647825 */ /* 0x042fe200078e0274 */
[----:B------:R-:W-:Y:S03]  /*3c6e0*/  LDGSTS.E [R111+-0x1fff8], desc[UR60][R106.64], !P6 ;  /* 0xe00080006a6f7fae */ /* 0x000fe6000f12187c */
[C---:B------:R-:W-:Y:S01]  /*3c6f0*/  IMAD.WIDE R102, R4.reuse, 0x4, R114 ;  /* 0x0000000404667825 */ /* 0x040fe200078e0272 */
[----:B------:R-:W-:Y:S04]  /*3c700*/  LDGSTS.E [R110+-0x1bff8], desc[UR60][R100.64], !P6 ;  /* 0xe4008000646e7fae */ /* 0x000fe8000f12187c */
[----:B------:R-:W-:Y:S01]  /*3c710*/  LDGSTS.E [R109+-0x17ff8], desc[UR60][R102.64], !P6 ;  /* 0xe8008000666d7fae */ /* 0x000fe2000f12187c */
[----:B---3--:R-:W-:-:S03]  /*3c720*/  IMAD.WIDE R104, R4, 0x4, R230 ;  /* 0x0000000404687825 */ /* 0x008fc600078e02e6 */
[----:B------:R-:W3:Y:S04]  /*3c730*/  LDL.LU.64 R230, [R1+0x1b88] ;  /* 0x001b880001e67983 */ /* 0x000ee80000300a00 */
[----:B------:R-:W-:Y:S04]  /*3c740*/  STL.64 [R1+0x3558], R106 ;  /* 0x0035586a01007387 */ /* 0x000fe80000100a00 */
[----:B------:R-:W-:Y:S04]  /*3c750*/  STL.64 [R1+0x3560], R100 ;  /* 0x0035606401007387 */ /* 0x000fe80000100a00 */
[----:B------:R-:W-:Y:S04]  /*3c760*/  STL.64 [R1+0x3568], R102 ;  /* 0x0035686601007387 */ /* 0x000fe80000100a00 */
[----:B------:R2:W-:Y:S04]  /*3c770*/  LDGSTS.E [R108+-0x13ff8], desc[UR60][R104.64], !P6 ;  /* 0xec008000686c7fae */ /* 0x0005e8000f12187c */
[----:B------:R-:W-:Y:S01]  /*3c780*/  STL.64 [R1+0x3570], R104 ;  /* 0x0035706801007387 */ /* 0x000fe20000100a00 */
[----:B------:R-:W-:-:S03]  /*3c790*/  IMAD.WIDE R114, R4, 0x4, R232 ;  /* 0x0000000404727825 */ /* 0x000fc600078e02e8 */
[----:B------:R-:W4:Y:S01]  /*3c7a0*/  LDL.LU.64 R232, [R1+0x1b80] ;  /* 0x001b800001e87983 */ /* 0x000f220000300a00 */
[----:B--2---:R-:W-:-:S04]  /*3c7b0*/  IMAD.WIDE R108, R4, 0x4, R234 ;  /* 0x00000004046c7825 */ /* 0x004fc800078e02ea */
[C---:B------:R-:W-:Y:S01]  /*3c7c0*/  IMAD.WIDE R112, R4.reuse, 0x4, R238 ;  /* 0x0000000404707825 */ /* 0x040fe200078e02ee */
[----:B------:R-:W2:Y:S03]  /*3c7d0*/  LDL.LU.64 R234, [R1+0x1b78] ;  /* 0x001b780001ea7983 */ /* 0x000ea60000300a00 */
[----:B------:R-:W-:Y:S01]  /*3c7e0*/  IMAD.WIDE R110, R4, 0x4, R236 ;  /* 0x00000004046e7825 */ /* 0x000fe200078e02ec */
[C---:B------:R-:W-:Y:S01]  /*3c7f0*/  IADD3 R117, R13.reuse, 0x100000, RZ ;  /* 0x001000000d757810 */ /* 0x040fe20007ffe0ff */
[----:B------:R-:W2:Y:S04]  /*3c800*/  LDL.LU.64 R236, [R1+0x1b70] ;  /* 0x001b700001ec7983 */ /* 0x000ea80000300a00 */
[----:B------:R-:W4:Y:S01]  /*3c810*/  LDL.LU.64 R238, [R1+0x1b68] ;  /* 0x001b680001ee7983 */ /* 0x000f220000300a00 */
[----:B------:R-:W-:-:S03]  /*3c820*/  VIADD R116, R13, 0x100000 ;  /* 0x001000000d747836 */ /* 0x000fc60000000000 */
[----:B------:R-:W-:Y:S04]  /*3c830*/  STL.64 [R1+0x3578], R114 ;  /* 0x0035787201007387 */ /* 0x000fe80000100a00 */
[----:B------:R-:W-:Y:S01]  /*3c840*/  STL.64 [R1+0x3580], R108 ;  /* 0x0035806c01007387 */ /* 0x000fe20000100a00 */
[----:B------:R-:W-:-:S03]  /*3c850*/  ISETP.GE.U32.AND P6, PT, R120, 0x7ffffd9c, PT ;  /* 0x7ffffd9c7800780c */ /* 0x000fc60003fc6070 */
[----:B------:R-:W-:Y:S04]  /*3c860*/  LDGSTS.E [R119+-0x1fff4], desc[UR60][R114.64], !P5 ;  /* 0xe000c00072777fae */ /* 0x000fe8000e92187c */
[----:B------:R-:W-:Y:S04]  /*3c870*/  STL.64 [R1+0x3588], R110 ;  /* 0x0035886e01007387 */ /* 0x000fe80000100a00 */
[----:B------:R1:W-:Y:S04]  /*3c880*/  LDGSTS.E [R118+-0x1bff4], desc[UR60][R108.64], !P5 ;  /* 0xe400c0006c767fae */ /* 0x0003e8000e92187c */
[----:B------:R-:W-:Y:S01]  /*3c890*/  STL.64 [R1+0x3590], R112 ;  /* 0x0035907001007387 */ /* 0x000fe20000100a00 */
[----:B------:R-:W-:-:S03]  /*3c8a0*/  IMAD.WIDE R122, R4, 0x4, R122 ;  /* 0x00000004047a7825 */ /* 0x000fc600078e027a */
[----:B------:R-:W-:Y:S04]  /*3c8b0*/  LDGSTS.E [R117+-0x17ff4], desc[UR60][R110.64], !P5 ;  /* 0xe800c0006e757fae */ /* 0x000fe8000e92187c */
[----:B------:R-:W2:Y:S01]  /*3c8c0*/  LDL.LU.64 R138, [R1+0x1b60] ;  /* 0x001b6000018a7983 */ /* 0x000ea20000300a00 */
[----:B-1----:R-:W-:-:S03]  /*3c8d0*/  IMAD.WIDE R118, R4, 0x4, R130 ;  /* 0x0000000404767825 */ /* 0x002fc600078e0282 */
[----:B------:R1:W-:Y:S04]  /*3c8e0*/  LDGSTS.E [R116+-0x13ff4], desc[UR60][R112.64], !P5 ;  /* 0xec00c00070747fae */ /* 0x0003e8000e92187c */
[----:B------:R-:W2:Y:S04]  /*3c8f0*/  LDL.LU.64 R148, [R1+0x1b58] ;  /* 0x001b580001947983 */ /* 0x000ea80000300a00 */
[----:B------:R-:W2:Y:S01]  /*3c900*/  LDL.LU.64 R146, [R1+0x1b50] ;  /* 0x001b500001927983 */ /* 0x000ea20000300a00 */
[----:B-1----:R-:W-:Y:S01]  /*3c910*/  IMAD.WIDE R116, R4, 0x4, R132 ;  /* 0x0000000404747825 */ /* 0x002fe200078e0284 */
[----:B------:R-:W-:-:S02]  /*3c920*/  ISETP.GE.U32.AND P5, PT, R128, 0x7ffffd9b, PT ;  /* 0x7ffffd9b8000780c */ /* 0x000fc40003fa6070 */
[----:B------:R-:W-:Y:S04]  /*3c930*/  LDGSTS.E [R127+-0x10000], desc[UR60][R122.64], !P6 ;  /* 0xf00000007a7f7fae */ /* 0x000fe8000f12187c */
[----:B------:R-:W-:Y:S01]  /*3c940*/  LDGSTS.E [R126+-0xc000], desc[UR60][R116.64], !P6 ;  /* 0xf4000000747e7fae */ /* 0x000fe2000f12187c */
[----:B---3--:R-:W-:-:S03]  /*3c950*/  IMAD.WIDE R120, R4, 0x4, R230 ;  /* 0x0000000404787825 */ /* 0x008fc600078e02e6 */
[----:B------:R-:W-:Y:S04]  /*3c960*/  LDGSTS.E [R125+-0x8000], desc[UR60][R118.64], !P6 ;  /* 0xf8000000767d7fae */ /* 0x000fe8000f12187c */
[----:B------:R-:W3:Y:S04]  /*3c970*/  LDL.LU.64 R230, [R1+0x1b48] ;  /* 0x001b480001e67983 */ /* 0x000ee80000300a00 */
[----:B------:R-:W-:Y:S04]  /*3c980*/  STL.64 [R1+0x3598], R122 ;  /* 0x0035987a01007387 */ /* 0x000fe80000100a00 */
[----:B------:R-:W-:Y:S04]  /*3c990*/  STL.64 [R1+0x35a0], R116 ;  /* 0x0035a07401007387 */ /* 0x000fe80000100a00 */
[----:B------:R-:W-:Y:S04]  /*3c9a0*/  STL.64 [R1+0x35a8], R118 ;  /* 0x0035a87601007387 */ /* 0x000fe80000100a00 */
[----:B------:R-:W-:Y:S01]  /*3c9b0*/  STL.64 [R1+0x35b0], R120 ;  /* 0x0035b07801007387 */ /* 0x000fe20000100a00 */
[----:B------:R-:W-:-:S03]  /*3c9c0*/  IADD3 R133, R13, 0x100000, RZ ;  /* 0x001000000d857810 */ /* 0x000fc60007ffe0ff */
[----:B------:R2:W-:Y:S01]  /*3c9d0*/  LDGSTS.E [R124+-0x4000], desc[UR60][R120.64], !P6 ;  /* 0xfc000000787c7fae */ /* 0x0005e2000f12187c */
[----:B----4-:R-:W-:-:S03]  /*3c9e0*/  IMAD.WIDE R128, R4, 0x4, R238 ;  /* 0x0000000404807825 */ /* 0x010fc600078e02ee */
[----:B------:R-:W4:Y:S01]  /*3c9f0*/  LDL.LU.64 R238, [R1+0x1b40] ;  /* 0x001b400001ee7983 */ /* 0x000f220000300a00 */
[----:B------:R-:W-:-:S03]  /*3ca00*/  IMAD.WIDE R130, R4, 0x4, R232 ;  /* 0x0000000404827825 */ /* 0x000fc600078e02e8 */
[----:B------:R-:W4:Y:S01]  /*3ca10*/  LDL.LU.64 R232, [R1+0x1b38] ;  /* 0x001b380001e87983 */ /* 0x000f220000300a00 */
[----:B--2---:R-:W-:-:S03]  /*3ca20*/  IMAD.WIDE R124, R4, 0x4, R234 ;  /* 0x00000004047c7825 */ /* 0x004fc600078e02ea */
[----:B------:R-:W2:Y:S01]  /*3ca30*/  LDL.LU.64 R234, [R1+0x1b30] ;  /* 0x001b300001ea7983 */ /* 0x000ea20000300a00 */
[----:B------:R-:W-:-:S03]  /*3ca40*/  IMAD.WIDE R126, R4, 0x4, R236 ;  /* 0x00000004047e7825 */ /* 0x000fc600078e02ec */
[----:B------:R-:W-:Y:S01]  /*3ca50*/  LDGSTS.E [R135+-0xfffc], desc[UR60][R130.64], !P5 ;  /* 0xf000400082877fae */ /* 0x000fe2000e92187c */
[----:B------:R-:W-:-:S03]  /*3ca60*/  VIADD R132, R13, 0x100000 ;  /* 0x001000000d847836 */ /* 0x000fc60000000000 */
[----:B------:R-:W2:Y:S04]  /*3ca70*/  LDL.LU.64 R236, [R1+0x1b28] ;  /* 0x001b280001ec7983 */ /* 0x000ea80000300a00 */
[----:B------:R1:W-:Y:S01]  /*3ca80*/  LDGSTS.E [R134+-0xbffc], desc[UR60][R124.64], !P5 ;  /* 0xf40040007c867fae */ /* 0x0003e2000e92187c */
[----:B------:R-:W-:-:S03]  /*3ca90*/  ISETP.GE.U32.AND P6, PT, R136, 0x7ffffd9a, PT ;  /* 0x7ffffd9a8800780c */ /* 0x000fc60003fc6070 */
[----:B------:R-:W-:Y:S04]  /*3caa0*/  LDGSTS.E [R133+-0x7ffc], desc[UR60][R126.64], !P5 ;  /* 0xf80040007e857fae */ /* 0x000fe8000e92187c */
[----:B------:R-:W-:Y:S01]  /*3cab0*/  STL.64 [R1+0x35b8], R130 ;  /* 0x0035b88201007387 */ /* 0x000fe20000100a00 */
[----:B------:R-:W-:-:S03]  /*3cac0*/  IMAD.WIDE R138, R4, 0x4, R138 ;  /* 0x00000004048a7825 */ /* 0x000fc600078e028a */
[----:B------:R1:W-:Y:S04]  /*3cad0*/  LDGSTS.E [R132+-0x3ffc], desc[UR60][R128.64], !P5 ;  /* 0xfc00400080847fae */ /* 0x0003e8000e92187c */
[----:B------:R-:W-:Y:S04]  /*3cae0*/  STL.64 [R1+0x35c0], R124 ;  /* 0x0035c07c01007387 */ /* 0x000fe80000100a00 */
[----:B------:R-:W-:Y:S01]  /*3caf0*/  STL.64 [R1+0x35c8], R126 ;  /* 0x0035c87e01007387 */ /* 0x000fe20000100a00 */
[----:B-1----:R-:W-:-:S03]  /*3cb00*/  IMAD.WIDE R134, R4, 0x4, R146 ;  /* 0x0000000404867825 */ /* 0x002fc600078e0292 */
[----:B------:R-:W-:Y:S01]  /*3cb10*/  STL.64 [R1+0x35d0], R128 ;  /* 0x0035d08001007387 */ /* 0x000fe20000100a00 */
[----:B------:R-:W-:-:S03]  /*3cb20*/  IMAD.WIDE R132, R4, 0x4, R148 ;  /* 0x0000000404847825 */ /* 0x000fc600078e0294 */
[----:B------:R-:W2:Y:S04]  /*3cb30*/  LDL.LU.64 R166, [R1+0x1ce0] ;  /* 0x001ce00001a67983 */ /* 0x000ea80000300a00 */
[----:B------:R-:W-:Y:S04]  /*3cb40*/  STL.64 [R1+0x35d8], R138 ;  /* 0x0035d88a01007387 */ /* 0x000fe80000100a00 */
[----:B------:R-:W-:Y:S04]  /*3cb50*/  STL.64 [R1+0x35e0], R132 ;  /* 0x0035e08401007387 */ /* 0x000fe80000100a00 */
[----:B------:R-:W-:Y:S01]  /*3cb60*/  STL.64 [R1+0x35e8], R134 ;  /* 0x0035e88601007387 */ /* 0x000fe20000100a00 */
[----:B---3--:R-:W-:Y:S01]  /*3cb70*/  IMAD.WIDE R136, R4, 0x4, R230 ;  /* 0x0000000404887825 */ /* 0x008fe200078e02e6 */
[----:B------:R-:W-:-:S02]  /*3cb80*/  ISETP.GE.U32.AND P5, PT, R144, 0x7ffffd99, PT ;  /* 0x7ffffd999000780c */ /* 0x000fc40003fa6070 */
[----:B------:R-:W-:Y:S04]  /*3cb90*/  LDGSTS.E [R143+-0xfff8], desc[UR60][R138.64], !P6 ;  /* 0xf00080008a8f7fae */ /* 0x000fe8000f12187c */
[----:B------:R-:W-:Y:S04]  /*3cba0*/  STL.64 [R1+0x35f0], R136 ;  /* 0x0035f08801007387 */ /* 0x000fe80000100a00 */
[----:B------:R-:W3:Y:S04]  /*3cbb0*/  LDL.LU.64 R164, [R1+0x1cd8] ;  /* 0x001cd80001a47983 */ /* 0x000ee80000300a00 */
[----:B------:R-:W3:Y:S04]  /*3cbc0*/  LDL.LU.64 R230, [R1+0x1cd0] ;  /* 0x001cd00001e67983 */ /* 0x000ee80000300a00 */
[----:B------:R-:W-:Y:S04]  /*3cbd0*/  LDGSTS.E [R142+-0xbff8], desc[UR60][R132.64], !P6 ;  /* 0xf4008000848e7fae */ /* 0x000fe8000f12187c */
[----:B------:R-:W-:Y:S04]  /*3cbe0*/  LDGSTS.E [R141+-0x7ff8], desc[UR60][R134.64], !P6 ;  /* 0xf8008000868d7fae */ /* 0x000fe8000f12187c */
[----:B------:R1:W-:Y:S01]  /*3cbf0*/  LDGSTS.E [R140+-0x3ff8], desc[UR60][R136.64], !P6 ;  /* 0xfc008000888c7fae */ /* 0x0003e2000f12187c */
[----:B----4-:R-:W-:-:S03]  /*3cc00*/  IMAD.WIDE R146, R4, 0x4, R238 ;  /* 0x0000000404927825 */ /* 0x010fc600078e02ee */
[----:B------:R-:W4:Y:S04]  /*3cc10*/  LDL.LU.64 R238, [R1+0x1cc8] ;  /* 0x001cc80001ee7983 */ /* 0x000f280000300a00 */
[----:B------:R-:W4:Y:S01]  /*3cc20*/  LDL.LU.64 R162, [R1+0x1cc0] ;  /* 0x001cc00001a27983 */ /* 0x000f220000300a00 */
[----:B-1----:R-:W-:-:S04]  /*3cc30*/  IMAD.WIDE R140, R4, 0x4, R232 ;  /* 0x00000004048c7825 */ /* 0x002fc800078e02e8 */
[----:B--2---:R-:W-:-:S04]  /*3cc40*/  IMAD.WIDE R142, R4, 0x4, R234 ;  /* 0x00000004048e7825 */ /* 0x004fc800078e02ea */
[----:B------:R-:W-:-:S04]  /*3cc50*/  IMAD.WIDE R144, R4, 0x4, R236 ;  /* 0x0000000404907825 */ /* 0x000fc800078e02ec */
[C---:B------:R-:W-:Y:S01]  /*3cc60*/  IMAD.WIDE R24, R4.reuse, 0x4, R166 ;  /* 0x0000000404187825 */ /* 0x040fe200078e02a6 */
[----:B------:R-:W2:Y:S04]  /*3cc70*/  LDL.LU.64 R236, [R1+0x1b00] ;  /* 0x001b000001ec7983 */ /* 0x000ea80000300a00 */
[----:B------:R-:W2:Y:S04]  /*3cc80*/  LDL.LU.64 R160, [R1+0x1cb8] ;  /* 0x001cb80001a07983 */ /* 0x000ea80000300a00 */
[----:B------:R-:W2:Y:S04]  /*3cc90*/  LDL.LU.64 R232, [R1+0x1cb0] ;  /* 0x001cb00001e87983 */ /* 0x000ea80000300a00 */
[----:B------:R-:W2:Y:S04]  /*3cca0*/  LDL.LU.64 R234, [R1+0x1ca8] ;  /* 0x001ca80001ea7983 */ /* 0x000ea80000300a00 */
[----:B------:R-:W-:Y:S04]  /*3ccb0*/  STL.64 [R1+0x35f8], R146 ;  /* 0x0035f89201007387 */ /* 0x000fe80000100a00 */
[----:B------:R-:W-:Y:S04]  /*3ccc0*/  STL.64 [R1+0x3600], R140 ;  /* 0x0036008c01007387 */ /* 0x000fe80000100a00 */
[----:B------:R-:W-:Y:S04]  /*3ccd0*/  STL.64 [R1+0x3608], R142 ;  /* 0x0036088e01007387 */ /* 0x000fe80000100a00 */
[----:B------:R-:W-:Y:S04]  /*3cce0*/  STL.64 [R1+0x3610], R144 ;  /* 0x0036109001007387 */ /* 0x000fe80000100a00 */
[----:B------:R-:W-:Y:S04]  /*3ccf0*/  STL.64 [R1+0x130], R24 ;  /* 0x0001301801007387 */ /* 0x000fe80000100a00 */
[----:B------:R-:W2:Y:S01]  /*3cd00*/  LDL.LU.64 R166, [R1+0x1ae8] ;  /* 0x001ae80001a67983 */ /* 0x000ea20000300a00 */
[----:B---3--:R-:W-:-:S04]  /*3cd10*/  IMAD.WIDE R22, R4, 0x4, R164 ;  /* 0x0000000404167825 */ /* 0x008fc800078e02a4 */
[----:B------:R-:W-:Y:S01]  /*3cd20*/  IMAD.WIDE R20, R4, 0x4, R230 ;  /* 0x0000000404147825 */ /* 0x000fe200078e02e6 */
[----:B------:R-:W-:Y:S04]  /*3cd30*/  STL.64 [R1+0x128], R22 ;  /* 0x0001281601007387 */ /* 0x000fe80000100a00 */
[----:B------:R-:W-:Y:S01]  /*3cd40*/  STL.64 [R1+0x120], R20 ;  /* 0x0001201401007387 */ /* 0x000fe20000100a00 */
[----:B------:R-:W-:Y:S01]  /*3cd50*/  ISETP.GE.U32.AND P6, PT, R154, 0x7ffffdf8, PT ;  /* 0x7ffffdf89a00780c */ /* 0x000fe20003fc6070 */
[C---:B------:R-:W-:Y:S01]  /*3cd60*/  VIADD R148, R13.reuse, 0x100000 ;  /* 0x001000000d947836 */ /* 0x040fe20000000000 */
[----:B------:R-:W-:Y:S01]  /*3cd70*/  IADD3 R149, R13, 0x100000, RZ ;  /* 0x001000000d957810 */ /* 0x000fe20007ffe0ff */
[----:B------:R1:W-:Y:S01]  /*3cd80*/  LDGSTS.E [R151+-0xfff4], desc[UR60][R146.64], !P5 ;  /* 0xf000c00092977fae */ /* 0x0003e2000e92187c */
[----:B----4-:R-:W-:-:S03]  /*3cd90*/  IMAD.WIDE R8, R4, 0x4, R238 ;  /* 0x0000000404087825 */ /* 0x010fc600078e02ee */
[----:B------:R3:W-:Y:S04]  /*3cda0*/  LDGSTS.E [R150+-0xbff4], desc[UR60][R140.64], !P5 ;  /* 0xf400c0008c967fae */ /* 0x0007e8000e92187c */
[----:B------:R2:W-:Y:S04]  /*3cdb0*/  STL.64 [R1+0x118], R8 ;  /* 0x0001180801007387 */ /* 0x0005e80000100a00 */
[----:B------:R-:W4:Y:S04]  /*3cdc0*/  LDL.LU.64 R164, [R1+0x1b20] ;  /* 0x001b200001a47983 */ /* 0x000f280000300a00 */
[----:B------:R-:W4:Y:S01]  /*3cdd0*/  LDL.LU.64 R230, [R1+0x1b18] ;  /* 0x001b180001e67983 */ /* 0x000f220000300a00 */
[C---:B-1----:R-:W-:Y:S01]  /*3cde0*/  VIADD R151, R14.reuse, 0x100000 ;  /* 0x001000000e977836 */ /* 0x042fe20000000000 */
[----:B---3--:R-:W-:-:S02]  /*3cdf0*/  IADD3 R150, R14, 0x100000, RZ ;  /* 0x001000000e967810 */ /* 0x008fc40007ffe0ff */
[----:B------:R1:W-:Y:S01]  /*3ce00*/  LDGSTS.E [R149+-0x7ff4], desc[UR60][R142.64], !P5 ;  /* 0xf800c0008e957fae */ /* 0x0003e2000e92187c */
[----:B------:R-:W-:Y:S01]  /*3ce10*/  IADD3 R154, R156, -0x18a, RZ ;  /* 0xfffffe769c9a7810 */ /* 0x000fe20007ffe0ff */
[----:B------:R-:W-:Y:S01]  /*3ce20*/  IMAD.WIDE R26, R4, 0x4, R162 ;  /* 0x00000004041a7825 */ /* 0x000fe200078e02a2 */
[----:B------:R-:W3:Y:S01]  /*3ce30*/  LDC R156, c[0x0][0x230] ;  /* 0x00008c00ff9c7b82 */ /* 0x000ee20000000800 */
[----:B------:R1:W-:Y:S01]  /*3ce40*/  LDGSTS.E [R148+-0x3ff4], desc[UR60][R144.64], !P5 ;  /* 0xfc00c00090947fae */ /* 0x0003e2000e92187c */
[----:B------:R-:W-:-:S03]  /*3ce50*/  ISETP.GE.U32.AND P5, PT, R154, 0x7ffffdf7, PT ;  /* 0x7ffffdf79a00780c */ /* 0x000fc60003fa6070 */
[----:B------:R-:W-:Y:S01]  /*3ce60*/  LDGSTS.E [R151+-0x40000], desc[UR60][R24.64], !P6 ;  /* 0xc000000018977fae */ /* 0x000fe2000f12187c */
[----:B-1----:R-:W-:-:S03]  /*3ce70*/  VIADD R149, R14, 0x100000 ;  /* 0x001000000e957836 */ /* 0x002fc60000000000 */
[----:B------:R-:W-:Y:S01]  /*3ce80*/  LDGSTS.E [R150+-0x3c000], desc[UR60][R22.64], !P6 ;  /* 0xc400000016967fae */ /* 0x000fe2000f12187c */
[----:B------:R-:W-:-:S03]  /*3ce90*/  IADD3 R148, R14, 0x100000, RZ ;  /* 0x001000000e947810 */ /* 0x000fc60007ffe0ff */
[----:B------:R-:W-:Y:S04]  /*3cea0*/  LDGSTS.E [R149+-0x38000], desc[UR60][R20.64], !P6 ;  /* 0xc800000014957fae */ /* 0x000fe8000f12187c */
[----:B------:R2:W-:Y:S04]  /*3ceb0*/  LDGSTS.E [R148+-0x34000], desc[UR60][R8.64], !P6 ;  /* 0xcc00000008947fae */ /* 0x0005e8000f12187c */
[----:B------:R-:W3:Y:S01]  /*3cec0*/  LDL.LU.64 R238, [R1+0x1b10] ;  /* 0x001b100001ee7983 */ /* 0x000ee20000300a00 */
[----:B------:R-:W-:-:S05]  /*3ced0*/  VIADD R154, R14, 0x100000 ;  /* 0x001000000e9a7836 */ /* 0x000fca0000000000 */
[----:B------:R-:W-:Y:S01]  /*3cee0*/  LDGSTS.E [R154+-0x3fffc], desc[UR60][R26.64], !P5 ;  /* 0xc00040001a9a7fae */ /* 0x000fe2000e92187c */
[----:B--2---:R-:W-:-:S03]  /*3cef0*/  IMAD.WIDE R8, R4, 0x4, R236 ;  /* 0x0000000404087825 */ /* 0x004fc600078e02ec */
[----:B------:R-:W2:Y:S01]  /*3cf00*/  LDL.LU.64 R236, [R1+0x1b08] ;  /* 0x001b080001ec7983 */ /* 0x000ea20000300a00 */
[----:B------:R-:W-:-:S03]  /*3cf10*/  IMAD.WIDE R24, R4, 0x4, R160 ;  /* 0x0000000404187825 */ /* 0x000fc600078e02a0 */
[----:B------:R-:W-:Y:S01]  /*3cf20*/  STL.64 [R1+0x110], R26 ;  /* 0x0001101a01007387 */ /* 0x000fe20000100a00 */
[----:B------:R-:W-:-:S03]  /*3cf30*/  IMAD.WIDE R22, R4, 0x4, R232 ;  /* 0x0000000404167825 */ /* 0x000fc600078e02e8 */
[----:B------:R-:W-:Y:S01]  /*3cf40*/  STL.64 [R1+0xf60], R8 ;  /* 0x000f600801007387 */ /* 0x000fe20000100a00 */
[----:B------:R-:W-:-:S03]  /*3cf50*/  IMAD.WIDE R20, R4, 0x4, R234 ;  /* 0x0000000404147825 */ /* 0x000fc600078e02ea */
[----:B------:R-:W2:Y:S04]  /*3cf60*/  LDL.LU.64 R162, [R1+0x1ad8] ;  /* 0x001ad80001a27983 */ /* 0x000ea80000300a00 */
[----:B------:R-:W-:Y:S04]  /*3cf70*/  STL.64 [R1+0x108], R24 ;  /* 0x0001081801007387 */ /* 0x000fe80000100a00 */
[----:B------:R-:W2:Y:S04]  /*3cf80*/  LDL.LU.64 R160, [R1+0x1af8] ;  /* 0x001af80001a07983 */ /* 0x000ea80000300a00 */
[----:B------:R-:W-:Y:S04]  /*3cf90*/  STL.64 [R1+0x100], R22 ;  /* 0x0001001601007387 */ /* 0x000fe80000100a00 */
[----:B------:R1:W-:Y:S04]  /*3cfa0*/  STL.64 [R1+0xf8], R20 ;  /* 0x0000f81401007387 */ /* 0x0003e80000100a00 */
[----:B------:R-:W2:Y:S04]  /*3cfb0*/  LDL.LU.64 R232, [R1+0x1af0] ;  /* 0x001af00001e87983 */ /* 0x000ea80000300a00 */
[----:B------:R-:W-:Y:S04]  /*3cfc0*/  LDGSTS.E [R151+-0x3bffc], desc[UR60][R24.64], !P5 ;  /* 0xc400400018977fae */ /* 0x000fe8000e92187c */
[----:B------:R-:W-:Y:S04]  /*3cfd0*/  LDGSTS.E [R150+-0x37ffc], desc[UR60][R22.64], !P5 ;  /* 0xc800400016967fae */ /* 0x000fe8000e92187c */
[----:B------:R-:W2:Y:S04]  /*3cfe0*/  LDL.LU.64 R234, [R1+0x1ae0] ;  /* 0x001ae00001ea7983 */ /* 0x000ea80000300a00 */
[----:B------:R1:W-:Y:S04]  /*3cff0*/  LDGSTS.E [R149+-0x33ffc], desc[UR60][R20.64], !P5 ;  /* 0xcc00400014957fae */ /* 0x0003e8000e92187c */
[----:B------:R-:W-:Y:S01]  /*3d000*/  LDGSTS.E [R148+-0x3fff8], desc[UR60][R8.64], !P4 ;  /* 0xc000800008947fae */ /* 0x000fe2000e12187c */
[----:B-1----:R-:W-:-:S05]  /*3d010*/  IMAD.WIDE R20, R4, 0x4, R166 ;  /* 0x0000000404147825 */ /* 0x002fca00078e02a6 */
[----:B------:R-:W-:Y:S01]  /*3d020*/  STL.64 [R1+0xf48], R20 ;  /* 0x000f481401007387 */ /* 0x000fe20000100a00 */
[----:B----4-:R-:W-:-:S03]  /*3d030*/  IMAD.WIDE R24, R4, 0x4, R230 ;  /* 0x0000000404187825 */ /* 0x010fc600078e02e6 */
[----:B------:R-:W4:Y:S01]  /*3d040*/  LDL.LU.64 R230, [R1+0x1ab8] ;  /* 0x001ab80001e67983 */ /* 0x000f220000300a00 */
[----:B------:R-:W-:-:S05]  /*3d050*/  IMAD.WIDE R26, R4, 0x4, R164 ;  /* 0x00000004041a7825 */ /* 0x000fca00078e02a4 */
[----:B------:R-:W-:Y:S04]  /*3d060*/  STL.64 [R1+0xf0], R26 ;  /* 0x0000f01a01007387 */ /* 0x000fe80000100a00 */
[----:B------:R1:W-:Y:S04]  /*3d070*/  LDGSTS.E [R154+-0x3bff8], desc[UR60][R26.64], !P4 ;  /* 0xc40080001a9a7fae */ /* 0x0003e8000e12187c */
[----:B------:R2:W-:Y:S01]  /*3d080*/  LDGSTS.E [R151+-0x37ff8], desc[UR60][R24.64], !P4 ;  /* 0xc800800018977fae */ /* 0x0005e2000e12187c */
[----:B-1----:R-:W1:Y:S01]  /*3d090*/  LDC R154, c[0x0][0x230] ;  /* 0x00008c00ff9a7b82 */ /* 0x002e620000000800 */
[----:B---3--:R-:W-:-:S02]  /*3d0a0*/  IMAD.WIDE R22, R4, 0x4, R238 ;  /* 0x0000000404167825 */ /* 0x008fc400078e02ee */
[----:B------:R-:W3:Y:S04]  /*3d0b0*/  LDL.LU.64 R238, [R1+0x1ad0] ;  /* 0x001ad00001ee7983 */ /* 0x000ee80000300a00 */
[----:B------:R2:W-:Y:S02]  /*3d0c0*/  STL.64 [R1+0xe8], R24 ;  /* 0x0000e81801007387 */ /* 0x0005e40000100a00 */
[C---:B--2---:R-:W-:Y:S02]  /*3d0d0*/  IMAD.WIDE R8, R4.reuse, 0x4, R236 ;  /* 0x0000000404087825 */ /* 0x044fe400078e02ec */
[----:B------:R-:W-:Y:S04]  /*3d0e0*/  LDGSTS.E [R150+-0x33ff8], desc[UR60][R22.64], !P4 ;  /* 0xcc00800016967fae */ /* 0x000fe8000e12187c */
[----:B------:R2:W-:Y:S04]  /*3d0f0*/  STL.64 [R1+0xe0], R22 ;  /* 0x0000e01601007387 */ /* 0x0005e80000100a00 */
[----:B------:R1:W-:Y:S04]  /*3d100*/  LDGSTS.E [R149+-0x3fff4], desc[UR60][R20.64], !P3 ;  /* 0xc000c00014957fae */ /* 0x0003e8000d92187c */
[----:B------:R-:W3:Y:S04]  /*3d110*/  LDL.LU.64 R236, [R1+0x1ac8] ;  /* 0x001ac80001ec7983 */ /* 0x000ee80000300a00 */
[----:B------:R2:W-:Y:S01]  /*3d120*/  STL.64 [R1+0xe98], R8 ;  /* 0x000e980801007387 */ /* 0x0005e20000100a00 */
[----:B------:R-:W-:-:S03]  /*3d130*/  IMAD.WIDE R24, R4, 0x4, R160 ;  /* 0x0000000404187825 */ /* 0x000fc600078e02a0 */
[----:B------:R2:W-:Y:S01]  /*3d140*/  LDGSTS.E [R148+-0x3bff4], desc[UR60][R8.64], !P3 ;  /* 0xc400c00008947fae */ /* 0x0005e2000d92187c */
[----:B------:R-:W3:Y:S01]  /*3d150*/  LDC R161, c[0x0][0x230] ;  /* 0x00008c00ffa17b82 */ /* 0x000ee20000000800 */
[C---:B-1----:R-:W-:Y:S02]  /*3d160*/  IMAD.WIDE R20, R4.reuse, 0x4, R162 ;  /* 0x0000000404147825 */ /* 0x042fe400078e02a2 */
[----:B------:R-:W3:Y:S04]  /*3d170*/  LDL.LU.64 R166, [R1+0x1ac0] ;  /* 0x001ac00001a67983 */ /* 0x000ee80000300a00 */
[----:B------:R4:W-:Y:S01]  /*3d180*/  STL.64 [R1+0xf38], R20 ;  /* 0x000f381401007387 */ /* 0x0009e20000100a00 */
[----:B------:R-:W1:Y:S01]  /*3d190*/  LDC R162, c[0x0][0x230] ;  /* 0x00008c00ffa27b82 */ /* 0x000e620000000800 */
[----:B--2---:R-:W-:-:S02]  /*3d1a0*/  IMAD.WIDE R22, R4, 0x4, R232 ;  /* 0x0000000404167825 */ /* 0x004fc400078e02e8 */
[----:B------:R-:W-:Y:S04]  /*3d1b0*/  STL.64 [R1+0xd8], R24 ;  /* 0x0000d81801007387 */ /* 0x000fe80000100a00 */
[----:B------:R-:W2:Y:S01]  /*3d1c0*/  LDL.LU.64 R232, [R1+0x1ab0] ;  /* 0x001ab00001e87983 */ /* 0x000ea20000300a00 */
[----:B------:R-:W1:Y:S01]  /*3d1d0*/  LDC R160, c[0x0][0x230] ;  /* 0x00008c00ffa07b82 */ /* 0x000e620000000800 */
[C---:B------:R-:W-:Y:S02]  /*3d1e0*/  IMAD.WIDE R8, R4.reuse, 0x4, R234 ;  /* 0x0000000404087825 */ /* 0x040fe400078e02ea */
[----:B------:R-:W-:Y:S05]  /*3d1f0*/  STL.64 [R1+0xd0], R22 ;  /* 0x0000d01601007387 */ /* 0x000fea0000100a00 */
[----:B------:R-:W1:Y:S01]  /*3d200*/  LDC R163, c[0x0][0x230] ;  /* 0x00008c00ffa37b82 */ /* 0x000e620000000800 */
[----:B------:R-:W-:Y:S04]  /*3d210*/  LDGSTS.E [R151+-0x37ff4], desc[UR60][R24.64], !P3 ;  /* 0xc800c00018977fae */ /* 0x000fe8000d92187c */
[----:B------:R1:W-:Y:S04]  /*3d220*/  STL.64 [R1+0xe48], R8 ;  /* 0x000e480801007387 */ /* 0x0003e80000100a00 */
[----:B------:R-:W-:Y:S04]  /*3d230*/  LDGSTS.E [R150+-0x33ff4], desc[UR60][R22.64], !P3 ;  /* 0xcc00c00016967fae */ /* 0x000fe8000d92187c */
[----:B------:R-:W2:Y:S04]  /*3d240*/  LDL.LU.64 R234, [R1+0x1aa8] ;  /* 0x001aa80001ea7983 */ /* 0x000ea80000300a00 */
[----:B------:R4:W-:Y:S04]  /*3d250*/  LDGSTS.E [R149+-0x30000], desc[UR60][R20.64], !P1 ;  /* 0xd000000014957fae */ /* 0x0009e8000c92187c */
[----:B------:R1:W-:Y:S01]  /*3d260*/  LDGSTS.E [R148+-0x2c000], desc[UR60][R8.64], !P1 ;  /* 0xd400000008947fae */ /* 0x0003e2000c92187c */
[----:B----4-:R-:W-:-:S05]  /*3d270*/  IMAD.WIDE R20, R4, 0x4, R230 ;  /* 0x0000000404147825 */ /* 0x010fca00078e02e6 */
[----:B------:R2:W-:Y:S04]  /*3d280*/  STL.64 [R1+0xf28], R20 ;  /* 0x000f281401007387 */ /* 0x0005e80000100a00 */
[----:B------:R-:W4:Y:S04]  /*3d290*/  LDL.LU.64 R164, [R1+0x1aa0] ;  /* 0x001aa00001a47983 */ /* 0x000f280000300a00 */
[----:B------:R-:W4:Y:S01]  /*3d2a0*/  LDL.LU.64 R230, [R1+0x1a98] ;  /* 0x001a980001e67983 */ /* 0x000f220000300a00 */
[----:B---3--:R-:W-:-:S05]  /*3d2b0*/  IMAD.WIDE R238, R4, 0x4, R238 ;  /* 0x0000000404ee7825 */ /* 0x008fca00078e02ee */
[----:B------:R-:W-:Y:S04]  /*3d2c0*/  LDGSTS.E [R151+-0x28000], desc[UR60][R238.64], !P1 ;  /* 0xd8000000ee977fae */ /* 0x000fe8000c92187c */
[----:B------:R-:W-:Y:S01]  /*3d2d0*/  STL.64 [R1+0x3618], R238 ;  /* 0x003618ee01007387 */ /* 0x000fe20000100a00 */
[----:B------:R-:W-:-:S05]  /*3d2e0*/  IMAD.WIDE R236, R4, 0x4, R236 ;  /* 0x0000000404ec7825 */ /* 0x000fca00078e02ec */
[----:B------:R-:W-:Y:S04]  /*3d2f0*/  LDGSTS.E [R150+-0x24000], desc[UR60][R236.64], !P1 ;  /* 0xdc000000ec967fae */ /* 0x000fe8000c92187c */
[----:B------:R2:W-:Y:S01]  /*3d300*/  LDGSTS.E [R149+-0x2fffc], desc[UR60][R20.64], !P2 ;  /* 0xd000400014957fae */ /* 0x0005e2000d12187c */
[----:B-1----:R-:W-:-:S05]  /*3d310*/  IMAD.WIDE R8, R4, 0x4, R166 ;  /* 0x0000000404087825 */ /* 0x002fca00078e02a6 */
[----:B------:R1:W-:Y:S04]  /*3d320*/  STL.64 [R1+0xe38], R8 ;  /* 0x000e380801007387 */ /* 0x0003e80000100a00 */
[----:B------:R1:W-:Y:S01]  /*3d330*/  LDGSTS.E [R148+-0x2bffc], desc[UR60][R8.64], !P2 ;  /* 0xd400400008947fae */ /* 0x0003e2000d12187c */
[----:B--2---:R-:W-:-:S03]  /*3d340*/  IMAD.WIDE R20, R4, 0x4, R232 ;  /* 0x0000000404147825 */ /* 0x004fc600078e02e8 */
[----:B------:R-:W-:Y:S04]  /*3d350*/  STL.64 [R1+0x3620], R236 ;  /* 0x003620ec01007387 */ /* 0x000fe80000100a00 */
[----:B------:R-:W2:Y:S04]  /*3d360*/  LDL.LU.64 R172, [R1+0x1a78] ;  /* 0x001a780001ac7983 */ /* 0x000ea80000300a00 */
[----:B------:R4:W-:Y:S04]  /*3d370*/  STL.64 [R1+0xe28], R20 ;  /* 0x000e281401007387 */ /* 0x0009e80000100a00 */
[----:B------:R3:W-:Y:S01]  /*3d380*/  LDGSTS.E [R149+-0x27ffc], desc[UR60][R20.64], !P2 ;  /* 0xd800400014957fae */ /* 0x0007e2000d12187c */
[----:B-1----:R-:W-:-:S03]  /*3d390*/  IMAD.WIDE R8, R4, 0x4, R234 ;  /* 0x0000000404087825 */ /* 0x002fc600078e02ea */
[----:B------:R-:W2:Y:S04]  /*3d3a0*/  LDL.LU.64 R234, [R1+0x1a90] ;  /* 0x001a900001ea7983 */ /* 0x000ea80000300a00 */
[----:B------:R-:W2:Y:S04]  /*3d3b0*/  LDL.LU.64 R232, [R1+0x1a88] ;  /* 0x001a880001e87983 */ /* 0x000ea80000300a00 */
[----:B------:R1:W-:Y:S04]  /*3d3c0*/  STL.64 [R1+0xe18], R8 ;  /* 0x000e180801007387 */ /* 0x0003e80000100a00 */
[----:B------:R-:W2:Y:S01]  /*3d3d0*/  LDL.LU.64 R170, [R1+0x1a80] ;  /* 0x001a800001aa7983 */ /* 0x000ea20000300a00 */
[----:B------:R-:W-:Y:S01]  /*3d3e0*/  VIADD R150, R159, 0xfffffe73 ;  /* 0xfffffe739f967836 */ /* 0x000fe20000000000 */
[----:B------:R-:W-:Y:S01]  /*3d3f0*/  IADD3 R151, R156, -0x1ab, RZ ;  /* 0xfffffe559c977810 */ /* 0x000fe20007ffe0ff */
[----:B------:R-:W2:Y:S01]  /*3d400*/  LDC R159, c[0x0][0x230] ;  /* 0x00008c00ff9f7b82 */ /* 0x000ea20000000800 */
[----:B---3--:R-:W-:Y:S01]  /*3d410*/  IADD3 R149, R161, -0x18e, RZ ;  /* 0xfffffe72a1957810 */ /* 0x008fe20007ffe0ff */
[----:B------:R1:W-:Y:S01]  /*3d420*/  LDGSTS.E [R148+-0x23ffc], desc[UR60][R8.64], !P2 ;  /* 0xdc00400008947fae */ /* 0x0003e2000d12187c */
[----:B----4-:R-:W-:-:S05]  /*3d430*/  IMAD.WIDE R20, R4, 0x4, R164 ;  /* 0x0000000404147825 */ /* 0x010fca00078e02a4 */
[----:B------:R3:W-:Y:S04]  /*3d440*/  STL.64 [R1+0xe08], R20 ;  /* 0x000e081401007387 */ /* 0x0007e80000100a00 */
[----:B------:R-:W4:Y:S01]  /*3d450*/  LDL.LU.64 R168, [R1+0x1a58] ;  /* 0x001a580001a87983 */ /* 0x000f220000300a00 */
[----:B------:R-:W-:Y:S02]  /*3d460*/  ISETP.GE.U32.AND P1, PT, R151, 0x7ffffdd6, PT ;  /* 0x7ffffdd69700780c */ /* 0x000fe40003f26070 */
[----:B------:R-:W-:Y:S01]  /*3d470*/  ISETP.GE.U32.AND P5, PT, R150, 0x7ffffdf4, PT ;  /* 0x7ffffdf49600780c */ /* 0x000fe20003fa6070 */
[----:B------:R-:W-:Y:S02]  /*3d480*/  VIADD R150, R162, 0xfffffe71 ;  /* 0xfffffe71a2967836 */ /* 0x000fe40000000000 */
[----:B-1----:R-:W-:Y:S01]  /*3d490*/  IMAD.WIDE R8, R4, 0x4, R230 ;  /* 0x0000000404087825 */ /* 0x002fe200078e02e6 */
[----:B------:R-:W-:-:S02]  /*3d4a0*/  ISETP.GE.U32.AND P4, PT, R149, 0x7ffffdf3, PT ;  /* 0x7ffffdf39500780c */ /* 0x000fc40003f86070 */
[----:B------:R-:W-:Y:S01]  /*3d4b0*/  ISETP.GE.U32.AND P3, PT, R150, 0x7ffffdf2, PT ;  /* 0x7ffffdf29600780c */ /* 0x000fe20003f66070 */
[----:B------:R-:W-:Y:S01]  /*3d4c0*/  VIADD R149, R14, 0x100000 ;  /* 0x001000000e957836 */ /* 0x000fe20000000000 */
[----:B------:R-:W-:Y:S01]  /*3d4d0*/  IADD3 R150, R160, -0x1ac, RZ ;  /* 0xfffffe54a0967810 */ /* 0x000fe20007ffe0ff */
[----:B------:R1:W-:Y:S01]  /*3d4e0*/  STL.64 [R1+0xdf8], R8 ;  /* 0x000df80801007387 */ /* 0x0003e20000100a00 */
[----:B------:R-:W-:Y:S02]  /*3d4f0*/  IADD3 R151, R163, -0x190, RZ ;  /* 0xfffffe70a3977810 */ /* 0x000fe40007ffe0ff */
[----:B------:R-:W-:Y:S01]  /*3d500*/  ISETP.GE.U32.AND P6, PT, R150, 0x7ffffdd5, PT ;  /* 0x7ffffdd59600780c */ /* 0x000fe20003fc6070 */
[----:B------:R-:W4:Y:S01]  /*3d510*/  LDL.LU.64 R230, [R1+0x1a70] ;  /* 0x001a700001e67983 */ /* 0x000f220000300a00 */
[----:B--2---:R-:W-:-:S03]  /*3d520*/  IMAD.WIDE R234, R4, 0x4, R234 ;  /* 0x0000000404ea7825 */ /* 0x004fc600078e02ea */
[----:B------:R-:W2:Y:S01]  /*3d530*/  LDL.LU.64 R166, [R1+0x1a68] ;  /* 0x001a680001a67983 */ /* 0x000ea20000300a00 */
[----:B------:R-:W-:-:S03]  /*3d540*/  IMAD.WIDE R232, R4, 0x4, R232 ;  /* 0x0000000404e87825 */ /* 0x000fc600078e02e8 */
[----:B------:R-:W2:Y:S01]  /*3d550*/  LDL.LU.64 R164, [R1+0x1a60] ;  /* 0x001a600001a47983 */ /* 0x000ea20000300a00 */
[----:B------:R-:W-:Y:S01]  /*3d560*/  ISETP.GE.U32.AND P2, PT, R151, 0x7ffffdf1, PT ;  /* 0x7ffffdf19700780c */ /* 0x000fe20003f46070 */
[----:B------:R-:W2:Y:S02]  /*3d570*/  LDC R163, c[0x0][0x230] ;  /* 0x00008c00ffa37b82 */ /* 0x000ea40000000800 */
[----:B------:R3:W-:Y:S01]  /*3d580*/  LDGSTS.E [R149+-0x2fff8], desc[UR60][R20.64], !P1 ;  /* 0xd000800014957fae */ /* 0x0007e2000c92187c */
[C---:B------:R-:W-:Y:S01]  /*3d590*/  IADD3 R151, R14.reuse, 0x100000, RZ ;  /* 0x001000000e977810 */ /* 0x040fe20007ffe0ff */
[----:B------:R-:W-:Y:S02]  /*3d5a0*/  VIADD R150, R14, 0x100000 ;  /* 0x001000000e967836 */ /* 0x000fe40000000000 */
[----:B------:R1:W-:Y:S04]  /*3d5b0*/  LDGSTS.E [R148+-0x2bff8], desc[UR60][R8.64], !P1 ;  /* 0xd400800008947fae */ /* 0x0003e8000c92187c */
[----:B------:R-:W-:Y:S01]  /*3d5c0*/  LDGSTS.E [R151+-0x27ff8], desc[UR60][R234.64], !P1 ;  /* 0xd8008000ea977fae */ /* 0x000fe2000c92187c */
[----:B---3--:R-:W-:-:S03]  /*3d5d0*/  IMAD.WIDE R20, R4, 0x4, R172 ;  /* 0x0000000404147825 */ /* 0x008fc600078e02ac */
[----:B------:R-:W-:Y:S01]  /*3d5e0*/  LDGSTS.E [R150+-0x23ff8], desc[UR60][R232.64], !P1 ;  /* 0xdc008000e8967fae */ /* 0x000fe2000c92187c */
[----:B-1----:R-:W-:-:S03]  /*3d5f0*/  IMAD.WIDE R8, R4, 0x4, R170 ;  /* 0x0000000404087825 */ /* 0x002fc600078e02aa */
[----:B------:R1:W-:Y:S01]  /*3d600*/  STL.64 [R1+0xf18], R20 ;  /* 0x000f181401007387 */ /* 0x0003e20000100a00 */
[----:B------:R-:W-:-:S03]  /*3d610*/  VIADD R154, R154, 0xfffffe37 ;  /* 0xfffffe379a9a7836 */ /* 0x000fc60000000000 */
[----:B------:R-:W3:Y:S01]  /*3d620*/  LDL.LU.64 R182, [R1+0x1a38] ;  /* 0x001a380001b67983 */ /* 0x000ee20000300a00 */
[C---:B------:R-:W-:Y:S02]  /*3d630*/  IADD3 R156, R14.reuse, 0x100000, RZ ;  /* 0x001000000e9c7810 */ /* 0x040fe40007ffe0ff */
[----:B------:R-:W-:Y:S01]  /*3d640*/  IADD3 R162, R14, 0x100000, RZ ;  /* 0x001000000ea27810 */ /* 0x000fe20007ffe0ff */
[----:B------:R-:W-:Y:S01]  /*3d650*/  STL.64 [R1+0x3628], R234 ;  /* 0x003628ea01007387 */ /* 0x000fe20000100a00 */
[----:B----4-:R-:W-:-:S03]  /*3d660*/  IMAD.WIDE R230, R4, 0x4, R230 ;  /* 0x0000000404e67825 */ /* 0x010fc600078e02e6 */
[----:B------:R4:W-:Y:S01]  /*3d670*/  STL.64 [R1+0xde8], R8 ;  /* 0x000de80801007387 */ /* 0x0009e20000100a00 */
[----:B------:R-:W3:Y:S03]  /*3d680*/  LDC R171, c[0x0][0x230] ;  /* 0x00008c00ffab7b82 */ /* 0x000ee60000000800 */
[----:B------:R-:W-:Y:S04]  /*3d690*/  STL.64 [R1+0x3630], R232 ;  /* 0x003630e801007387 */ /* 0x000fe80000100a00 */
[----:B------:R1:W-:Y:S04]  /*3d6a0*/  LDGSTS.E [R149+-0x2fff4], desc[UR60][R20.64], !P6 ;  /* 0xd000c00014957fae */ /* 0x0003e8000f12187c */
[----:B------:R-:W3:Y:S04]  /*3d6b0*/  LDL.LU.64 R180, [R1+0x1a50] ;  /* 0x001a500001b47983 */ /* 0x000ee80000300a00 */
[----:B------:R-:W3:Y:S01]  /*3d6c0*/  LDL.LU.64 R178, [R1+0x1a48] ;  /* 0x001a480001b27983 */ /* 0x000ee20000300a00 */
[----:B-1----:R-:W-:Y:S01]  /*3d6d0*/  IMAD.WIDE R20, R4, 0x4, R168 ;  /* 0x0000000404147825 */ /* 0x002fe200078e02a8 */
[----:B------:R-:W-:-:S02]  /*3d6e0*/  ISETP.GE.U32.AND P1, PT, R154, 0x7ffffdb8, PT ;  /* 0x7ffffdb89a00780c */ /* 0x000fc40003f26070 */
[----:B------:R-:W3:Y:S04]  /*3d6f0*/  LDL.LU.64 R168, [R1+0x1a40] ;  /* 0x001a400001a87983 */ /* 0x000ee80000300a00 */
[----:B------:R3:W-:Y:S04]  /*3d700*/  STL.64 [R1+0xf08], R20 ;  /* 0x000f081401007387 */ /* 0x0007e80000100a00 */
[----:B------:R-:W3:Y:S01]  /*3d710*/  LDL.LU.64 R176, [R1+0x1a18] ;  /* 0x001a180001b07983 */ /* 0x000ee20000300a00 */
[----:B------:R-:W-:-:S03]  /*3d720*/  VIADD R154, R14, 0x100000 ;  /* 0x001000000e9a7836 */ /* 0x000fc60000000000 */
[----:B------:R-:W-:Y:S04]  /*3d730*/  LDGSTS.E [R148+-0x2bff4], desc[UR60][R8.64], !P6 ;  /* 0xd400c00008947fae */ /* 0x000fe8000f12187c */
[----:B------:R1:W-:Y:S04]  /*3d740*/  LDGSTS.E [R156+-0x27ff4], desc[UR60][R230.64], !P6 ;  /* 0xd800c000e69c7fae */ /* 0x0003e8000f12187c */
[----:B------:R-:W-:Y:S01]  /*3d750*/  STL.64 [R1+0x3638], R230 ;  /* 0x003638e601007387 */ /* 0x000fe20000100a00 */
[----:B-1----:R-:W-:Y:S01]  /*3d760*/  IADD3 R156, R159, -0x1ca, RZ ;  /* 0xfffffe369f9c7810 */ /* 0x002fe20007ffe0ff */
[----:B------:R-:W-:-:S02]  /*3d770*/  VIADD R159, R14, 0x100000 ;  /* 0x001000000e9f7836 */ /* 0x000fc40000000000 */
[C---:B--2---:R-:W-:Y:S02]  /*3d780*/  IMAD.WIDE R148, R4.reuse, 0x4, R166 ;  /* 0x0000000404947825 */ /* 0x044fe400078e02a6 */
[----:B------:R-:W1:Y:S02]  /*3d790*/  LDC R167, c[0x0][0x230] ;  /* 0x00008c00ffa77b82 */ /* 0x000e640000000800 */
[----:B----4-:R-:W-:Y:S01]  /*3d7a0*/  IMAD.WIDE R8, R4, 0x4, R164 ;  /* 0x0000000404087825 */ /* 0x010fe200078e02a4 */
[----:B------:R-:W-:Y:S01]  /*3d7b0*/  LDGSTS.E [R154+-0x23ff4], desc[UR60][R148.64], !P6 ;  /* 0xdc00c000949a7fae */ /* 0x000fe2000f12187c */
[----:B------:R-:W-:-:S03]  /*3d7c0*/  ISETP.GE.U32.AND P6, PT, R156, 0x7ffffdb7, PT ;  /* 0x7ffffdb79c00780c */ /* 0x000fc60003fc6070 */
[----:B------:R2:W-:Y:S04]  /*3d7d0*/  STL.64 [R1+0xdb0], R8 ;  /* 0x000db00801007387 */ /* 0x0005e80000100a00 */
[----:B------:R-:W-:Y:S04]  /*3d7e0*/  STL.64 [R1+0x3640], R148 ;  /* 0x0036409401007387 */ /* 0x000fe80000100a00 */
[----:B------:R-:W4:Y:S04]  /*3d7f0*/  LDL.LU.64 R174, [R1+0x1a30] ;  /* 0x001a300001ae7983 */ /* 0x000f280000300a00 */
[----:B------:R-:W4:Y:S04]  /*3d800*/  LDL.LU.64 R164, [R1+0x1a28] ;  /* 0x001a280001a47983 */ /* 0x000f280000300a00 */
[----:B------:R-:W4:Y:S04]  /*3d810*/  LDL.LU.64 R172, [R1+0x1a20] ;  /* 0x001a200001ac7983 */ /* 0x000f280000300a00 */
[----:B------:R3:W-:Y:S04]  /*3d820*/  LDGSTS.E [R151+-0x20000], desc[UR60][R20.64], !P1 ;  /* 0xe000000014977fae */ /* 0x0007e8000c92187c */
[----:B------:R2:W-:Y:S01]  /*3d830*/  LDGSTS.E [R150+-0x1c000], desc[UR60][R8.64], !P1 ;  /* 0xe400000008967fae */ /* 0x0005e2000c92187c */
[----:B------:R-:W-:Y:S01]  /*3d840*/  IADD3 R156, R14, 0x100000, RZ ;  /* 0x001000000e9c7810 */ /* 0x000fe20007ffe0ff */
[----:B---3--:R-:W-:-:S05]  /*3d850*/  IMAD.WIDE R20, R4, 0x4, R182 ;  /* 0x0000000404147825 */ /* 0x008fca00078e02b6 */
[----:B------:R3:W-:Y:S04]  /*3d860*/  STL.64 [R1+0xef8], R20 ;  /* 0x000ef81401007387 */ /* 0x0007e80000100a00 */
[----:B------:R-:W4:Y:S01]  /*3d870*/  LDL.LU.64 R188, [R1+0x19f8] ;  /* 0x0019f80001bc7983 */ /* 0x000f220000300a00 */
[----:B--2---:R-:W-:-:S04]  /*3d880*/  IMAD.WIDE R150, R4, 0x4, R180 ;  /* 0x0000000404967825 */ /* 0x004fc800078e02b4 */
[C---:B------:R-:W-:Y:S01]  /*3d890*/  IMAD.WIDE R160, R4.reuse, 0x4, R178 ;  /* 0x0000000404a07825 */ /* 0x040fe200078e02b2 */
[----:B------:R-:W-:Y:S03]  /*3d8a0*/  STL.64 [R1+0x3648], R150 ;  /* 0x0036489601007387 */ /* 0x000fe60000100a00 */
[----:B------:R-:W-:Y:S01]  /*3d8b0*/  VIADD R163, R163, 0xfffffe35 ;  /* 0xfffffe35a3a37836 */ /* 0x000fe20000000000 */
[----:B------:R-:W-:Y:S01]  /*3d8c0*/  LDGSTS.E [R162+-0x18000], desc[UR60][R150.64], !P1 ;  /* 0xe800000096a27fae */ /* 0x000fe2000c92187c */
[----:B------:R-:W-:Y:S01]  /*3d8d0*/  IMAD.WIDE R8, R4, 0x4, R168 ;  /* 0x0000000404087825 */ /* 0x000fe200078e02a8 */
[----:B------:R-:W-:Y:S01]  /*3d8e0*/  IADD3 R170, R14, 0x100000, RZ ;  /* 0x001000000eaa7810 */ /* 0x000fe20007ffe0ff */
[----:B------:R-:W2:Y:S01]  /*3d8f0*/  LDC R179, c[0x0][0x230] ;  /* 0x00008c00ffb37b82 */ /* 0x000ea20000000800 */
[----:B------:R-:W-:Y:S04]  /*3d900*/  LDGSTS.E [R159+-0x14000], desc[UR60][R160.64], !P1 ;  /* 0xec000000a09f7fae */ /* 0x000fe8000c92187c */
[----:B------:R1:W-:Y:S04]  /*3d910*/  STL.64 [R1+0xda0], R8 ;  /* 0x000da00801007387 */ /* 0x0003e80000100a00 */
[----:B------:R-:W-:Y:S04]  /*3d920*/  STL.64 [R1+0x3650], R160 ;  /* 0x003650a001007387 */ /* 0x000fe80000100a00 */
[----:B------:R3:W-:Y:S04]  /*3d930*/  LDGSTS.E [R156+-0x1fffc], desc[UR60][R20.64], !P6 ;  /* 0xe0004000149c7fae */ /* 0x0007e8000f12187c */
[----:B------:R-:W2:Y:S04]  /*3d940*/  LDL.LU.64 R186, [R1+0x1a10] ;  /* 0x001a100001ba7983 */ /* 0x000ea80000300a00 */
[----:B------:R-:W2:Y:S01]  /*3d950*/  LDL.LU.64 R168, [R1+0x1a08] ;  /* 0x001a080001a87983 */ /* 0x000ea20000300a00 */
[----:B---3--:R-:W-:Y:S01]  /*3d960*/  IMAD.WIDE R20, R4, 0x4, R176 ;  /* 0x0000000404147825 */ /* 0x008fe200078e02b0 */
[----:B------:R-:W-:-:S02]  /*3d970*/  ISETP.GE.U32.AND P1, PT, R163, 0x7ffffdb6, PT ;  /* 0x7ffffdb6a300780c */ /* 0x000fc40003f26070 */
[----:B------:R-:W3:Y:S04]  /*3d980*/  LDL.LU.64 R176, [R1+0x1a00] ;  /* 0x001a000001b07983 */ /* 0x000ee80000300a00 */
[----:B------:R1:W-:Y:S04]  /*3d990*/  STL.64 [R1+0xee8], R20 ;  /* 0x000ee81401007387 */ /* 0x0003e80000100a00 */
[----:B------:R-:W3:Y:S01]  /*3d9a0*/  LDL.LU.64 R184, [R1+0x19d8] ;  /* 0x0019d80001b87983 */ /* 0x000ee20000300a00 */
[----:B------:R-:W-:-:S03]  /*3d9b0*/  VIADD R166, R14, 0x100000 ;  /* 0x001000000ea67836 */ /* 0x000fc60000000000 */
[----:B------:R1:W-:Y:S01]  /*3d9c0*/  LDGSTS.E [R154+-0x1bffc], desc[UR60][R8.64], !P6 ;  /* 0xe4004000089a7fae */ /* 0x0003e2000f12187c */
[C---:B----4-:R-:W-:Y:S02]  /*3d9d0*/  IMAD.WIDE R162, R4.reuse, 0x4, R174 ;  /* 0x0000000404a27825 */ /* 0x050fe400078e02ae */
[----:B------:R-:W4:Y:S02]  /*3d9e0*/  LDC R175, c[0x0][0x230] ;  /* 0x00008c00ffaf7b82 */ /* 0x000f240000000800 */
[C---:B------:R-:W-:Y:S01]  /*3d9f0*/  IMAD.WIDE R164, R4.reuse, 0x4, R164 ;  /* 0x0000000404a47825 */ /* 0x040fe200078e02a4 */
[----:B------:R1:W-:Y:S03]  /*3da00*/  LDGSTS.E [R166+-0x17ffc], desc[UR60][R162.64], !P6 ;  /* 0xe8004000a2a67fae */ /* 0x0003e6000f12187c */
[----:B-1----:R-:W-:Y:S01]  /*3da10*/  IMAD.WIDE R8, R4, 0x4, R172 ;  /* 0x0000000404087825 */ /* 0x002fe200078e02ac */
[----:B------:R-:W-:Y:S04]  /*3da20*/  STL.64 [R1+0x3658], R162 ;  /* 0x003658a201007387 */ /* 0x000fe80000100a00 */
[----:B------:R3:W-:Y:S01]  /*3da30*/  STL.64 [R1+0xd70], R8 ;  /* 0x000d700801007387 */ /* 0x0007e20000100a00 */
[----:B------:R-:W-:-:S03]  /*3da40*/  IADD3 R166, R167, -0x1cc, RZ ;  /* 0xfffffe34a7a67810 */ /* 0x000fc60007ffe0ff */
[----:B------:R-:W-:Y:S04]  /*3da50*/  STL.64 [R1+0x3660], R164 ;  /* 0x003660a401007387 */ /* 0x000fe80000100a00 */
[----:B------:R-:W-:Y:S01]  /*3da60*/  LDGSTS.E [R159+-0x13ffc], desc[UR60][R164.64], !P6 ;  /* 0xec004000a49f7fae */ /* 0x000fe2000f12187c */
[----:B------:R-:W-:-:S03]  /*3da70*/  ISETP.GE.U32.AND P6, PT, R166, 0x7ffffdb5, PT ;  /* 0x7ffffdb5a600780c */ /* 0x000fc60003fc6070 */
[----:B------:R-:W4:Y:S04]  /*3da80*/  LDL.LU.64 R182, [R1+0x19f0] ;  /* 0x0019f00001b67983 */ /* 0x000f280000300a00 */
[----:B------:R1:W-:Y:S04]  /*3da90*/  LDGSTS.E [R156+-0x1fff8], desc[UR60][R20.64], !P1 ;  /* 0xe0008000149c7fae */ /* 0x0003e8000c92187c */
[----:B------:R-:W4:Y:S04]  /*3daa0*/  LDL.LU.64 R172, [R1+0x19e8] ;  /* 0x0019e80001ac7983 */ /* 0x000f280000300a00 */
[----:B------:R3:W-:Y:S01]  /*3dab0*/  LDGSTS.E [R154+-0x1bff8], desc[UR60][R8.64], !P1 ;  /* 0xe4008000089a7fae */ /* 0x0007e2000c92187c */
[----:B-1----:R-:W-:-:S03]  /*3dac0*/  IMAD.WIDE R20, R4, 0x4, R188 ;  /* 0x0000000404147825 */ /* 0x002fc600078e02bc */
[----:B------:R-:W4:Y:S04]  /*3dad0*/  LDL.LU.64 R180, [R1+0x19e0] ;  /* 0x0019e00001b47983 */ /* 0x000f280000300a00 */
[----:B------:R1:W-:Y:S04]  /*3dae0*/  STL.64 [R1+0xed0], R20 ;  /* 0x000ed01401007387 */ /* 0x0003e80000100a00 */
[----:B------:R-:W4:Y:S01]  /*3daf0*/  LDL.LU.64 R194, [R1+0x19b8] ;  /* 0x0019b80001c27983 */ /* 0x000f220000300a00 */
[----:B--2---:R-:W-:-:S04]  /*3db00*/  IMAD.WIDE R166, R4, 0x4, R186 ;  /* 0x0000000404a67825 */ /* 0x004fc800078e02ba */
[----:B------:R-:W-:Y:S02]  /*3db10*/  VIADD R171, R171, 0xfffffe17 ;  /* 0xfffffe17abab7836 */ /* 0x000fe40000000000 */
[----:B------:R-:W-:-:S04]  /*3db20*/  IMAD.WIDE R168, R4, 0x4, R168 ;  /* 0x0000000404a87825 */ /* 0x000fc800078e02a8 */
[----:B---3--:R-:W-:Y:S01]  /*3db30*/  IMAD.WIDE R8, R4, 0x4, R176 ;  /* 0x0000000404087825 */ /* 0x008fe200078e02b0 */
[----:B------:R-:W-:Y:S01]  /*3db40*/  STL.64 [R1+0x3668], R166 ;  /* 0x003668a601007387 */ /* 0x000fe20000100a00 */
[----:B------:R-:W-:Y:S01]  /*3db50*/  IADD3 R178, R14, 0x100000, RZ ;  /* 0x001000000eb27810 */ /* 0x000fe20007ffe0ff */
[----:B------:R-:W2:Y:S02]  /*3db60*/  LDC R187, c[0x0][0x230] ;  /* 0x00008c00ffbb7b82 */ /* 0x000ea40000000800 */
[----:B------:R-:W-:Y:S04]  /*3db70*/  LDGSTS.E [R170+-0x17ff8], desc[UR60][R166.64], !P1 ;  /* 0xe8008000a6aa7fae */ /* 0x000fe8000c92187c */
[----:B------:R3:W-:Y:S04]  /*3db80*/  STL.64 [R1+0xd60], R8 ;  /* 0x000d600801007387 */ /* 0x0007e80000100a00 */
[----:B------:R-:W-:Y:S04]  /*3db90*/  LDGSTS.E [R159+-0x13ff8], desc[UR60][R168.64], !P1 ;  /* 0xec008000a89f7fae */ /* 0x000fe8000c92187c */
[----:B------:R-:W-:Y:S04]  /*3dba0*/  STL.64 [R1+0x3670], R168 ;  /* 0x003670a801007387 */ /* 0x000fe80000100a00 */
[----:B------:R1:W-:Y:S04]  /*3dbb0*/  LDGSTS.E [R156+-0x1fff4], desc[UR60][R20.64], !P6 ;  /* 0xe000c000149c7fae */ /* 0x0003e8000f12187c */
[----:B------:R-:W2:Y:S04]  /*3dbc0*/  LDL.LU.64 R192, [R1+0x19d0] ;  /* 0x0019d00001c07983 */ /* 0x000ea80000300a00 */
[----:B------:R-:W2:Y:S01]  /*3dbd0*/  LDL.LU.64 R176, [R1+0x19c8] ;  /* 0x0019c80001b07983 */ /* 0x000ea20000300a00 */
[----:B-1----:R-:W-:Y:S01]  /*3dbe0*/  IMAD.WIDE R20, R4, 0x4, R184 ;  /* 0x0000000404147825 */ /* 0x002fe200078e02b8 */
[----:B------:R-:W-:-:S02]  /*3dbf0*/  ISETP.GE.U32.AND P1, PT, R171, 0x7ffffd98, PT ;  /* 0x7ffffd98ab00780c */ /* 0x000fc40003f26070 */
[----:B------:R-:W2:Y:S04]  /*3dc00*/  LDL.LU.64 R184, [R1+0x19c0] ;  /* 0x0019c00001b87983 */ /* 0x000ea80000300a00 */
[----:B------:R1:W-:Y:S04]  /*3dc10*/  STL.64 [R1+0xec0], R20 ;  /* 0x000ec01401007387 */ /* 0x0003e80000100a00 */
[----:B------:R-:W2:Y:S04]  /*3dc20*/  LDL.LU.64 R196, [R1+0x1998] ;  /* 0x0019980001c47983 */ /* 0x000ea80000300a00 */
[----:B------:R-:W2:Y:S01]  /*3dc30*/  LDL.LU.64 R190, [R1+0x19b0] ;  /* 0x0019b00001be7983 */ /* 0x000ea20000300a00 */
[----:B------:R-:W-:-:S03]  /*3dc40*/  VIADD R174, R14, 0x100000 ;  /* 0x001000000eae7836 */ /* 0x000fc60000000000 */
[----:B------:R3:W-:Y:S01]  /*3dc50*/  LDGSTS.E [R154+-0x1bff4], desc[UR60][R8.64], !P6 ;  /* 0xe400c000089a7fae */ /* 0x0007e2000f12187c */
[C---:B----4-:R-:W-:Y:S02]  /*3dc60*/  IMAD.WIDE R170, R4.reuse, 0x4, R182 ;  /* 0x0000000404aa7825 */ /* 0x050fe400078e02b6 */
[----:B------:R-:W4:Y:S03]  /*3dc70*/  LDC R183, c[0x0][0x230] ;  /* 0x00008c00ffb77b82 */ /* 0x000f260000000800 */
[----:B------:R1:W-:Y:S01]  /*3dc80*/  LDGSTS.E [R174+-0x17ff4], desc[UR60][R170.64], !P6 ;  /* 0xe800c000aaae7fae */ /* 0x0003e2000f12187c */
[----:B------:R-:W-:-:S05]  /*3dc90*/  IMAD.WIDE R172, R4, 0x4, R172 ;  /* 0x0000000404ac7825 */ /* 0x000fca00078e02ac */
[----:B------:R-:W-:Y:S01]  /*3dca0*/  LDGSTS.E [R159+-0x13ff4], desc[UR60][R172.64], !P6 ;  /* 0xec00c000ac9f7fae */ /* 0x000fe2000f12187c */
[----:B---3--:R-:W-:Y:S01]  /*3dcb0*/  IMAD.WIDE R8, R4, 0x4, R180 ;  /* 0x0000000404087825 */ /* 0x008fe200078e02b4 */
[----:B-1----:R-:W-:Y:S02]  /*3dcc0*/  IADD3 R174, R175, -0x1ea, RZ ;  /* 0xfffffe16afae7810 */ /* 0x002fe40007ffe0ff */
[----:B------:R1:W-:Y:S02]  /*3dcd0*/  LDGSTS.E [R156+-0x10000], desc[UR60][R20.64], !P1 ;  /* 0xf0000000149c7fae */ /* 0x0003e4000c92187c */
[----:B------:R-:W-:Y:S02]  /*3dce0*/  ISETP.GE.U32.AND P6, PT, R174, 0x7ffffd97, PT ;  /* 0x7ffffd97ae00780c */ /* 0x000fe40003fc6070 */
[----:B------:R3:W-:Y:S04]  /*3dcf0*/  STL.64 [R1+0xd10], R8 ;  /* 0x000d100801007387 */ /* 0x0007e80000100a00 */
[----:B------:R-:W-:Y:S04]  /*3dd00*/  STL.64 [R1+0x3678], R170 ;  /* 0x003678aa01007387 */ /* 0x000fe80000100a00 */
[----:B------:R-:W-:Y:S01]  /*3dd10*/  STL.64 [R1+0x3680], R172 ;  /* 0x003680ac01007387 */ /* 0x000fe20000100a00 */
[----:B-1----:R-:W-:-:S03]  /*3dd20*/  IMAD.WIDE R20, R4, 0x4, R194 ;  /* 0x0000000404147825 */ /* 0x002fc600078e02c2 */
[----:B------:R-:W4:Y:S04]  /*3dd30*/  LDL.LU.64 R180, [R1+0x19a8] ;  /* 0x0019a80001b47983 */ /* 0x000f280000300a00 */
[----:B------:R3:W-:Y:S04]  /*3dd40*/  LDGSTS.E [R154+-0xc000], desc[UR60][R8.64], !P1 ;  /* 0xf4000000089a7fae */ /* 0x0007e8000c92187c */
[----:B------:R-:W4:Y:S04]  /*3dd50*/  LDL.LU.64 R188, [R1+0x19a0] ;  /* 0x0019a00001bc7983 */ /* 0x000f280000300a00 */
[----:B------:R1:W-:Y:S04]  /*3dd60*/  STL.64 [R1+0xeb0], R20 ;  /* 0x000eb01401007387 */ /* 0x0003e80000100a00 */
[----:B------:R-:W4:Y:S01]  /*3dd70*/  LDL.LU.64 R198, [R1+0x1978] ;  /* 0x0019780001c67983 */ /* 0x000f220000300a00 */
[----:B------:R-:W-:-:S03]  /*3dd80*/  VIADD R179, R179, 0xfffffe15 ;  /* 0xfffffe15b3b37836 */ /* 0x000fc60000000000 */
[----:B------:R-:W4:Y:S01]  /*3dd90*/  LDL.LU.64 R194, [R1+0x1990] ;  /* 0x0019900001c27983 */ /* 0x000f220000300a00 */
[----:B--2---:R-:W-:-:S04]  /*3dda0*/  IMAD.WIDE R174, R4, 0x4, R192 ;  /* 0x0000000404ae7825 */ /* 0x004fc800078e02c0 */
[C---:B------:R-:W-:Y:S01]  /*3ddb0*/  IMAD.WIDE R176, R4.reuse, 0x4, R176 ;  /* 0x0000000404b07825 */ /* 0x040fe200078e02b0 */
[----:B------:R-:W-:Y:S04]  /*3ddc0*/  LDGSTS.E [R178+-0x8000], desc[UR60][R174.64], !P1 ;  /* 0xf8000000aeb27fae */ /* 0x000fe8000c92187c */
[----:B------:R-:W-:Y:S01]  /*3ddd0*/  LDGSTS.E [R159+-0x4000], desc[UR60][R176.64], !P1 ;  /* 0xfc000000b09f7fae */ /* 0x000fe2000c92187c */
[----:B---3--:R-:W-:-:S03]  /*3dde0*/  IMAD.WIDE R8, R4, 0x4, R184 ;  /* 0x0000000404087825 */ /* 0x008fc600078e02b8 */
[----:B------:R1:W-:Y:S04]  /*3ddf0*/  LDGSTS.E [R156+-0xfffc], desc[UR60][R20.64], !P6 ;  /* 0xf0004000149c7fae */ /* 0x0003e8000f12187c */
[----:B------:R2:W-:Y:S04]  /*3de00*/  STL.64 [R1+0xd00], R8 ;  /* 0x000d000801007387 */ /* 0x0005e80000100a00 */
[----:B------:R-:W-:Y:S04]  /*3de10*/  STL.64 [R1+0x3688], R174 ;  /* 0x003688ae01007387 */ /* 0x000fe80000100a00 */
[----:B------:R-:W-:Y:S01]  /*3de20*/  STL.64 [R1+0x3690], R176 ;  /* 0x003690b001007387 */ /* 0x000fe20000100a00 */
[----:B-1----:R-:W-:-:S03]  /*3de30*/  IMAD.WIDE R20, R4, 0x4, R196 ;  /* 0x0000000404147825 */ /* 0x002fc600078e02c4 */
[----:B------:R-:W3:Y:S01]  /*3de40*/  LDL.LU.64 R184, [R1+0x1988] ;  /* 0x0019880001b87983 */ /* 0x000ee20000300a00 */
[----:B------:R-:W-:-:S03]  /*3de50*/  ISETP.GE.U32.AND P1, PT, R179, 0x7ffffd96, PT ;  /* 0x7ffffd96b300780c */ /* 0x000fc60003f26070 */
[----:B------:R-:W3:Y:S01]  /*3de60*/  LDL.LU.64 R192, [R1+0x1980] ;  /* 0x0019800001c07983 */ /* 0x000ee20000300a00 */
[----:B------:R-:W-:-:S03]  /*3de70*/  IMAD.WIDE R178, R4, 0x4, R190 ;  /* 0x0000000404b27825 */ /* 0x000fc600078e02be */
[----:B------:R1:W-:Y:S04]  /*3de80*/  STL.64 [R1+0x1c10], R20 ;  /* 0x001c101401007387 */ /* 0x0003e80000100a00 */
[----:B------:R-:W3:Y:S01]  /*3de90*/  LDL.LU.64 R190, [R1+0x1958] ;  /* 0x0019580001be7983 */ /* 0x000ee20000300a00 */
[----:B------:R-:W-:-:S03]  /*3dea0*/  VIADD R182, R14, 0x100000 ;  /* 0x001000000eb67836 */ /* 0x000fc60000000000 */
[----:B------:R-:W-:Y:S04]  /*3deb0*/  LDGSTS.E [R154+-0xbffc], desc[UR60][R8.64], !P6 ;  /* 0xf4004000089a7fae */ /* 0x000fe8000f12187c */
[----:B------:R4:W-:Y:S04]  /*3dec0*/  LDGSTS.E [R182+-0x7ffc], desc[UR60][R178.64], !P6 ;  /* 0xf8004000b2b67fae */ /* 0x0009e8000f12187c */
[----:B------:R-:W-:Y:S01]  /*3ded0*/  STL.64 [R1+0x3698], R178 ;  /* 0x003698b201007387 */ /* 0x000fe20000100a00 */
[----:B----4-:R-:W-:Y:S01]  /*3dee0*/  IADD3 R182, R183, -0x1ec, RZ ;  /* 0xfffffe14b7b67810 */ /* 0x010fe20007ffe0ff */
[----:B------:R-:W-:-:S05]  /*3def0*/  IMAD.WIDE R180, R4, 0x4, R180 ;  /* 0x0000000404b47825 */ /* 0x000fca00078e02b4 */
[----:B------:R-:W-:Y:S01]  /*3df00*/  LDGSTS.E [R159+-0x3ffc], desc[UR60][R180.64], !P6 ;  /* 0xfc004000b49f7fae */ /* 0x000fe2000f12187c */
[----:B--2---:R-:W-:-:S03]  /*3df10*/  IMAD.WIDE R8, R4, 0x4, R188 ;  /* 0x0000000404087825 */ /* 0x004fc600078e02bc */
[----:B------:R1:W-:Y:S01]  /*3df20*/  LDGSTS.E [R156+-0xfff8], desc[UR60][R20.64], !P1 ;  /* 0xf0008000149c7fae */ /* 0x0003e2000c92187c */
[----:B------:R-:W-:-:S03]  /*3df30*/  ISETP.GE.U32.AND P6, PT, R182, 0x7ffffd95, PT ;  /* 0x7ffffd95b600780c */ /* 0x000fc60003fc6070 */
[----:B------:R2:W-:Y:S04]  /*3df40*/  STL.64 [R1+0xcf0], R8 ;  /* 0x000cf00801007387 */ /* 0x0005e80000100a00 */
[----:B------:R-:W-:Y:S04]  /*3df50*/  STL.64 [R1+0x36a0], R180 ;  /* 0x0036a0b401007387 */ /* 0x000fe80000100a00 */
[----:B------:R-:W4:Y:S01]  /*3df60*/  LDL.LU.64 R204, [R1+0x1970] ;  /* 0x0019700001cc7983 */ /* 0x000f220000300a00 */
[----:B-1----:R-:W-:-:S03]  /*3df70*/  IMAD.WIDE R20, R4, 0x4, R198 ;  /* 0x0000000404147825 */ /* 0x002fc600078e02c6 */
[----:B------:R-:W4:Y:S01]  /*3df80*/  LDL.LU.64 R188, [R1+0x1968] ;  /* 0x0019680001bc7983 */ /* 0x000f220000300a00 */
[----:B------:R-:W-:-:S03]  /*3df90*/  IMAD.WIDE R182, R4, 0x4, R194 ;  /* 0x0000000404b67825 */ /* 0x000fc600078e02c2 */
[----:B------:R2:W-:Y:S04]  /*3dfa0*/  LDGSTS.E [R154+-0xbff8], desc[UR60][R8.64], !P1 ;  /* 0xf4008000089a7fae */ /* 0x0005e8000c92187c */
[----:B------:R-:W4:Y:S04]  /*3dfb0*/  LDL.LU.64 R200, [R1+0x1960] ;  /* 0x0019600001c87983 */ /* 0x000f280000300a00 */
[----:B------:R-:W4:Y:S04]  /*3dfc0*/  LDL.LU.64 R196, [R1+0x1950] ;  /* 0x0019500001c47983 */ /* 0x000f280000300a00 */
[----:B------:R1:W-:Y:S04]  /*3dfd0*/  STL.64 [R1+0x1c08], R20 ;  /* 0x001c081401007387 */ /* 0x0003e80000100a00 */
[----:B------:R-:W4:Y:S04]  /*3dfe0*/  LDL.LU.64 R194, [R1+0x1940] ;  /* 0x0019400001c27983 */ /* 0x000f280000300a00 */
[----:B------:R-:W-:Y:S01]  /*3dff0*/  STL.64 [R1+0x36a8], R182 ;  /* 0x0036a8b601007387 */ /* 0x000fe20000100a00 */
[----:B---3--:R-:W-:-:S04]  /*3e000*/  IMAD.WIDE R184, R4, 0x4, R184 ;  /* 0x0000000404b87825 */ /* 0x008fc800078e02b8 */
[----:B--2---:R-:W-:-:S05]  /*3e010*/  IMAD.WIDE R8, R4, 0x4, R192 ;  /* 0x0000000404087825 */ /* 0x004fca00078e02c0 */
[----:B------:R2:W-:Y:S01]  /*3e020*/  STL.64 [R1+0xce0], R8 ;  /* 0x000ce00801007387 */ /* 0x0005e20000100a00 */
[----:B------:R-:W-:-:S03]  /*3e030*/  IMAD.WIDE R22, R4, 0x4, R190 ;  /* 0x0000000404167825 */ /* 0x000fc600078e02be */
[----:B------:R-:W-:Y:S04]  /*3e040*/  STL.64 [R1+0x36b0], R184 ;  /* 0x0036b0b801007387 */ /* 0x000fe80000100a00 */
[----:B------:R-:W3:Y:S04]  /*3e050*/  LDL.LU.64 R208, [R1+0x1948] ;  /* 0x0019480001d07983 */ /* 0x000ee80000300a00 */
[----:B------:R-:W3:Y:S04]  /*3e060*/  LDL.LU.64 R202, [R1+0x1938] ;  /* 0x0019380001ca7983 */ /* 0x000ee80000300a00 */
[----:B------:R-:W3:Y:S04]  /*3e070*/  LDL.LU.64 R198, [R1+0x1930] ;  /* 0x0019300001c67983 */ /* 0x000ee80000300a00 */
[----:B------:R3:W-:Y:S04]  /*3e080*/  STL.64 [R1+0x1c18], R22 ;  /* 0x001c181601007387 */ /* 0x0007e80000100a00 */
[----:B------:R-:W3:Y:S01]  /*3e090*/  LDL.LU.64 R192, [R1+0x1928] ;  /* 0x0019280001c07983 */ /* 0x000ee20000300a00 */
[C---:B------:R-:W-:Y:S01]  /*3e0a0*/  IADD3 R186, R14.reuse, 0x100000, RZ ;  /* 0x001000000eba7810 */ /* 0x040fe20007ffe0ff */
[----:B------:R-:W-:Y:S01]  /*3e0b0*/  VIADD R187, R187, 0xfffffe6f ;  /* 0xfffffe6fbbbb7836 */ /* 0x000fe20000000000 */
[C---:B------:R-:W-:Y:S01]  /*3e0c0*/  IADD3 R190, R14.reuse, 0x100000, RZ ;  /* 0x001000000ebe7810 */ /* 0x040fe20007ffe0ff */
[----:B------:R-:W-:Y:S01]  /*3e0d0*/  VIADD R191, R14, 0x100000 ;  /* 0x001000000ebf7836 */ /* 0x000fe20000000000 */
[----:B------:R-:W3:Y:S04]  /*3e0e0*/  LDL.LU.64 R206, [R1+0x1920] ;  /* 0x0019200001ce7983 */ /* 0x000ee80000300a00 */
[----:B------:R-:W-:Y:S04]  /*3e0f0*/  LDGSTS.E [R186+-0x7ff8], desc[UR60][R182.64], !P1 ;  /* 0xf8008000b6ba7fae */ /* 0x000fe8000c92187c */
[----:B------:R1:W-:Y:S01]  /*3e100*/  LDGSTS.E [R159+-0x3ff8], desc[UR60][R184.64], !P1 ;  /* 0xfc008000b89f7fae */ /* 0x0003e2000c92187c */
[----:B------:R-:W-:-:S03]  /*3e110*/  ISETP.GE.U32.AND P1, PT, R187, 0x7ffffdf0, PT ;  /* 0x7ffffdf0bb00780c */ /* 0x000fc60003f26070 */
[----:B------:R2:W-:Y:S04]  /*3e120*/  LDGSTS.E [R156+-0xfff4], desc[UR60][R20.64], !P6 ;  /* 0xf000c000149c7fae */ /* 0x0005e8000f12187c */
[----:B------:R2:W-:Y:S01]  /*3e130*/  LDGSTS.E [R154+-0xbff4], desc[UR60][R8.64], !P6 ;  /* 0xf400c000089a7fae */ /* 0x0005e2000f12187c */
[C---:B-1----:R-:W-:Y:S02]  /*3e140*/  VIADD R159, R15.reuse, 0x100000 ;  /* 0x001000000f9f7836 */ /* 0x042fe40000000000 */
[C---:B----4-:R-:W-:Y:S02]  /*3e150*/  IMAD.WIDE R186, R4.reuse, 0x4, R204 ;  /* 0x0000000404ba7825 */ /* 0x050fe400078e02cc */
[----:B------:R-:W4:Y:S02]  /*3e160*/  LDL.LU.64 R204, [R1+0x1900] ;  /* 0x0019000001cc7983 */ /* 0x000f240000300a00 */
[C---:B------:R-:W-:Y:S01]  /*3e170*/  IMAD.WIDE R188, R4.reuse, 0x4, R188 ;  /* 0x0000000404bc7825 */ /* 0x040fe200078e02bc */
[----:B--2---:R-:W-:Y:S01]  /*3e180*/  IADD3 R156, R15, 0x100000, RZ ;  /* 0x001000000f9c7810 */ /* 0x004fe20007ffe0ff */
[----:B------:R-:W-:Y:S02]  /*3e190*/  LDGSTS.E [R191+-0x7ff4], desc[UR60][R186.64], !P6 ;  /* 0xf800c000babf7fae */ /* 0x000fe4000f12187c */
[----:B------:R-:W-:-:S02]  /*3e1a0*/  IMAD.WIDE R20, R4, 0x4, R200 ;  /* 0x0000000404147825 */ /* 0x000fc400078e02c8 */
[----:B------:R-:W-:Y:S02]  /*3e1b0*/  LDGSTS.E [R190+-0x3ff4], desc[UR60][R188.64], !P6 ;  /* 0xfc00c000bcbe7fae */ /* 0x000fe4000f12187c */
[C---:B------:R-:W-:Y:S02]  /*3e1c0*/  IMAD.WIDE R8, R4.reuse, 0x4, R196 ;  /* 0x0000000404087825 */ /* 0x040fe400078e02c4 */
[----:B------:R1:W-:Y:S02]  /*3e1d0*/  STL.64 [R1+0xe68], R20 ;  /* 0x000e681401007387 */ /* 0x0003e40000100a00 */
[----:B------:R-:W-:Y:S02]  /*3e1e0*/  VIADD R154, R15, 0x100000 ;  /* 0x001000000f9a7836 */ /* 0x000fe40000000000 */
[----:B------:R2:W-:Y:S01]  /*3e1f0*/  STL.64 [R1+0xe58], R8 ;  /* 0x000e580801007387 */ /* 0x0005e20000100a00 */
[----:B------:R-:W-:-:S03]  /*3e200*/  IMAD.WIDE R24, R4, 0x4, R194 ;  /* 0x0000000404187825 */ /* 0x000fc600078e02c2 */
[----:B------:R-:W-:Y:S04]  /*3e210*/  STL.64 [R1+0x36b8], R186 ;  /* 0x0036b8ba01007387 */ /* 0x000fe80000100a00 */
[----:B------:R-:W-:Y:S04]  /*3e220*/  STL.64 [R1+0x36c0], R188 ;  /* 0x0036c0bc01007387 */ /* 0x000fe80000100a00 */
[----:B------:R1:W-:Y:S04]  /*3e230*/  LDGSTS.E [R159+-0x40000], desc[UR60][R22.64], !P5 ;  /* 0xc0000000169f7fae */ /* 0x0003e8000e92187c */
[----:B------:R-:W4:Y:S04]  /*3e240*/  LDL.LU.64 R196, [R1+0x1918] ;  /* 0x0019180001c47983 */ /* 0x000f280000300a00 */
[----:B------:R2:W-:Y:S04]  /*3e250*/  LDGSTS.E [R156+-0x3c000], desc[UR60][R20.64], !P5 ;  /* 0xc4000000149c7fae */ /* 0x0005e8000e92187c */
[----:B------:R-:W4:Y:S04]  /*3e260*/  LDL.LU.64 R200, [R1+0x1910] ;  /* 0x0019100001c87983 */ /* 0x000f280000300a00 */
[----:B------:R2:W-:Y:S04]  /*3e270*/  LDGSTS.E [R154+-0x38000], desc[UR60][R8.64], !P5 ;  /* 0xc8000000089a7fae */ /* 0x0005e8000e92187c */
[----:B------:R-:W4:Y:S04]  /*3e280*/  LDL.LU.64 R194, [R1+0x1908] ;  /* 0x0019080001c27983 */ /* 0x000f280000300a00 */
[----:B------:R-:W-:Y:S01]  /*3e290*/  STL.64 [R1+0x1c00], R24 ;  /* 0x001c001801007387 */ /* 0x000fe20000100a00 */
[----:B---3--:R-:W-:-:S04]  /*3e2a0*/  IMAD.WIDE R26, R4, 0x4, R208 ;  /* 0x00000004041a7825 */ /* 0x008fc800078e02d0 */
[C---:B-1----:R-:W-:Y:S01]  /*3e2b0*/  IMAD.WIDE R22, R4.reuse, 0x4, R202 ;  /* 0x0000000404167825 */ /* 0x042fe200078e02ca */
[----:B------:R1:W-:Y:S03]  /*3e2c0*/  STL.64 [R1+0xcb0], R26 ;  /* 0x000cb01a01007387 */ /* 0x0003e60000100a00 */
[C---:B--2---:R-:W-:Y:S01]  /*3e2d0*/  IMAD.WIDE R20, R4.reuse, 0x4, R198 ;  /* 0x0000000404147825 */ /* 0x044fe200078e02c6 */
[----:B------:R-:W2:Y:S04]  /*3e2e0*/  LDL.LU.64 R208, [R1+0x18f8] ;  /* 0x0018f80001d07983 */ /* 0x000ea80000300a00 */
[----:B------:R-:W-:Y:S01]  /*3e2f0*/  STL.64 [R1+0x1bf8], R22 ;  /* 0x001bf81601007387 */ /* 0x000fe20000100a00 */
[----:B------:R-:W-:-:S03]  /*3e300*/  IMAD.WIDE R8, R4, 0x4, R192 ;  /* 0x0000000404087825 */ /* 0x000fc600078e02c0 */
[----:B------:R-:W-:Y:S01]  /*3e310*/  STL.64 [R1+0x1bf0], R20 ;  /* 0x001bf01401007387 */ /* 0x000fe20000100a00 */
[C---:B------:R-:W-:Y:S01]  /*3e320*/  IADD3 R191, R15.reuse, 0x100000, RZ ;  /* 0x001000000fbf7810 */ /* 0x040fe20007ffe0ff */
[----:B------:R-:W3:Y:S02]  /*3e330*/  LDC R192, c[0x0][0x230] ;  /* 0x00008c00ffc07b82 */ /* 0x000ee40000000800 */
[----:B------:R4:W-:Y:S04]  /*3e340*/  STL.64 [R1+0x1be8], R8 ;  /* 0x001be80801007387 */ /* 0x0009e80000100a00 */
[----:B------:R-:W3:Y:S01]  /*3e350*/  LDL.LU.64 R202, [R1+0x18f0] ;  /* 0x0018f00001ca7983 */ /* 0x000ee20000300a00 */
[----:B------:R-:W-:Y:S01]  /*3e360*/  VIADD R190, R15, 0x100000 ;  /* 0x001000000fbe7836 */ /* 0x000fe20000000000 */
[----:B------:R-:W3:Y:S02]  /*3e370*/  LDC R193, c[0x0][0x230] ;  /* 0x00008c00ffc17b82 */ /* 0x000ee40000000800 */
[----:B------:R-:W3:Y:S04]  /*3e380*/  LDL.LU.64 R198, [R1+0x18e8] ;  /* 0x0018e80001c67983 */ /* 0x000ee80000300a00 */
[----:B------:R1:W-:Y:S04]  /*3e390*/  LDGSTS.E [R191+-0x34000], desc[UR60][R26.64], !P5 ;  /* 0xcc0000001abf7fae */ /* 0x0003e8000e92187c */
[----:B------:R-:W-:Y:S04]  /*3e3a0*/  LDGSTS.E [R190+-0x3fffc], desc[UR60][R24.64], !P4 ;  /* 0xc000400018be7fae */ /* 0x000fe8000e12187c */
[----:B------:R-:W-:Y:S04]  /*3e3b0*/  LDGSTS.E [R159+-0x3bffc], desc[UR60][R22.64], !P4 ;  /* 0xc4004000169f7fae */ /* 0x000fe8000e12187c */
[----:B------:R-:W-:Y:S01]  /*3e3c0*/  LDGSTS.E [R156+-0x37ffc], desc[UR60][R20.64], !P4 ;  /* 0xc8004000149c7fae */ /* 0x000fe2000e12187c */
[----:B-1----:R-:W-:-:S03]  /*3e3d0*/  IMAD.WIDE R26, R4, 0x4, R206 ;  /* 0x00000004041a7825 */ /* 0x002fc600078e02ce */
[----:B------:R4:W-:Y:S04]  /*3e3e0*/  LDGSTS.E [R154+-0x33ffc], desc[UR60][R8.64], !P4 ;  /* 0xcc004000089a7fae */ /* 0x0009e8000e12187c */
[----:B------:R-:W-:Y:S04]  /*3e3f0*/  STL.64 [R1+0x1be0], R26 ;  /* 0x001be01a01007387 */ /* 0x000fe80000100a00 */
[----:B------:R-:W-:Y:S01]  /*3e400*/  LDGSTS.E [R191+-0x3fff8], desc[UR60][R26.64], !P3 ;  /* 0xc00080001abf7fae */ /* 0x000fe2000d92187c */
[----:B----4-:R-:W-:-:S05]  /*3e410*/  IMAD.WIDE R8, R4, 0x4, R204 ;  /* 0x0000000404087825 */ /* 0x010fca00078e02cc */
[----:B------:R-:W-:Y:S04]  /*3e420*/  STL.64 [R1+0x1e40], R8 ;  /* 0x001e400801007387 */ /* 0x000fe80000100a00 */
[----:B------:R-:W4:Y:S01]  /*3e430*/  LDL.LU.64 R206, [R1+0x18e0] ;  /* 0x0018e00001ce7983 */ /* 0x000f220000300a00 */
[----:B------:R-:W-:-:S03]  /*3e440*/  IMAD.WIDE R24, R4, 0x4, R196 ;  /* 0x0000000404187825 */ /* 0x000fc600078e02c4 */
[----:B------:R-:W4:Y:S01]  /*3e450*/  LDL.LU.64 R196, [R1+0x18b0] ;  /* 0x0018b00001c47983 */ /* 0x000f220000300a00 */
[----:B------:R-:W-:-:S03]  /*3e460*/  IMAD.WIDE R22, R4, 0x4, R200 ;  /* 0x0000000404167825 */ /* 0x000fc600078e02c8 */
[----:B------:R-:W-:Y:S04]  /*3e470*/  STL.64 [R1+0xca0], R24 ;  /* 0x000ca01801007387 */ /* 0x000fe80000100a00 */
[----:B------:R-:W-:Y:S01]  /*3e480*/  LDGSTS.E [R190+-0x3bff8], desc[UR60][R24.64], !P3 ;  /* 0xc400800018be7fae */ /* 0x000fe2000d92187c */
[----:B------:R-:W-:-:S03]  /*3e490*/  IMAD.WIDE R20, R4, 0x4, R194 ;  /* 0x0000000404147825 */ /* 0x000fc600078e02c2 */
[----:B------:R2:W-:Y:S04]  /*3e4a0*/  STL.64 [R1+0xc90], R22 ;  /* 0x000c901601007387 */ /* 0x0005e80000100a00 */
[----:B------:R2:W-:Y:S04]  /*3e4b0*/  LDGSTS.E [R159+-0x37ff8], desc[UR60][R22.64], !P3 ;  /* 0xc8008000169f7fae */ /* 0x0005e8000d92187c */
[----:B------:R1:W-:Y:S04]  /*3e4c0*/  STL.64 [R1+0xc80], R20 ;  /* 0x000c801401007387 */ /* 0x0003e80000100a00 */
[----:B------:R1:W-:Y:S04]  /*3e4d0*/  LDGSTS.E [R156+-0x33ff8], desc[UR60][R20.64], !P3 ;  /* 0xcc008000149c7fae */ /* 0x0003e8000d92187c */
[----:B------:R-:W4:Y:S04]  /*3e4e0*/  LDL.LU.64 R204, [R1+0x18d8] ;  /* 0x0018d80001cc7983 */ /* 0x000f280000300a00 */
[----:B------:R1:W-:Y:S04]  /*3e4f0*/  LDGSTS.E [R154+-0x3fff4], desc[UR60][R8.64], !P2 ;  /* 0xc000c000089a7fae */ /* 0x0003e8000d12187c */
[----:B------:R-:W4:Y:S04]  /*3e500*/  LDL.LU.64 R200, [R1+0x18d0] ;  /* 0x0018d00001c87983 */ /* 0x000f280000300a00 */
[----:B------:R-:W4:Y:S01]  /*3e510*/  LDL.LU.64 R194, [R1+0x18c8] ;  /* 0x0018c80001c27983 */ /* 0x000f220000300a00 */
[----:B--2---:R-:W-:-:S05]  /*3e520*/  IMAD.WIDE R22, R4, 0x4, R208 ;  /* 0x0000000404167825 */ /* 0x004fca00078e02d0 */
[----:B------:R-:W-:Y:S01]  /*3e530*/  STL.64 [R1+0x1bd8], R22 ;  /* 0x001bd81601007387 */ /* 0x000fe20000100a00 */
[----:B---3--:R-:W-:-:S03]  /*3e540*/  IADD3 R190, R192, -0x1ad, RZ ;  /* 0xfffffe53c0be7810 */ /* 0x008fc60007ffe0ff */
[----:B------:R2:W-:Y:S01]  /*3e550*/  LDGSTS.E [R159+-0x3bff4], desc[UR60][R22.64], !P2 ;  /* 0xc400c000169f7fae */ /* 0x0005e2000d12187c */
[----:B-1----:R-:W-:-:S04]  /*3e560*/  IMAD.WIDE R20, R4, 0x4, R202 ;  /* 0x0000000404147825 */ /* 0x002fc800078e02ca */
[----:B------:R-:W-:Y:S01]  /*3e570*/  IMAD.WIDE R8, R4, 0x4, R198 ;  /* 0x0000000404087825 */ /* 0x000fe200078e02c6 */
[----:B------:R4:W-:Y:S01]  /*3e580*/  STL.64 [R1+0x1bd0], R20 ;  /* 0x001bd01401007387 */ /* 0x0009e20000100a00 */
[----:B------:R-:W1:Y:S03]  /*3e590*/  LDC R198, c[0x0][0x230] ;  /* 0x00008c00ffc67b82 */ /* 0x000e660000000800 */
[----:B------:R3:W-:Y:S04]  /*3e5a0*/  STL.64 [R1+0x1bc8], R8 ;  /* 0x001bc80801007387 */ /* 0x0007e80000100a00 */
[----:B------:R-:W3:Y:S01]  /*3e5b0*/  LDL.LU.64 R214, [R1+0x18c0] ;  /* 0x0018c00001d67983 */ /* 0x000ee20000300a00 */
[----:B--2---:R-:W-:Y:S01]  /*3e5c0*/  VIADD R159, R193, 0xfffffe52 ;  /* 0xfffffe52c19f7836 */ /* 0x004fe20000000000 */
[----:B------:R-:W2:Y:S02]  /*3e5d0*/  LDC R199, c[0x0][0x230] ;  /* 0x00008c00ffc77b82 */ /* 0x000ea40000000800 */
[----:B------:R-:W2:Y:S04]  /*3e5e0*/  LDL.LU.64 R208, [R1+0x18b8] ;  /* 0x0018b80001d07983 */ /* 0x000ea80000300a00 */
[----:B------:R-:W2:Y:S04]  /*3e5f0*/  LDL.LU.64 R202, [R1+0x18a8] ;  /* 0x0018a80001ca7983 */ /* 0x000ea80000300a00 */
[----:B------:R4:W-:Y:S04]  /*3e600*/  LDGSTS.E [R156+-0x37ff4], desc[UR60][R20.64], !P2 ;  /* 0xc800c000149c7fae */ /* 0x0009e8000d12187c */
[----:B------:R3:W-:Y:S01]  /*3e610*/  LDGSTS.E [R154+-0x33ff4], desc[UR60][R8.64], !P2 ;  /* 0xcc00c000089a7fae */ /* 0x0007e2000d12187c */
[----:B------:R-:W-:-:S02]  /*3e620*/  ISETP.GE.U32.AND P2, PT, R190, 0x7ffffdd4, PT ;  /* 0x7ffffdd4be00780c */ /* 0x000fc40003f46070 */
[----:B------:R-:W-:Y:S02]  /*3e630*/  ISETP.GE.U32.AND P3, PT, R159, 0x7ffffdd3, PT ;  /* 0x7ffffdd39f00780c */ /* 0x000fe40003f66070 */
[----:B------:R-:W-:Y:S01]  /*3e640*/  IADD3 R159, R15, 0x100000, RZ ;  /* 0x001000000f9f7810 */ /* 0x000fe20007ffe0ff */
[----:B----4-:R-:W-:-:S05]  /*3e650*/  IMAD.WIDE R20, R4, 0x4, R206 ;  /* 0x0000000404147825 */ /* 0x010fca00078e02ce */
[----:B------:R2:W-:Y:S01]  /*3e660*/  STL.64 [R1+0xdd0], R20 ;  /* 0x000dd01401007387 */ /* 0x0005e20000100a00 */
[----:B---3--:R-:W-:Y:S01]  /*3e670*/  IMAD.WIDE R8, R4, 0x4, R196 ;  /* 0x0000000404087825 */ /* 0x008fe200078e02c4 */
[----:B------:R-:W-:-:S03]  /*3e680*/  IADD3 R197, R15, 0x100000, RZ ;  /* 0x001000000fc57810 */ /* 0x000fc60007ffe0ff */
[----:B------:R-:W-:Y:S01]  /*3e690*/  VIADD R196, R15, 0x100000 ;  /* 0x001000000fc47836 */ /* 0x000fe20000000000 */
[----:B------:R3:W-:Y:S04]  /*3e6a0*/  STL.64 [R1+0x1db8], R8 ;  /* 0x001db80801007387 */ /* 0x0007e80000100a00 */
[----:B------:R-:W4:Y:S04]  /*3e6b0*/  LDL.LU.64 R212, [R1+0x18a0] ;  /* 0x0018a00001d47983 */ /* 0x000f280000300a00 */
[----:B------:R2:W-:Y:S01]  /*3e6c0*/  LDGSTS.E [R197+-0x30000], desc[UR60][R20.64], !P2 ;  /* 0xd000000014c57fae */ /* 0x0005e2000d12187c */
[----:B------:R-:W-:-:S05]  /*3e6d0*/  IMAD.WIDE R190, R4, 0x4, R204 ;  /* 0x0000000404be7825 */ /* 0x000fca00078e02cc */
[----:B------:R-:W-:Y:S01]  /*3e6e0*/  LDGSTS.E [R196+-0x2c000], desc[UR60][R190.64], !P2 ;  /* 0xd4000000bec47fae */ /* 0x000fe2000d12187c */
[----:B------:R-:W-:-:S03]  /*3e6f0*/  IMAD.WIDE R192, R4, 0x4, R200 ;  /* 0x0000000404c07825 */ /* 0x000fc600078e02c8 */
[----:B------:R-:W4:Y:S01]  /*3e700*/  LDL.LU.64 R200, [R1+0x1878] ;  /* 0x0018780001c87983 */ /* 0x000f220000300a00 */
[----:B------:R-:W-:-:S03]  /*3e710*/  IMAD.WIDE R194, R4, 0x4, R194 ;  /* 0x0000000404c27825 */ /* 0x000fc600078e02c2 */
[----:B------:R-:W4:Y:S04]  /*3e720*/  LDL.LU.64 R210, [R1+0x1898] ;  /* 0x0018980001d27983 */ /* 0x000f280000300a00 */
[----:B------:R-:W-:Y:S04]  /*3e730*/  LDGSTS.E [R159+-0x28000], desc[UR60][R192.64], !P2 ;  /* 0xd8000000c09f7fae */ /* 0x000fe8000d12187c */
[----:B------:R-:W4:Y:S04]  /*3e740*/  LDL.LU.64 R206, [R1+0x1890] ;  /* 0x0018900001ce7983 */ /* 0x000f280000300a00 */
[----:B------:R-:W-:Y:S04]  /*3e750*/  LDGSTS.E [R156+-0x24000], desc[UR60][R194.64], !P2 ;  /* 0xdc000000c29c7fae */ /* 0x000fe8000d12187c */
[----:B------:R-:W4:Y:S04]  /*3e760*/  LDL.LU.64 R204, [R1+0x1888] ;  /* 0x0018880001cc7983 */ /* 0x000f280000300a00 */
[----:B------:R3:W-:Y:S04]  /*3e770*/  LDGSTS.E [R154+-0x2fffc], desc[UR60][R8.64], !P3 ;  /* 0xd0004000089a7fae */ /* 0x0007e8000d92187c */
[----:B------:R-:W-:Y:S04]  /*3e780*/  STL.64 [R1+0x36c8], R190 ;  /* 0x0036c8be01007387 */ /* 0x000fe80000100a00 */
[----:B------:R-:W-:Y:S04]  /*3e790*/  STL.64 [R1+0x36d0], R192 ;  /* 0x0036d0c001007387 */ /* 0x000fe80000100a00 */
[----:B------:R-:W-:Y:S01]  /*3e7a0*/  STL.64 [R1+0x36d8], R194 ;  /* 0x0036d8c201007387 */ /* 0x000fe20000100a00 */
[----:B------:R-:W-:-:S04]  /*3e7b0*/  IMAD.WIDE R22, R4, 0x4, R214 ;  /* 0x0000000404167825 */ /* 0x000fc800078e02d6 */
[C---:B--2---:R-:W-:Y:S01]  /*3e7c0*/  IMAD.WIDE R20, R4.reuse, 0x4, R208 ;  /* 0x0000000404147825 */ /* 0x044fe200078e02d0 */
[----:B------:R4:W-:Y:S03]  /*3e7d0*/  STL.64 [R1+0xdc0], R22 ;  /* 0x000dc01601007387 */ /* 0x0009e60000100a00 */
[----:B---3--:R-:W-:Y:S01]  /*3e7e0*/  IMAD.WIDE R8, R4, 0x4, R202 ;  /* 0x0000000404087825 */ /* 0x008fe200078e02ca */
[----:B------:R-:W-:Y:S01]  /*3e7f0*/  STL.64 [R1+0x1bc0], R20 ;  /* 0x001bc01401007387 */ /* 0x000fe20000100a00 */
[----:B------:R-:W2:Y:S03]  /*3e800*/  LDC R202, c[0x0][0x230] ;  /* 0x00008c00ffca7b82 */ /* 0x000ea60000000800 */
[----:B------:R3:W-:Y:S04]  /*3e810*/  STL.64 [R1+0x1bb8], R8 ;  /* 0x001bb80801007387 */ /* 0x0007e80000100a00 */
[----:B------:R-:W2:Y:S01]  /*3e820*/  LDL.LU.64 R218, [R1+0x1880] ;  /* 0x0018800001da7983 */ /* 0x000ea20000300a00 */
[----:B-1----:R-:W-:Y:S01]  /*3e830*/  VIADD R196, R198, 0xfffffe51 ;  /* 0xfffffe51c6c47836 */ /* 0x002fe20000000000 */
[----:B------:R-:W1:Y:S02]  /*3e840*/  LDC R203, c[0x0][0x230] ;  /* 0x00008c00ffcb7b82 */ /* 0x000e640000000800 */
[----:B------:R-:W2:Y:S04]  /*3e850*/  LDL.LU.64 R214, [R1+0x1870] ;  /* 0x0018700001d67983 */ /* 0x000ea80000300a00 */
[----:B------:R-:W2:Y:S01]  /*3e860*/  LDL.LU.64 R208, [R1+0x1868] ;  /* 0x0018680001d07983 */ /* 0x000ea20000300a00 */
[----:B------:R-:W-:-:S03]  /*3e870*/  ISETP.GE.U32.AND P2, PT, R196, 0x7ffffdd2, PT ;  /* 0x7ffffdd2c400780c */ /* 0x000fc60003f46070 */
[----:B------:R3:W-:Y:S04]  /*3e880*/  LDGSTS.E [R159+-0x2bffc], desc[UR60][R22.64], !P3 ;  /* 0xd4004000169f7fae */ /* 0x0007e8000d92187c */
[----:B------:R-:W-:Y:S04]  /*3e890*/  LDGSTS.E [R156+-0x27ffc], desc[UR60][R20.64], !P3 ;  /* 0xd8004000149c7fae */ /* 0x000fe8000d92187c */
[----:B------:R1:W-:Y:S01]  /*3e8a0*/  LDGSTS.E [R154+-0x23ffc], desc[UR60][R8.64], !P3 ;  /* 0xdc004000089a7fae */ /* 0x0003e2000d92187c */
[----:B---3--:R-:W-:-:S04]  /*3e8b0*/  IADD3 R159, R199, -0x1b0, RZ ;  /* 0xfffffe50c79f7810 */ /* 0x008fc80007ffe0ff */
[----:B------:R-:W-:Y:S01]  /*3e8c0*/  ISETP.GE.U32.AND P3, PT, R159, 0x7ffffdd1, PT ;  /* 0x7ffffdd19f00780c */ /* 0x000fe20003f66070 */
[----:B------:R-:W-:Y:S02]  /*3e8d0*/  VIADD R159, R15, 0x100000 ;  /* 0x001000000f9f7836 */ /* 0x000fe40000000000 */
[----:B----4-:R-:W-:-:S05]  /*3e8e0*/  IMAD.WIDE R22, R4, 0x4, R212 ;  /* 0x0000000404167825 */ /* 0x010fca00078e02d4 */
[----:B------:R2:W-:Y:S01]  /*3e8f0*/  STL.64 [R1+0x1bb0], R22 ;  /* 0x001bb01601007387 */ /* 0x0005e20000100a00 */
[----:B-1----:R-:W-:Y:S01]  /*3e900*/  IMAD.WIDE R8, R4, 0x4, R200 ;  /* 0x0000000404087825 */ /* 0x002fe200078e02c8 */
[----:B------:R-:W-:-:S03]  /*3e910*/  IADD3 R200, R15, 0x100000, RZ ;  /* 0x001000000fc87810 */ /* 0x000fc60007ffe0ff */
[----:B------:R-:W-:Y:S02]  /*3e920*/  VIADD R201, R15, 0x100000 ;  /* 0x001000000fc97836 */ /* 0x000fe40000000000 */
[C---:B------:R-:W-:Y:S01]  /*3e930*/  IMAD.WIDE R196, R4.reuse, 0x4, R210 ;  /* 0x0000000404c47825 */ /* 0x040fe200078e02d2 */
[----:B------:R-:W-:Y:S04]  /*3e940*/  STL.64 [R1+0x1db0], R8 ;  /* 0x001db00801007387 */ /* 0x000fe80000100a00 */
[----:B------:R-:W3:Y:S01]  /*3e950*/  LDL.LU.64 R216, [R1+0x1860] ;  /* 0x0018600001d87983 */ /* 0x000ee20000300a00 */
[----:B------:R-:W-:-:S03]  /*3e960*/  IMAD.WIDE R198, R4, 0x4, R206 ;  /* 0x0000000404c67825 */ /* 0x000fc600078e02ce */
[----:B------:R-:W4:Y:S04]  /*3e970*/  LDL.LU.64 R206, [R1+0x1830] ;  /* 0x0018300001ce7983 */ /* 0x000f280000300a00 */
[----:B------:R2:W-:Y:S01]  /*3e980*/  LDGSTS.E [R201+-0x2fff8], desc[UR60][R22.64], !P2 ;  /* 0xd000800016c97fae */ /* 0x0005e2000d12187c */
[----:B------:R-:W-:-:S03]  /*3e990*/  IMAD.WIDE R20, R4, 0x4, R204 ;  /* 0x0000000404147825 */ /* 0x000fc600078e02cc */
[----:B------:R-:W-:Y:S04]  /*3e9a0*/  LDGSTS.E [R200+-0x2bff8], desc[UR60][R196.64], !P2 ;  /* 0xd4008000c4c87fae */ /* 0x000fe8000d12187c */
[----:B------:R1:W-:Y:S04]  /*3e9b0*/  STL.64 [R1+0xc00], R20 ;  /* 0x000c001401007387 */ /* 0x0003e80000100a00 */
[----:B------:R-:W-:Y:S04]  /*3e9c0*/  LDGSTS.E [R159+-0x27ff8], desc[UR60][R198.64], !P2 ;  /* 0xd8008000c69f7fae */ /* 0x000fe8000d12187c */
[----:B------:R-:W4:Y:S04]  /*3e9d0*/  LDL.LU.64 R212, [R1+0x1858] ;  /* 0x0018580001d47983 */ /* 0x000f280000300a00 */
[----:B------:R1:W-:Y:S04]  /*3e9e0*/  LDGSTS.E [R156+-0x23ff8], desc[UR60][R20.64], !P2 ;  /* 0xdc008000149c7fae */ /* 0x0003e8000d12187c */
[----:B------:R-:W4:Y:S04]  /*3e9f0*/  LDL.LU.64 R210, [R1+0x1850] ;  /* 0x0018500001d27983 */ /* 0x000f280000300a00 */
[----:B------:R1:W-:Y:S04]  /*3ea00*/  LDGSTS.E [R154+-0x2fff4], desc[UR60][R8.64], !P3 ;  /* 0xd000c000089a7fae */ /* 0x0003e8000d92187c */
[----:B------:R-:W4:Y:S04]  /*3ea10*/  LDL.LU.64 R204, [R1+0x1848] ;  /* 0x0018480001cc7983 */ /* 0x000f280000300a00 */
[----:B------:R-:W-:Y:S04]  /*3ea20*/  STL.64 [R1+0x36e0], R196 ;  /* 0x0036e0c401007387 */ /* 0x000fe80000100a00 */
[----:B------:R-:W-:Y:S01]  /*3ea30*/  STL.64 [R1+0x36e8], R198 ;  /* 0x0036e8c601007387 */ /* 0x000fe20000100a00 */
[----:B--2---:R-:W-:-:S04]  /*3ea40*/  IMAD.WIDE R22, R4, 0x4, R218 ;  /* 0x0000000404167825 */ /* 0x004fc800078e02da */
[C---:B-1----:R-:W-:Y:S01]  /*3ea50*/  IMAD.WIDE R20, R4.reuse, 0x4, R214 ;  /* 0x0000000404147825 */ /* 0x042fe200078e02d6 */
[----:B------:R-:W-:Y:S03]  /*3ea60*/  STL.64 [R1+0x1ba8], R22 ;  /* 0x001ba81601007387 */ /* 0x000fe60000100a00 */
[----:B------:R-:W-:Y:S01]  /*3ea70*/  IMAD.WIDE R8, R4, 0x4, R208 ;  /* 0x0000000404087825 */ /* 0x000fe200078e02d0 */
[----:B------:R3:W-:Y:S01]  /*3ea80*/  STL.64 [R1+0x1ba0], R20 ;  /* 0x001ba01401007387 */ /* 0x0007e20000100a00 */
[----:B------:R-:W-:Y:S01]  /*3ea90*/  IADD3 R200, R202, -0x1cd, RZ ;  /* 0xfffffe33cac87810 */ /* 0x000fe20007ffe0ff */
[----:B------:R-:W1:Y:S02]  /*3eaa0*/  LDC R208, c[0x0][0x230] ;  /* 0x00008c00ffd07b82 */ /* 0x000e640000000800 */
[----:B------:R4:W-:Y:S04]  /*3eab0*/  STL.64 [R1+0x1b98], R8 ;  /* 0x001b980801007387 */ /* 0x0009e80000100a00 */
[----:B------:R-:W2:Y:S02]  /*3eac0*/  LDL.LU.64 R224, [R1+0x1840] ;  /* 0x0018400001e07983 */ /* 0x000ea40000300a00 */
[----:B------:R-:W1:Y:S02]  /*3ead0*/  LDC R209, c[0x0][0x230] ;  /* 0x00008c00ffd17b82 */ /* 0x000e640000000800 */
[----:B------:R-:W2:Y:S04]  /*3eae0*/  LDL.LU.64 R220, [R1+0x1838] ;  /* 0x0018380001dc7983 */ /* 0x000ea80000300a00 */
[----:B------:R-:W2:Y:S01]  /*3eaf0*/  LDL.LU.64 R214, [R1+0x1828] ;  /* 0x0018280001d67983 */ /* 0x000ea20000300a00 */
[----:B------:R-:W-:-:S03]  /*3eb00*/  ISETP.GE.U32.AND P2, PT, R200, 0x7ffffdb4, PT ;  /* 0x7ffffdb4c800780c */ /* 0x000fc60003f46070 */
[----:B------:R1:W-:Y:S04]  /*3eb10*/  LDGSTS.E [R159+-0x2bff4], desc[UR60][R22.64], !P3 ;  /* 0xd400c000169f7fae */ /* 0x0003e8000d92187c */
[----:B------:R3:W-:Y:S04]  /*3eb20*/  LDGSTS.E [R156+-0x27ff4], desc[UR60][R20.64], !P3 ;  /* 0xd800c000149c7fae */ /* 0x0007e8000d92187c */
[----:B------:R4:W-:Y:S01]  /*3eb30*/  LDGSTS.E [R154+-0x23ff4], desc[UR60][R8.64], !P3 ;  /* 0xdc00c000089a7fae */ /* 0x0009e2000d92187c */
[----:B-1----:R-:W-:-:S05]  /*3eb40*/  VIADD R159, R203, 0xfffffe32 ;  /* 0xfffffe32cb9f7836 */ /* 0x002fca0000000000 */
[----:B------:R-:W-:Y:S02]  /*3eb50*/  ISETP.GE.U32.AND P3, PT, R159, 0x7ffffdb3, PT ;  /* 0x7ffffdb39f00780c */ /* 0x000fe40003f66070 */
[----:B------:R-:W-:Y:S01]  /*3eb60*/  IADD3 R159, R15, 0x100000, RZ ;  /* 0x001000000f9f7810 */ /* 0x000fe20007ffe0ff */
[----:B---3--:R-:W-:-:S04]  /*3eb70*/  IMAD.WIDE R20, R4, 0x4, R216 ;  /* 0x0000000404147825 */ /* 0x008fc800078e02d8 */
[C---:B----4-:R-:W-:Y:S01]  /*3eb80*/  IMAD.WIDE R8, R4.reuse, 0x4, R206 ;  /* 0x0000000404087825 */ /* 0x050fe200078e02ce */
[C---:B------:R-:W-:Y:S01]  /*3eb90*/  IADD3 R207, R15.reuse, 0x100000, RZ ;  /* 0x001000000fcf7810 */ /* 0x040fe20007ffe0ff */
[----:B------:R1:W-:Y:S02]  /*3eba0*/  STL.64 [R1+0xd50], R20 ;  /* 0x000d501401007387 */ /* 0x0003e40000100a00 */
[----:B------:R-:W-:Y:S02]  /*3ebb0*/  VIADD R206, R15, 0x100000 ;  /* 0x001000000fce7836 */ /* 0x000fe40000000000 */
[----:B------:R3:W-:Y:S04]  /*3ebc0*/  STL.64 [R1+0x1d28], R8 ;  /* 0x001d280801007387 */ /* 0x0007e80000100a00 */
[----:B------:R-:W4:Y:S04]  /*3ebd0*/  LDL.LU.64 R222, [R1+0x1820] ;  /* 0x0018200001de7983 */ /* 0x000f280000300a00 */
[----:B------:R1:W-:Y:S01]  /*3ebe0*/  LDGSTS.E [R207+-0x20000], desc[UR60][R20.64], !P2 ;  /* 0xe000000014cf7fae */ /* 0x0003e2000d12187c */
[----:B------:R-:W-:-:S03]  /*3ebf0*/  IMAD.WIDE R200, R4, 0x4, R212 ;  /* 0x0000000404c87825 */ /* 0x000fc600078e02d4 */
[----:B------:R-:W4:Y:S04]  /*3ec00*/  LDL.LU.64 R212, [R1+0x17f0] ;  /* 0x0017f00001d47983 */ /* 0x000f280000300a00 */
[----:B------:R-:W-:Y:S01]  /*3ec10*/  LDGSTS.E [R206+-0x1c000], desc[UR60][R200.64], !P2 ;  /* 0xe4000000c8ce7fae */ /* 0x000fe2000d12187c */
[----:B------:R-:W-:-:S03]  /*3ec20*/  IMAD.WIDE R202, R4, 0x4, R210 ;  /* 0x0000000404ca7825 */ /* 0x000fc600078e02d2 */
[----:B------:R-:W4:Y:S04]  /*3ec30*/  LDL.LU.64 R218, [R1+0x1818] ;  /* 0x0018180001da7983 */ /* 0x000f280000300a00 */
[----:B------:R-:W-:Y:S01]  /*3ec40*/  LDGSTS.E [R159+-0x18000], desc[UR60][R202.64], !P2 ;  /* 0xe8000000ca9f7fae */ /* 0x000fe2000d12187c */
[----:B------:R-:W-:-:S03]  /*3ec50*/  IMAD.WIDE R204, R4, 0x4, R204 ;  /* 0x0000000404cc7825 */ /* 0x000fc600078e02cc */
[----:B------:R-:W4:Y:S04]  /*3ec60*/  LDL.LU.64 R216, [R1+0x1810] ;  /* 0x0018100001d87983 */ /* 0x000f280000300a00 */
[----:B------:R-:W-:Y:S04]  /*3ec70*/  LDGSTS.E [R156+-0x14000], desc[UR60][R204.64], !P2 ;  /* 0xec000000cc9c7fae */ /* 0x000fe8000d12187c */
[----:B------:R-:W4:Y:S04]  /*3ec80*/  LDL.LU.64 R210, [R1+0x1808] ;  /* 0x0018080001d27983 */ /* 0x000f280000300a00 */
[----:B------:R3:W-:Y:S04]  /*3ec90*/  LDGSTS.E [R154+-0x1fffc], desc[UR60][R8.64], !P3 ;  /* 0xe0004000089a7fae */ /* 0x0007e8000d92187c */
[----:B------:R-:W-:Y:S04]  /*3eca0*/  STL.64 [R1+0x36f0], R200 ;  /* 0x0036f0c801007387 */ /* 0x000fe80000100a00 */
[----:B------:R-:W-:Y:S04]  /*3ecb0*/  STL.64 [R1+0x36f8], R202 ;  /* 0x0036f8ca01007387 */ /* 0x000fe80000100a00 */
[----:B------:R-:W-:Y:S01]  /*3ecc0*/  STL.64 [R1+0x3700], R204 ;  /* 0x003700cc01007387 */ /* 0x000fe20000100a00 */
[----:B--2---:R-:W-:-:S04]  /*3ecd0*/  IMAD.WIDE R22, R4, 0x4, R224 ;  /* 0x0000000404167825 */ /* 0x004fc800078e02e0 */
[C---:B-1----:R-:W-:Y:S01]  /*3ece0*/  IMAD.WIDE R20, R4.reuse, 0x4, R220 ;  /* 0x0000000404147825 */ /* 0x042fe200078e02dc */
[----:B------:R-:W-:Y:S03]  /*3ecf0*/  STL.64 [R1+0xd40], R22 ;  /* 0x000d401601007387 */ /* 0x000fe60000100a00 */
[----:B---3--:R-:W-:Y:S01]  /*3ed00*/  IMAD.WIDE R8, R4, 0x4, R214 ;  /* 0x0000000404087825 */ /* 0x008fe200078e02d6 */
[----:B------:R1:W-:Y:S01]  /*3ed10*/  LDGSTS.E [R159+-0x1bffc], desc[UR60][R22.64], !P3 ;  /* 0xe4004000169f7fae */ /* 0x0003e2000d92187c */
[----:B------:R-:W2:Y:S03]  /*3ed20*/  LDC R214, c[0x0][0x230] ;  /* 0x00008c00ffd67b82 */ /* 0x000ea60000000800 */
[----:B------:R-:W-:Y:S04]  /*3ed30*/  STL.64 [R1+0x1b90], R20 ;  /* 0x001b901401007387 */ /* 0x000fe80000100a00 */
[----:B------:R3:W-:Y:S01]  /*3ed40*/  LDGSTS.E [R156+-0x17ffc], desc[UR60][R20.64], !P3 ;  /* 0xe8004000149c7fae */ /* 0x0007e2000d92187c */
[----:B------:R-:W-:Y:S01]  /*3ed50*/  VIADD R206, R208, 0xfffffe31 ;  /* 0xfffffe31d0ce7836 */ /* 0x000fe20000000000 */
[----:B------:R-:W2:Y:S02]  /*3ed60*/  LDC R215, c[0x0][0x230] ;  /* 0x00008c00ffd77b82 */ /* 0x000ea40000000800 */
[----:B------:R1:W-:Y:S04]  /*3ed70*/  STL.64 [R1+0xd30], R8 ;  /* 0x000d300801007387 */ /* 0x0003e80000100a00 */
[----:B------:R-:W-:Y:S04]  /*3ed80*/  LDGSTS.E [R154+-0x13ffc], desc[UR60][R8.64], !P3 ;  /* 0xec004000089a7fae */ /* 0x000fe8000d92187c */
[----:B-1----:R-:W2:Y:S04]  /*3ed90*/  LDL.LU.64 R8, [R1+0x1800] ;  /* 0x0018000001087983 */ /* 0x002ea80000300a00 */
[----:B------:R-:W2:Y:S04]  /*3eda0*/  LDL.LU.64 R228, [R1+0x17f8] ;  /* 0x0017f80001e47983 */ /* 0x000ea80000300a00 */
[----:B------:R-:W2:Y:S01]  /*3edb0*/  LDL.LU.64 R220, [R1+0x17e8] ;  /* 0x0017e80001dc7983 */ /* 0x000ea20000300a00 */
[----:B------:R-:W-:-:S02]  /*3edc0*/  IADD3 R159, R209, -0x1d0, RZ ;  /* 0xfffffe30d19f7810 */ /* 0x000fc40007ffe0ff */
[----:B------:R-:W-:Y:S02]  /*3edd0*/  ISETP.GE.U32.AND P2, PT, R206, 0x7ffffdb2, PT ;  /* 0x7ffffdb2ce00780c */ /* 0x000fe40003f46070 */
[----:B------:R-:W-:Y:S01]  /*3ede0*/  ISETP.GE.U32.AND P3, PT, R159, 0x7ffffdb1, PT ;  /* 0x7ffffdb19f00780c */ /* 0x000fe20003f66070 */
[----:B------:R-:W-:Y:S02]  /*3edf0*/  VIADD R159, R15, 0x100000 ;  /* 0x001000000f9f7836 */ /* 0x000fe40000000000 */
[----:B----4-:R-:W-:-:S05]  /*3ee00*/  IMAD.WIDE R22, R4, 0x4, R222 ;  /* 0x0000000404167825 */ /* 0x010fca00078e02de */
[----:B------:R2:W-:Y:S01]  /*3ee10*/  STL.64 [R1+0xd20], R22 ;  /* 0x000d201601007387 */ /* 0x0005e20000100a00 */
[----:B---3--:R-:W-:Y:S01]  /*3ee20*/  IMAD.WIDE R20, R4, 0x4, R212 ;  /* 0x0000000404147825 */ /* 0x008fe200078e02d4 */
[----:B------:R-:W-:-:S03]  /*3ee30*/  IADD3 R212, R15, 0x100000, RZ ;  /* 0x001000000fd47810 */ /* 0x000fc60007ffe0ff */
[----:B------:R-:W-:Y:S01]  /*3ee40*/  VIADD R213, R15, 0x100000 ;  /* 0x001000000fd57836 */ /* 0x000fe20000000000 */
[----:B------:R1:W-:Y:S01]  /*3ee50*/  STL.64 [R1+0x1d20], R20 ;  /* 0x001d201401007387 */ /* 0x0003e20000100a00 */
[----:B------:R-:W-:-:S03]  /*3ee60*/  IMAD.WIDE R206, R4, 0x4, R218 ;  /* 0x0000000404ce7825 */ /* 0x000fc600078e02da */
[----:B------:R-:W3:Y:S04]  /*3ee70*/  LDL.LU.64 R226, [R1+0x17e0] ;  /* 0x0017e00001e27983 */ /* 0x000ee80000300a00 */
[----:B------:R-:W4:Y:S01]  /*3ee80*/  LDL.LU.64 R218, [R1+0x17b0] ;  /* 0x0017b00001da7983 */ /* 0x000f220000300a00 */
[----:B------:R-:W-:-:S03]  /*3ee90*/  IMAD.WIDE R208, R4, 0x4, R216 ;  /* 0x0000000404d07825 */ /* 0x000fc600078e02d8 */
[----:B------:R2:W-:Y:S04]  /*3eea0*/  LDGSTS.E [R213+-0x1fff8], desc[UR60][R22.64], !P2 ;  /* 0xe000800016d57fae */ /* 0x0005e8000d12187c */
[----:B------:R-:W-:Y:S01]  /*3eeb0*/  LDGSTS.E [R212+-0x1bff8], desc[UR60][R206.64], !P2 ;  /* 0xe4008000ced47fae */ /* 0x000fe2000d12187c */
[----:B------:R-:W-:-:S03]  /*3eec0*/  IMAD.WIDE R210, R4, 0x4, R210 ;  /* 0x0000000404d27825 */ /* 0x000fc600078e02d2 */
[----:B------:R-:W-:Y:S04]  /*3eed0*/  LDGSTS.E [R159+-0x17ff8], desc[UR60][R208.64], !P2 ;  /* 0xe8008000d09f7fae */ /* 0x000fe8000d12187c */
[----:B------:R-:W4:Y:S04]  /*3eee0*/  LDL.LU.64 R224, [R1+0x17d8] ;  /* 0x0017d80001e07983 */ /* 0x000f280000300a00 */
[----:B------:R-:W-:Y:S04]  /*3eef0*/  LDGSTS.E [R156+-0x13ff8], desc[UR60][R210.64], !P2 ;  /* 0xec008000d29c7fae */ /* 0x000fe8000d12187c */
[----:B------:R-:W4:Y:S04]  /*3ef00*/  LDL.LU.64 R222, [R1+0x17d0] ;  /* 0x0017d00001de7983 */ /* 0x000f280000300a00 */
[----:B------:R1:W-:Y:S04]  /*3ef10*/  LDGSTS.E [R154+-0x1fff4], desc[UR60][R20.64], !P3 ;  /* 0xe000c000149a7fae */ /* 0x0003e8000d92187c */
[----:B------:R-:W4:Y:S04]  /*3ef20*/  LDL.LU.64 R216, [R1+0x17c8] ;  /* 0x0017c80001d87983 */ /* 0x000f280000300a00 */
[----:B------:R-:W-:Y:S04]  /*3ef30*/  STL.64 [R1+0x3708], R206 ;  /* 0x003708ce01007387 */ /* 0x000fe80000100a00 */
[----:B------:R-:W-:Y:S04]  /*3ef40*/  STL.64 [R1+0x3710], R208 ;  /* 0x003710d001007387 */ /* 0x000fe80000100a00 */
[----:B------:R-:W-:Y:S01]  /*3ef50*/  STL.64 [R1+0x3718], R210 ;  /* 0x003718d201007387 */ /* 0x000fe20000100a00 */
[----:B--2---:R-:W-:-:S04]  /*3ef60*/  IMAD.WIDE R22, R4, 0x4, R8 ;  /* 0x0000000404167825 */ /* 0x004fc800078e0208 */
[C---:B-1----:R-:W-:Y:S01]  /*3ef70*/  IMAD.WIDE R20, R4.reuse, 0x4, R228 ;  /* 0x0000000404147825 */ /* 0x042fe200078e02e4 */
[----:B------:R-:W-:Y:S03]  /*3ef80*/  STL.64 [R1+0x1b88], R22 ;  /* 0x001b881601007387 */ /* 0x000fe60000100a00 */
[----:B------:R-:W-:Y:S01]  /*3ef90*/  IMAD.WIDE R8, R4, 0x4, R220 ;  /* 0x0000000404087825 */ /* 0x000fe200078e02dc */
[----:B------:R-:W-:Y:S01]  /*3efa0*/  STL.64 [R1+0x1b80], R20 ;  /* 0x001b801401007387 */ /* 0x000fe20000100a00 */
[----:B------:R-:W-:Y:S01]  /*3efb0*/  IADD3 R212, R214, -0x1ed, RZ ;  /* 0xfffffe13d6d47810 */ /* 0x000fe20007ffe0ff */
[----:B------:R-:W1:Y:S02]  /*3efc0*/  LDC R220, c[0x0][0x230] ;  /* 0x00008c00ffdc7b82 */ /* 0x000e640000000800 */
[----:B------:R2:W-:Y:S04]  /*3efd0*/  LDGSTS.E [R159+-0x1bff4], desc[UR60][R22.64], !P3 ;  /* 0xe400c000169f7fae */ /* 0x0005e8000d92187c */
[----:B------:R2:W-:Y:S02]  /*3efe0*/  STL.64 [R1+0x1b78], R8 ;  /* 0x001b780801007387 */ /* 0x0005e40000100a00 */
[----:B------:R-:W1:Y:S02]  /*3eff0*/  LDC R221, c[0x0][0x230] ;  /* 0x00008c00ffdd7b82 */ /* 0x000e640000000800 */
[----:B------:R4:W-:Y:S04]  /*3f000*/  LDGSTS.E [R156+-0x17ff4], desc[UR60][R20.64], !P3 ;  /* 0xe800c000149c7fae */ /* 0x0009e8000d92187c */
[----:B------:R-:W4:Y:S04]  /*3f010*/  LDL.LU.64 R152, [R1+0x17c0] ;  /* 0x0017c00001987983 */ /* 0x000f280000300a00 */
[----:B------:R-:W-:Y:S04]  /*3f020*/  LDGSTS.E [R154+-0x13ff4], desc[UR60][R8.64], !P3 ;  /* 0xec00c000089a7fae */ /* 0x000fe8000d92187c */
[----:B--2---:R-:W2:Y:S04]  /*3f030*/  LDL.LU.64 R8, [R1+0x17b8] ;  /* 0x0017b80001087983 */ /* 0x004ea80000300a00 */
[----:B------:R-:W2:Y:S01]  /*3f040*/  LDL.LU.64 R228, [R1+0x17a8] ;  /* 0x0017a80001e47983 */ /* 0x000ea20000300a00 */
[----:B------:R-:W-:Y:S01]  /*3f050*/  VIADD R159, R215, 0xfffffe12 ;  /* 0xfffffe12d79f7836 */ /* 0x000fe20000000000 */
[----:B------:R-:W-:-:S04]  /*3f060*/  ISETP.GE.U32.AND P2, PT, R212, 0x7ffffd94, PT ;  /* 0x7ffffd94d400780c */ /* 0x000fc80003f46070 */
[----:B------:R-:W-:Y:S01]  /*3f070*/  ISETP.GE.U32.AND P3, PT, R159, 0x7ffffd93, PT ;  /* 0x7ffffd939f00780c */ /* 0x000fe20003f66070 */
[----:B---3--:R-:W-:-:S04]  /*3f080*/  IMAD.WIDE R22, R4, 0x4, R226 ;  /* 0x0000000404167825 */ /* 0x008fc800078e02e2 */
[----:B----4-:R-:W-:Y:S01]  /*3f090*/  IMAD.WIDE R20, R4, 0x4, R218 ;  /* 0x0000000404147825 */ /* 0x010fe200078e02da */
[----:B------:R3:W-:Y:S01]  /*3f0a0*/  STL.64 [R1+0xcd0], R22 ;  /* 0x000cd01601007387 */ /* 0x0007e20000100a00 */
[C---:B------:R-:W-:Y:S02]  /*3f0b0*/  IADD3 R219, R15.reuse, 0x100000, RZ ;  /* 0x001000000fdb7810 */ /* 0x040fe40007ffe0ff */
[C---:B------:R-:W-:Y:S01]  /*3f0c0*/  VIADD R218, R15.reuse, 0x100000 ;  /* 0x001000000fda7836 */ /* 0x040fe20000000000 */
[----:B------:R2:W-:Y:S01]  /*3f0d0*/  STL.64 [R1+0x1c98], R20 ;  /* 0x001c981401007387 */ /* 0x0005e20000100a00 */
[----:B------:R-:W-:-:S03]  /*3f0e0*/  IADD3 R159, R15, 0x100000, RZ ;  /* 0x001000000f9f7810 */ /* 0x000fc60007ffe0ff */
[----:B------:R-:W4:Y:S04]  /*3f0f0*/  LDL.LU.64 R226, [R1+0x17a0] ;  /* 0x0017a00001e27983 */ /* 0x000f280000300a00 */
[----:B------:R3:W-:Y:S01]  /*3f100*/  LDGSTS.E [R219+-0x10000], desc[UR60][R22.64], !P2 ;  /* 0xf000000016db7fae */ /* 0x0007e2000d12187c */
[----:B------:R-:W-:-:S03]  /*3f110*/  IMAD.WIDE R212, R4, 0x4, R224 ;  /* 0x0000000404d47825 */ /* 0x000fc600078e02e0 */
[----:B------:R-:W4:Y:S04]  /*3f120*/  LDL.LU.64 R224, [R1+0x1758] ;  /* 0x0017580001e07983 */ /* 0x000f280000300a00 */
[----:B------:R-:W4:Y:S01]  /*3f130*/  LDL.LU.64 R34, [R1+0x1798] ;  /* 0x0017980001227983 */ /* 0x000f220000300a00 */
[----:B------:R-:W-:-:S03]  /*3f140*/  IMAD.WIDE R214, R4, 0x4, R222 ;  /* 0x0000000404d67825 */ /* 0x000fc600078e02de */
[----:B------:R-:W4:Y:S04]  /*3f150*/  LDL.LU.64 R24, [R1+0x1790] ;  /* 0x0017900001187983 */ /* 0x000f280000300a00 */
[----:B------:R1:W-:Y:S01]  /*3f160*/  LDGSTS.E [R218+-0xc000], desc[UR60][R212.64], !P2 ;  /* 0xf4000000d4da7fae */ /* 0x0003e2000d12187c */
[----:B------:R-:W-:-:S03]  /*3f170*/  IMAD.WIDE R216, R4, 0x4, R216 ;  /* 0x0000000404d87825 */ /* 0x000fc600078e02d8 */
[----:B------:R-:W4:Y:S04]  /*3f180*/  LDL.LU.64 R222, [R1+0x1788] ;  /* 0x0017880001de7983 */ /* 0x000f280000300a00 */
[----:B------:R-:W-:Y:S04]  /*3f190*/  LDGSTS.E [R159+-0x8000], desc[UR60][R214.64], !P2 ;  /* 0xf8000000d69f7fae */ /* 0x000fe8000d12187c */
[----:B------:R-:W-:Y:S04]  /*3f1a0*/  LDGSTS.E [R156+-0x4000], desc[UR60][R216.64], !P2 ;  /* 0xfc000000d89c7fae */ /* 0x000fe8000d12187c */
[----:B------:R2:W-:Y:S04]  /*3f1b0*/  LDGSTS.E [R154+-0xfffc], desc[UR60][R20.64], !P3 ;  /* 0xf0004000149a7fae */ /* 0x0005e8000d92187c */
[----:B------:R-:W-:Y:S04]  /*3f1c0*/  STL.64 [R1+0x3728], R212 ;  /* 0x003728d401007387 */ /* 0x000fe80000100a00 */
[----:B------:R-:W-:Y:S04]  /*3f1d0*/  STL.64 [R1+0x3730], R214 ;  /* 0x003730d601007387 */ /* 0x000fe80000100a00 */
[----:B------:R-:W-:Y:S01]  /*3f1e0*/  STL.64 [R1+0x3738], R216 ;  /* 0x003738d801007387 */ /* 0x000fe20000100a00 */
[----:B---3--:R-:W-:-:S05]  /*3f1f0*/  IMAD.WIDE R22, R4, 0x4, R152 ;  /* 0x0000000404167825 */ /* 0x008fca00078e0298 */
[----:B------:R4:W-:Y:S04]  /*3f200*/  STL.64 [R1+0xcc0], R22 ;  /* 0x000cc01601007387 */ /* 0x0009e80000100a00 */
[----:B------:R-:W3:Y:S01]  /*3f210*/  LDL.LU.64 R26, [R1+0x1750] ;  /* 0x00175000011a7983 */ /* 0x000ee20000300a00 */
[----:B-1----:R-:W-:-:S03]  /*3f220*/  VIADD R218, R220, 0xfffffe11 ;  /* 0xfffffe11dcda7836 */ /* 0x002fc60000000000 */
[----:B------:R1:W-:Y:S01]  /*3f230*/  LDGSTS.E [R159+-0xbffc], desc[UR60][R22.64], !P3 ;  /* 0xf4004000169f7fae */ /* 0x0003e2000d92187c */
[----:B--2---:R-:W-:-:S04]  /*3f240*/  IMAD.WIDE R20, R4, 0x4, R8 ;  /* 0x0000000404147825 */ /* 0x004fc800078e0208 */
[----:B------:R-:W-:Y:S01]  /*3f250*/  IMAD.WIDE R8, R4, 0x4, R228 ;  /* 0x0000000404087825 */ /* 0x000fe200078e02e4 */
[----:B------:R-:W-:Y:S04]  /*3f260*/  STL.64 [R1+0x1b70], R20 ;  /* 0x001b701401007387 */ /* 0x000fe80000100a00 */
[----:B------:R2:W-:Y:S04]  /*3f270*/  STL.64 [R1+0x1b68], R8 ;  /* 0x001b680801007387 */ /* 0x0005e80000100a00 */
[----:B------:R-:W3:Y:S01]  /*3f280*/  LDL.LU.64 R152, [R1+0x1780] ;  /* 0x0017800001987983 */ /* 0x000ee20000300a00 */
[----:B------:R-:W-:-:S03]  /*3f290*/  ISETP.GE.U32.AND P2, PT, R218, 0x7ffffd92, PT ;  /* 0x7ffffd92da00780c */ /* 0x000fc60003f46070 */
[----:B------:R-:W-:Y:S01]  /*3f2a0*/  LDGSTS.E [R156+-0x7ffc], desc[UR60][R20.64], !P3 ;  /* 0xf8004000149c7fae */ /* 0x000fe2000d92187c */
[----:B-1----:R-:W-:-:S03]  /*3f2b0*/  IADD3 R159, R221, -0x1f0, RZ ;  /* 0xfffffe10dd9f7810 */ /* 0x002fc60007ffe0ff */
[----:B------:R2:W-:Y:S01]  /*3f2c0*/  LDGSTS.E [R154+-0x3ffc], desc[UR60][R8.64], !P3 ;  /* 0xfc004000089a7fae */ /* 0x0005e2000d92187c */
[----:B------:R-:W-:Y:S01]  /*3f2d0*/  ISETP.GE.U32.AND P3, PT, R159, 0x7ffffd91, PT ;  /* 0x7ffffd919f00780c */ /* 0x000fe20003f66070 */
[C---:B----4-:R-:W-:Y:S01]  /*3f2e0*/  IMAD.WIDE R22, R4.reuse, 0x4, R226 ;  /* 0x0000000404167825 */ /* 0x050fe200078e02e2 */
[----:B--2---:R-:W1:Y:S01]  /*3f2f0*/  LDC R8, c[0x0][0x230] ;  /* 0x00008c00ff087b82 */ /* 0x004e620000000800 */
[----:B------:R-:W2:Y:S04]  /*3f300*/  LDL.LU.64 R226, [R1+0x1778] ;  /* 0x0017780001e27983 */ /* 0x000ea80000300a00 */
[----:B------:R-:W4:Y:S01]  /*3f310*/  LDL.LU.64 R228, [R1+0x1770] ;  /* 0x0017700001e47983 */ /* 0x000f220000300a00 */
[----:B------:R-:W-:-:S03]  /*3f320*/  IMAD.WIDE R20, R4, 0x4, R224 ;  /* 0x0000000404147825 */ /* 0x000fc600078e02e0 */
[----:B------:R1:W-:Y:S01]  /*3f330*/  STL.64 [R1+0x1b60], R22 ;  /* 0x001b601601007387 */ /* 0x0003e20000100a00 */
[----:B------:R-:W4:Y:S01]  /*3f340*/  LDC R9, c[0x0][0x230] ;  /* 0x00008c00ff097b82 */ /* 0x000f220000000800 */
[C---:B------:R-:W-:Y:S02]  /*3f350*/  IMAD.WIDE R218, R4.reuse, 0x4, R34 ;  /* 0x0000000404da7825 */ /* 0x040fe400078e0222 */
[----:B------:R3:W-:Y:S02]  /*3f360*/  STL.64 [R1+0x1c90], R20 ;  /* 0x001c901401007387 */ /* 0x0007e40000100a00 */
[----:B------:R-:W-:Y:S02]  /*3f370*/  IMAD.WIDE R220, R4, 0x4, R24 ;  /* 0x0000000404dc7825 */ /* 0x000fe400078e0218 */
[----:B------:R-:W4:Y:S02]  /*3f380*/  LDL.LU.64 R28, [R1+0x1740] ;  /* 0x00174000011c7983 */ /* 0x000f240000300a00 */
[----:B------:R-:W-:-:S02]  /*3f390*/  VIADD R225, R15, 0x100000 ;  /* 0x001000000fe17836 */ /* 0x000fc40000000000 */
[----:B------:R-:W4:Y:S01]  /*3f3a0*/  LDL.LU.64 R24, [R1+0x1768] ;  /* 0x0017680001187983 */ /* 0x000f220000300a00 */
[----:B------:R-:W-:-:S03]  /*3f3b0*/  IMAD.WIDE R222, R4, 0x4, R222 ;  /* 0x0000000404de7825 */ /* 0x000fc600078e02de */
[----:B------:R-:W-:Y:S01]  /*3f3c0*/  STL.64 [R1+0x3740], R218 ;  /* 0x003740da01007387 */ /* 0x000fe20000100a00 */
[----:B------:R-:W-:-:S03]  /*3f3d0*/  IADD3 R224, R15, 0x100000, RZ ;  /* 0x001000000fe07810 */ /* 0x000fc60007ffe0ff */
[----:B------:R-:W-:Y:S01]  /*3f3e0*/  STL.64 [R1+0x3748], R220 ;  /* 0x003748dc01007387 */ /* 0x000fe20000100a00 */
[----:B------:R-:W-:-:S03]  /*3f3f0*/  VIADD R159, R15, 0x100000 ;  /* 0x001000000f9f7836 */ /* 0x000fc60000000000 */
[----:B------:R-:W-:Y:S04]  /*3f400*/  STL.64 [R1+0x3750], R222 ;  /* 0x003750de01007387 */ /* 0x000fe80000100a00 */
[----:B------:R-:W-:Y:S04]  /*3f410*/  LDGSTS.E [R225+-0xfff8], desc[UR60][R22.64], !P2 ;  /* 0xf000800016e17fae */ /* 0x000fe8000d12187c */
[----:B------:R-:W4:Y:S04]  /*3f420*/  LDL.LU.64 R34, [R1+0x1760] ;  /* 0x0017600001227983 */ /* 0x000f280000300a00 */
[----:B------:R3:W-:Y:S04]  /*3f430*/  LDGSTS.E [R224+-0xbff8], desc[UR60][R218.64], !P2 ;  /* 0xf4008000dae07fae */ /* 0x0007e8000d12187c */
[----:B-1----:R-:W4:Y:S04]  /*3f440*/  LDL.LU.64 R22, [R1+0x1748] ;  /* 0x0017480001167983 */ /* 0x002f280000300a00 */
[----:B------:R-:W-:Y:S04]  /*3f450*/  LDGSTS.E [R159+-0x7ff8], desc[UR60][R220.64], !P2 ;  /* 0xf8008000dc9f7fae */ /* 0x000fe8000d12187c */
[----:B------:R-:W-:Y:S04]  /*3f460*/  LDGSTS.E [R156+-0x3ff8], desc[UR60][R222.64], !P2 ;  /* 0xfc008000de9c7fae */ /* 0x000fe8000d12187c */
[----:B------:R1:W-:Y:S01]  /*3f470*/  LDGSTS.E [R154+-0xfff4], desc[UR60][R20.64], !P3 ;  /* 0xf000c000149a7fae */ /* 0x0003e2000d92187c */
[----:B---3--:R-:W-:-:S05]  /*3f480*/  IMAD.WIDE R32, R4, 0x4, R26 ;  /* 0x0000000404207825 */ /* 0x008fca00078e021a */
[----:B------:R-:W-:Y:S04]  /*3f490*/  STL.64 [R1+0x1e38], R32 ;  /* 0x001e382001007387 */ /* 0x000fe80000100a00 */
[----:B------:R3:W-:Y:S04]  /*3f4a0*/  STL.64 [R1+0x3758], R14 ;  /* 0x0037580e01007387 */ /* 0x0007e80000100a00 */
[----:B------:R-:W3:Y:S01]  /*3f4b0*/  LDL.LU.64 R30, [R1+0x1720] ;  /* 0x00172000011e7983 */ /* 0x000ee20000300a00 */
[----:B------:R-:W-:-:S05]  /*3f4c0*/  IMAD.WIDE R224, R4, 0x4, R152 ;  /* 0x0000000404e07825 */ /* 0x000fca00078e0298 */
[----:B------:R-:W-:Y:S04]  /*3f4d0*/  STL.64 [R1+0x3760], R224 ;  /* 0x003760e001007387 */ /* 0x000fe80000100a00 */
[----:B------:R-:W3:Y:S04]  /*3f4e0*/  LDL.LU.64 R20, [R1+0x1738] ;  /* 0x0017380001147983 */ /* 0x000ee80000300a00 */
[----:B------:R-:W3:Y:S04]  /*3f4f0*/  LDL.LU.64 R26, [R1+0x1730] ;  /* 0x00173000011a7983 */ /* 0x000ee80000300a00 */
[----:B------:R-:W3:Y:S01]  /*3f500*/  LDL.LU.64 R152, [R1+0x1728] ;  /* 0x0017280001987983 */ /* 0x000ee20000300a00 */
[----:B------:R-:W-:Y:S01]  /*3f510*/  IADD3 R252, R15, 0x100000, RZ ;  /* 0x001000000ffc7810 */ /* 0x000fe20007ffe0ff */
[----:B-1----:R-:W-:-:S02]  /*3f520*/  VIADD R154, R16, 0x100000 ;  /* 0x00100000109a7836 */ /* 0x002fc40000000000 */
[C---:B--2---:R-:W-:Y:S02]  /*3f530*/  IMAD.WIDE R226, R4.reuse, 0x4, R226 ;  /* 0x0000000404e27825 */ /* 0x044fe400078e02e2 */
[----:B------:R1:W-:Y:S02]  /*3f540*/  LDGSTS.E [R252+-0xbff4], desc[UR60][R224.64], !P3 ;  /* 0xf400c000e0fc7fae */ /* 0x0003e4000d92187c */
[----:B----4-:R-:W-:Y:S02]  /*3f550*/  IMAD.WIDE R228, R4, 0x4, R228 ;  /* 0x0000000404e47825 */ /* 0x010fe400078e02e4 */
[----:B------:R2:W-:Y:S04]  /*3f560*/  LDGSTS.E [R159+-0x7ff4], desc[UR60][R226.64], !P3 ;  /* 0xf800c000e29f7fae */ /* 0x0005e8000d92187c */
[----:B------:R4:W-:Y:S01]  /*3f570*/  LDGSTS.E [R156+-0x3ff4], desc[UR60][R228.64], !P3 ;  /* 0xfc00c000e49c7fae */ /* 0x0009e2000d92187c */
[----:B-1----:R-:W-:-:S03]  /*3f580*/  IADD3 R252, R8, -0x192, RZ ;  /* 0xfffffe6e08fc7810 */ /* 0x002fc60007ffe0ff */
[----:B------:R1:W-:Y:S01]  /*3f590*/  LDGSTS.E [R154+-0x40000], desc[UR60][R32.64], !P1 ;  /* 0xc0000000209a7fae */ /* 0x0003e2000c92187c */
[----:B---3--:R-:W-:Y:S01]  /*3f5a0*/  IMAD.WIDE R14, R4, 0x4, R28 ;  /* 0x00000004040e7825 */ /* 0x008fe200078e021c */
[----:B------:R-:W3:Y:S01]  /*3f5b0*/  LDC R8, c[0x0][0x230] ;  /* 0x00008c00ff087b82 */ /* 0x000ee20000000800 */
[----:B------:R-:W-:Y:S02]  /*3f5c0*/  ISETP.GE.U32.AND P2, PT, R252, 0x7ffffdef, PT ;  /* 0x7ffffdeffc00780c */ /* 0x000fe40003f46070 */
[----:B------:R-:W-:Y:S01]  /*3f5d0*/  IMAD.WIDE R24, R4, 0x4, R24 ;  /* 0x0000000404187825 */ /* 0x000fe200078e0218 */
[----:B------:R-:W-:Y:S01]  /*3f5e0*/  STL.64 [R1+0x3768], R226 ;  /* 0x003768e201007387 */ /* 0x000fe20000100a00 */
[C---:B--2---:R-:W-:Y:S02]  /*3f5f0*/  IADD3 R159, R16.reuse, 0x100000, RZ ;  /* 0x00100000109f7810 */ /* 0x044fe40007ffe0ff */
[C---:B------:R-:W-:Y:S01]  /*3f600*/  VIADD R252, R16.reuse, 0x100000 ;  /* 0x0010000010fc7836 */ /* 0x040fe20000000000 */
[----:B------:R-:W-:Y:S01]  /*3f610*/  STL.64 [R1+0x3770], R228 ;  /* 0x003770e401007387 */ /* 0x000fe20000100a00 */
[----:B----4-:R-:W-:-:S03]  /*3f620*/  VIADD R156, R16, 0x100000 ;  /* 0x00100000109c7836 */ /* 0x010fc60000000000 */
[----:B------:R-:W-:Y:S04]  /*3f630*/  STL.64 [R1+0x1e30], R14 ;  /* 0x001e300e01007387 */ /* 0x000fe80000100a00 */
[----:B------:R2:W-:Y:S04]  /*3f640*/  STL.64 [R1+0x1a18], R24 ;  /* 0x001a181801007387 */ /* 0x0005e80000100a00 */
[----:B------:R-:W4:Y:S01]  /*3f650*/  LDL.LU.64 R28, [R1+0x1700] ;  /* 0x00170000011c7983 */ /* 0x000f220000300a00 */
[----:B-1----:R-:W-:-:S03]  /*3f660*/  IMAD.WIDE R32, R4, 0x4, R34 ;  /* 0x0000000404207825 */ /* 0x002fc600078e0222 */
[----:B------:R1:W-:Y:S01]  /*3f670*/  LDGSTS.E [R252+-0x3c000], desc[UR60][R24.64], !P1 ;  /* 0xc400000018fc7fae */ /* 0x0003e2000c92187c */
[----:B------:R-:W-:-:S03]  /*3f680*/  IMAD.WIDE R22, R4, 0x4, R22 ;  /* 0x0000000404167825 */ /* 0x000fc600078e0216 */
[----:B------:R-:W-:Y:S04]  /*3f690*/  STL.64 [R1+0x1a10], R32 ;  /* 0x001a102001007387 */ /* 0x000fe80000100a00 */
[----:B------:R2:W-:Y:S01]  /*3f6a0*/  STL.64 [R1+0x1a08], R22 ;  /* 0x001a081601007387 */ /* 0x0005e20000100a00 */
[----:B-1----:R-:W-:Y:S02]  /*3f6b0*/  IADD3 R252, R9, -0x193, RZ ;  /* 0xfffffe6d09fc7810 */ /* 0x002fe40007ffe0ff */
[----:B------:R-:W1:Y:S01]  /*3f6c0*/  LDC R9, c[0x0][0x230] ;  /* 0x00008c00ff097b82 */ /* 0x000e620000000800 */
[----:B------:R-:W-:Y:S04]  /*3f6d0*/  LDGSTS.E [R159+-0x38000], desc[UR60][R32.64], !P1 ;  /* 0xc8000000209f7fae */ /* 0x000fe8000c92187c */
[----:B--2---:R-:W2:Y:S04]  /*3f6e0*/  LDL.LU.64 R24, [R1+0x1718] ;  /* 0x0017180001187983 */ /* 0x004ea80000300a00 */
[----:B------:R-:W-:Y:S04]  /*3f6f0*/  LDGSTS.E [R156+-0x34000], desc[UR60][R22.64], !P1 ;  /* 0xcc000000169c7fae */ /* 0x000fe8000c92187c */
[----:B------:R1:W-:Y:S01]  /*3f700*/  LDGSTS.E [R154+-0x3fffc], desc[UR60][R14.64], !P2 ;  /* 0xc00040000e9a7fae */ /* 0x0003e2000d12187c */
[----:B------:R-:W-:-:S03]  /*3f710*/  ISETP.GE.U32.AND P1, PT, R252, 0x7ffffdee, PT ;  /* 0x7ffffdeefc00780c */ /* 0x000fc60003f26070 */
[----:B------:R-:W2:Y:S01]  /*3f720*/  LDL.LU.64 R34, [R1+0x1710] ;  /* 0x0017100001227983 */ /* 0x000ea20000300a00 */
[----:B------:R-:W-:-:S03]  /*3f730*/  VIADD R252, R16, 0x100000 ;  /* 0x0010000010fc7836 */ /* 0x000fc60000000000 */
[----:B------:R-:W2:Y:S01]  /*3f740*/  LDL.LU.64 R22, [R1+0x1708] ;  /* 0x0017080001167983 */ /* 0x000ea20000300a00 */
[----:B-1----:R-:W-:-:S05]  /*3f750*/  IMAD.WIDE R14, R4, 0x4, R30 ;  /* 0x00000004040e7825 */ /* 0x002fca00078e021e */
[----:B------:R-:W-:Y:S01]  /*3f760*/  STL.64 [R1+0x1e28], R14 ;  /* 0x001e280e01007387 */ /* 0x000fe20000100a00 */
[----:B------:R-:W-:-:S04]  /*3f770*/  IMAD.WIDE R20, R4, 0x4, R20 ;  /* 0x0000000404147825 */ /* 0x000fc800078e0214 */
[C---:B------:R-:W-:Y:S01]  /*3f780*/  IMAD.WIDE R26, R4.reuse, 0x4, R26 ;  /* 0x00000004041a7825 */ /* 0x040fe200078e021a */
[----:B------:R1:W-:Y:S03]  /*3f790*/  STL.64 [R1+0x1a00], R20 ;  /* 0x001a001401007387 */ /* 0x0003e60000100a00 */
[----:B------:R-:W-:Y:S01]  /*3f7a0*/  IMAD.WIDE R32, R4, 0x4, R152 ;  /* 0x0000000404207825 */ /* 0x000fe200078e0298 */
[----:B------:R-:W2:Y:S04]  /*3f7b0*/  LDL.LU.64 R30, [R1+0x16e0] ;  /* 0x0016e000011e7983 */ /* 0x000ea80000300a00 */
[----:B------:R3:W-:Y:S04]  /*3f7c0*/  STL.64 [R1+0x19f8], R26 ;  /* 0x0019f81a01007387 */ /* 0x0007e80000100a00 */
[----:B------:R3:W-:Y:S04]  /*3f7d0*/  LDGSTS.E [R252+-0x3bffc], desc[UR60][R20.64], !P2 ;  /* 0xc400400014fc7fae */ /* 0x0007e8000d12187c */
[----:B------:R2:W-:Y:S04]  /*3f7e0*/  STL.64 [R1+0x19f0], R32 ;  /* 0x0019f02001007387 */ /* 0x0005e80000100a00 */
[----:B------:R-:W-:Y:S04]  /*3f7f0*/  LDGSTS.E [R159+-0x37ffc], desc[UR60][R26.64], !P2 ;  /* 0xc80040001a9f7fae */ /* 0x000fe8000d12187c */
[----:B-1----:R-:W2:Y:S01]  /*3f800*/  LDL.LU.64 R20, [R1+0x16f8] ;  /* 0x0016f80001147983 */ /* 0x002ea20000300a00 */
[----:B---3--:R-:W-:-:S02]  /*3f810*/  IADD3 R252, R8, -0x194, RZ ;  /* 0xfffffe6c08fc7810 */ /* 0x008fc40007ffe0ff */
[----:B------:R-:W1:Y:S01]  /*3f820*/  LDC R8, c[0x0][0x230] ;  /* 0x00008c00ff087b82 */ /* 0x000e620000000800 */
[----:B------:R-:W-:Y:S04]  /*3f830*/  LDGSTS.E [R156+-0x33ffc], desc[UR60][R32.64], !P2 ;  /* 0xcc004000209c7fae */ /* 0x000fe8000d12187c */
[----:B------:R-:W3:Y:S04]  /*3f840*/  LDL.LU.64 R26, [R1+0x16f0] ;  /* 0x0016f000011a7983 */ /* 0x000ee80000300a00 */
[----:B------:R-:W3:Y:S01]  /*3f850*/  LDL.LU.64 R152, [R1+0x16e8] ;  /* 0x0016e80001987983 */ /* 0x000ee20000300a00 */
[----:B------:R-:W-:-:S03]  /*3f860*/  ISETP.GE.U32.AND P2, PT, R252, 0x7ffffded, PT ;  /* 0x7ffffdedfc00780c */ /* 0x000fc60003f46070 */
[----:B------:R4:W-:Y:S01]  /*3f870*/  LDGSTS.E [R154+-0x3fff8], desc[UR60][R14.64], !P1 ;  /* 0xc00080000e9a7fae */ /* 0x0009e2000c92187c */
[----:B------:R-:W-:Y:S02]  /*3f880*/  VIADD R252, R16, 0x100000 ;  /* 0x0010000010fc7836 */ /* 0x000fe40000000000 */
[----:B----4-:R-:W-:-:S05]  /*3f890*/  IMAD.WIDE R14, R4, 0x4, R28 ;  /* 0x00000004040e7825 */ /* 0x010fca00078e021c */
[----:B------:R-:W-:Y:S01]  /*3f8a0*/  STL.64 [R1+0x1e20], R14 ;  /* 0x001e200e01007387 */ /* 0x000fe20000100a00 */
[----:B--2---:R-:W-:-:S05]  /*3f8b0*/  IMAD.WIDE R24, R4, 0x4, R24 ;  /* 0x0000000404187825 */ /* 0x004fca00078e0218 */
[----:B------:R2:W-:Y:S04]  /*3f8c0*/  STL.64 [R1+0x19e8], R24 ;  /* 0x0019e81801007387 */ /* 0x0005e80000100a00 */
[----:B------:R-:W4:Y:S01]  /*3f8d0*/  LDL.LU.64 R28, [R1+0x16c0] ;  /* 0x0016c000011c7983 */ /* 0x000f220000300a00 */
[----:B------:R-:W-:-:S03]  /*3f8e0*/  IMAD.WIDE R32, R4, 0x4, R34 ;  /* 0x0000000404207825 */ /* 0x000fc600078e0222 */
[----:B------:R1:W-:Y:S01]  /*3f8f0*/  LDGSTS.E [R252+-0x3bff8], desc[UR60][R24.64], !P1 ;  /* 0xc400800018fc7fae */ /* 0x0003e2000c92187c */
[----:B------:R-:W-:-:S03]  /*3f900*/  IMAD.WIDE R22, R4, 0x4, R22 ;  /* 0x0000000404167825 */ /* 0x000fc600078e0216 */
[----:B------:R-:W-:Y:S04]  /*3f910*/  STL.64 [R1+0x19e0], R32 ;  /* 0x0019e02001007387 */ /* 0x000fe80000100a00 */
[----:B------:R2:W-:Y:S04]  /*3f920*/  STL.64 [R1+0x19d8], R22 ;  /* 0x0019d81601007387 */ /* 0x0005e80000100a00 */
[----:B------:R-:W-:Y:S01]  /*3f930*/  LDGSTS.E [R159+-0x37ff8], desc[UR60][R32.64], !P1 ;  /* 0xc8008000209f7fae */ /* 0x000fe2000c92187c */
[----:B-1----:R-:W-:Y:S02]  /*3f940*/  IADD3 R252, R9, -0x1b1, RZ ;  /* 0xfffffe4f09fc7810 */ /* 0x002fe40007ffe0ff */
[----:B------:R-:W1:Y:S01]  /*3f950*/  LDC R9, c[0x0][0x230] ;  /* 0x00008c00ff097b82 */ /* 0x000e620000000800 */
        /* <DEDUP_REMOVED lines=9> */
[----:B------:R-:W-:-:S05]  /*3f9f0*/  IMAD.WIDE R20, R4, 0x4, R20 ;  /* 0x0000000404147825 */ /* 0x000fca00078e0214 */
[----:B------:R1:W-:Y:S01]  /*3fa00*/  STL.64 [R1+0x19d0], R20 ;  /* 0x0019d01401007387 */ /* 0x0003e20000100a00 */
[----:B---3--:R-:W-:-:S03]  /*3fa10*/  IMAD.WIDE R26, R4, 0x4, R26 ;  /* 0x00000004041a7825 */ /* 0x008fc600078e021a */
[----:B------:R-:W3:Y:S01]  /*3fa20*/  LDL.LU.64 R30, [R1+0x16a0] ;  /* 0x0016a000011e7983 */ /* 0x000ee20000300a00 */
[----:B------:R-:W-:-:S03]  /*3fa30*/  IMAD.WIDE R32, R4, 0x4, R152 ;  /* 0x0000000404207825 */ /* 0x000fc600078e0298 */
[----:B------:R1:W-:Y:S04]  /*3fa40*/  STL.64 [R1+0x19c8], R26 ;  /* 0x0019c81a01007387 */ /* 0x0003e80000100a00 */
[----:B------:R1:W-:Y:S04]  /*3fa50*/  LDGSTS.E [R252+-0x3bff4], desc[UR60][R20.64], !P2 ;  /* 0xc400c00014fc7fae */ /* 0x0003e8000d12187c */
[----:B------:R2:W-:Y:S04]  /*3fa60*/  STL.64 [R1+0x19c0], R32 ;  /* 0x0019c02001007387 */ /* 0x0005e80000100a00 */
[----:B------:R-:W-:Y:S04]  /*3fa70*/  LDGSTS.E [R159+-0x37ff4], desc[UR60][R26.64], !P2 ;  /* 0xc800c0001a9f7fae */ /* 0x000fe8000d12187c */
[----:B-1----:R-:W3:Y:S01]  /*3fa80*/  LDL.LU.64 R20, [R1+0x16b8] ;  /* 0x0016b80001147983 */ /* 0x002ee20000300a00 */
[----:B------:R-:W-:-:S02]  /*3fa90*/  IADD3 R252, R8, -0x1b2, RZ ;  /* 0xfffffe4e08fc7810 */ /* 0x000fc40007ffe0ff */
        /* <DEDUP_REMOVED lines=27> */
[----:B---3--:R-:W-:-:S05]  /*3fc50*/  IMAD.WIDE R14, R4, 0x4, R30 ;  /* 0x00000004040e7825 */ /* 0x008fca00078e021e */
[----:B------:R-:W-:Y:S01]  /*3fc60*/  STL.64 [R1+0x1d98], R14 ;  /* 0x001d980e01007387 */ /* 0x000fe20000100a00 */
[----:B------:R-:W-:-:S05]  /*3fc70*/  IMAD.WIDE R20, R4, 0x4, R20 ;  /* 0x0000000404147825 */ /* 0x000fca00078e0214 */
[----:B------:R3:W-:Y:S01]  /*3fc80*/  STL.64 [R1+0x1880], R20 ;  /* 0x0018801401007387 */ /* 0x0007e20000100a00 */
[----:B------:R-:W-:-:S03]  /*3fc90*/  IMAD.WIDE R26, R4, 0x4, R26 ;  /* 0x00000004041a7825 */ /* 0x000fc600078e021a */
[----:B------:R-:W2:Y:S01]  /*3fca0*/  LDL.LU.64 R30, [R1+0x1660] ;  /* 0x00166000011e7983 */ /* 0x000ea20000300a00 */
[----:B------:R-:W-:-:S03]  /*3fcb0*/  IMAD.WIDE R32, R4, 0x4, R152 ;  /* 0x0000000404207825 */ /* 0x000fc600078e0298 */
[----:B------:R1:W-:Y:S04]  /*3fcc0*/  STL.64 [R1+0x1878], R26 ;  /* 0x0018781a01007387 */ /* 0x0003e80000100a00 */
[----:B------:R1:W-:Y:S04]  /*3fcd0*/  LDGSTS.E [R252+-0x2bffc], desc[UR60][R20.64], !P2 ;  /* 0xd400400014fc7fae */ /* 0x0003e8000d12187c */
[----:B------:R2:W-:Y:S04]  /*3fce0*/  STL.64 [R1+0x1870], R32 ;  /* 0x0018702001007387 */ /* 0x0005e80000100a00 */
[----:B------:R-:W-:Y:S04]  /*3fcf0*/  LDGSTS.E [R159+-0x27ffc], desc[UR60][R26.64], !P2 ;  /* 0xd80040001a9f7fae */ /* 0x000fe8000d12187c */
[----:B---3--:R-:W3:Y:S01]  /*3fd00*/  LDL.LU.64 R20, [R1+0x1678] ;  /* 0x0016780001147983 */ /* 0x008ee20000300a00 */
[----:B-1----:R-:W-:-:S02]  /*3fd10*/  IADD3 R252, R8, -0x1b4, RZ ;  /* 0xfffffe4c08fc7810 */ /* 0x002fc40007ffe0ff */
        /* <DEDUP_REMOVED lines=29> */
[----:B---3--:R-:W-:-:S05]  /*3fef0*/  IMAD.WIDE R20, R4, 0x4, R20 ;  /* 0x0000000404147825 */ /* 0x008fca00078e0214 */
[----:B------:R1:W-:Y:S01]  /*3ff00*/  STL.64 [R1+0x1850], R20 ;  /* 0x0018501401007387 */ /* 0x0003e20000100a00 */
[----:B------:R-:W-:-:S03]  /*3ff10*/  IMAD.WIDE R26, R4, 0x4, R26 ;  /* 0x00000004041a7825 */ /* 0x000fc600078e021a */
        /* <DEDUP_REMOVED lines=165> */
[----:B------:R1:W-:Y:S04]  /*40970*/  LDGSTS.E [R159+-0x7ff4], desc[UR60][R26.64], !P2 ;  /* 0xf800c0001a9f7fae */ /* 0x0003e8000d12187c */
[----:B-1----:R-:W3:Y:S01]  /*40980*/  LDL.LU.64 R20, [R1+0x1538] ;  /* 0x0015380001147983 */ /* 0x002ee20000300a00 */
[----:B------:R-:W-:Y:S01]  /*40990*/  VIADD R252, R8, 0xfffffe6a ;  /* 0xfffffe6a08fc7836 */ /* 0x000fe20000000000 */
[----:B------:R-:W-:Y:S01]  /*409a0*/  IADD3 R154, R17, 0x100000, RZ ;  /* 0x00100000119a7810 */ /* 0x000fe20007ffe0ff */
[----:B------:R-:W1:Y:S01]  /*409b0*/  LDC R8, c[0x0][0x230] ;  /* 0x00008c00ff087b82 */ /* 0x000e620000000800 */
[----:B------:R4:W-:Y:S04]  /*409c0*/  LDGSTS.E [R156+-0x3ff4], desc[UR60][R32.64], !P2 ;  /* 0xfc00c000209c7fae */ /* 0x0009e8000d12187c */
[----:B------:R-:W3:Y:S04]  /*409d0*/  LDL.LU.64 R26, [R1+0x1530] ;  /* 0x00153000011a7983 */ /* 0x000ee80000300a00 */
[----:B------:R-:W3:Y:S01]  /*409e0*/  LDL.LU.64 R152, [R1+0x1528] ;  /* 0x0015280001987983 */ /* 0x000ee20000300a00 */
[----:B------:R-:W-:-:S03]  /*409f0*/  ISETP.GE.U32.AND P2, PT, R252, 0x7ffffdeb, PT ;  /* 0x7ffffdebfc00780c */ /* 0x000fc60003f46070 */
[----:B------:R4:W-:Y:S01]  /*40a00*/  LDGSTS.E [R154+-0x40000], desc[UR60][R14.64], !P1 ;  /* 0xc00000000e9a7fae */ /* 0x0009e2000c92187c */
[C---:B------:R-:W-:Y:S01]  /*40a10*/  IADD3 R252, R17.reuse, 0x100000, RZ ;  /* 0x0010000011fc7810 */ /* 0x040fe20007ffe0ff */
[C---:B------:R-:W-:Y:S01]  /*40a20*/  VIADD R159, R17.reuse, 0x100000 ;  /* 0x00100000119f7836 */ /* 0x040fe20000000000 */
[----:B----4-:R-:W-:Y:S01]  /*40a30*/  IADD3 R156, R17, 0x100000, RZ ;  /* 0x00100000119c7810 */ /* 0x010fe20007ffe0ff */
[----:B------:R-:W-:-:S05]  /*40a40*/  IMAD.WIDE R14, R4, 0x4, R28 ;  /* 0x00000004040e7825 */ /* 0x000fca00078e021c */
        /* <DEDUP_REMOVED lines=10> */
[----:B-1----:R-:W-:Y:S02]  /*40af0*/  VIADD R252, R9, 0xfffffe69 ;  /* 0xfffffe6909fc7836 */ /* 0x002fe40000000000 */
[----:B------:R-:W1:Y:S01]  /*40b00*/  LDC R9, c[0x0][0x230] ;  /* 0x00008c00ff097b82 */ /* 0x000e620000000800 */
[----:B--2---:R-:W2:Y:S04]  /*40b10*/  LDL.LU.64 R24, [R1+0x1518] ;  /* 0x0015180001187983 */ /* 0x004ea80000300a00 */
[----:B------:R-:W-:Y:S04]  /*40b20*/  LDGSTS.E [R156+-0x34000], desc[UR60][R22.64], !P1 ;  /* 0xcc000000169c7fae */ /* 0x000fe8000c92187c */
[----:B------:R3:W-:Y:S01]  /*40b30*/  LDGSTS.E [R154+-0x3fffc], desc[UR60][R14.64], !P2 ;  /* 0xc00040000e9a7fae */ /* 0x0007e2000d12187c */
[----:B------:R-:W-:-:S03]  /*40b40*/  ISETP.GE.U32.AND P1, PT, R252, 0x7ffffdea, PT ;  /* 0x7ffffdeafc00780c */ /* 0x000fc60003f26070 */
[----:B------:R-:W2:Y:S01]  /*40b50*/  LDL.LU.64 R34, [R1+0x1510] ;  /* 0x0015100001227983 */ /* 0x000ea20000300a00 */
[----:B------:R-:W-:-:S03]  /*40b60*/  IADD3 R252, R17, 0x100000, RZ ;  /* 0x0010000011fc7810 */ /* 0x000fc60007ffe0ff */
        /* <DEDUP_REMOVED lines=13> */
[----:B-1----:R-:W-:-:S02]  /*40c40*/  VIADD R252, R8, 0xfffffe68 ;  /* 0xfffffe6808fc7836 */ /* 0x002fc40000000000 */
[----:B------:R-:W1:Y:S01]  /*40c50*/  LDC R8, c[0x0][0x230] ;  /* 0x00008c00ff087b82 */ /* 0x000e620000000800 */
[----:B------:R-:W-:Y:S04]  /*40c60*/  LDGSTS.E [R156+-0x33ffc], desc[UR60][R32.64], !P2 ;  /* 0xcc004000209c7fae */ /* 0x000fe8000d12187c */
[----:B------:R-:W3:Y:S04]  /*40c70*/  LDL.LU.64 R26, [R1+0x14f0] ;  /* 0x0014f000011a7983 */ /* 0x000ee80000300a00 */
[----:B------:R-:W3:Y:S01]  /*40c80*/  LDL.LU.64 R152, [R1+0x14e8] ;  /* 0x0014e80001987983 */ /* 0x000ee20000300a00 */
[----:B------:R-:W-:-:S03]  /*40c90*/  ISETP.GE.U32.AND P2, PT, R252, 0x7ffffde9, PT ;  /* 0x7ffffde9fc00780c */ /* 0x000fc60003f46070 */
[----:B------:R4:W-:Y:S01]  /*40ca0*/  LDGSTS.E [R154+-0x3fff8], desc[UR60][R14.64], !P1 ;  /* 0xc00080000e9a7fae */ /* 0x0009e2000c92187c */
[----:B------:R-:W-:Y:S01]  /*40cb0*/  IADD3 R252, R17, 0x100000, RZ ;  /* 0x0010000011fc7810 */ /* 0x000fe20007ffe0ff */
        /* <DEDUP_REMOVED lines=32> */
[----:B------:R-:W-:-:S02]  /*40ec0*/  VIADD R252, R8, 0xfffffe4a ;  /* 0xfffffe4a08fc7836 */ /* 0x000fc40000000000 */
        /* <DEDUP_REMOVED lines=182> */
[----:B------:R-:W2:Y:S04]  /*41a30*/  LDL.LU.64 R34, [R1+0x1390] ;  /* 0x0013900001227983 */ /* 0x000ea80000300a00 */
[----:B------:R3:W-:Y:S04]  /*41a40*/  LDGSTS.E [R154+-0xfffc], desc[UR60][R14.64], !P2 ;  /* 0xf00040000e9a7fae */ /* 0x0007e8000d12187c */
[----:B------:R-:W2:Y:S01]  /*41a50*/  LDL.LU.64 R22, [R1+0x1388] ;  /* 0x0013880001167983 */ /* 0x000ea20000300a00 */
[----:B------:R-:W-:-:S02]  /*41a60*/  ISETP.GE.U32.AND P1, PT, R252, 0x7ffffd8a, PT ;  /* 0x7ffffd8afc00780c */ /* 0x000fc40003f26070 */
[----:B------:R-:W-:Y:S01]  /*41a70*/  IADD3 R252, R17, 0x100000, RZ ;  /* 0x0010000011fc7810 */ /* 0x000fe20007ffe0ff */
[----:B---3--:R-:W-:-:S05]  /*41a80*/  IMAD.WIDE R14, R4, 0x4, R30 ;  /* 0x00000004040e7825 */ /* 0x008fca00078e021e */
[----:B------:R-:W-:Y:S01]  /*41a90*/  STL.64 [R1+0x1c58], R14 ;  /* 0x001c580e01007387 */ /* 0x000fe20000100a00 */
[----:B------:R-:W-:-:S05]  /*41aa0*/  IMAD.WIDE R20, R4, 0x4, R20 ;  /* 0x0000000404147825 */ /* 0x000fca00078e0214 */
[----:B------:R3:W-:Y:S01]  /*41ab0*/  STL.64 [R1+0x1520], R20 ;  /* 0x0015201401007387 */ /* 0x0007e20000100a00 */
[----:B------:R-:W-:-:S03]  /*41ac0*/  IMAD.WIDE R32, R4, 0x4, R26 ;  /* 0x0000000404207825 */ /* 0x000fc600078e021a */
[----:B------:R-:W2:Y:S01]  /*41ad0*/  LDL.LU.64 R30, [R1+0x1360] ;  /* 0x00136000011e7983 */ /* 0x000ea20000300a00 */
[----:B------:R-:W-:-:S03]  /*41ae0*/  IMAD.WIDE R26, R4, 0x4, R152 ;  /* 0x00000004041a7825 */ /* 0x000fc600078e0298 */
[----:B------:R-:W-:Y:S04]  /*41af0*/  STL.64 [R1+0x1518], R32 ;  /* 0x0015182001007387 */ /* 0x000fe80000100a00 */
[----:B------:R1:W-:Y:S04]  /*41b00*/  LDGSTS.E [R252+-0xbffc], desc[UR60][R20.64], !P2 ;  /* 0xf400400014fc7fae */ /* 0x0003e8000d12187c */
[----:B------:R1:W-:Y:S04]  /*41b10*/  STL.64 [R1+0x1510], R26 ;  /* 0x0015101a01007387 */ /* 0x0003e80000100a00 */
[----:B------:R-:W-:Y:S04]  /*41b20*/  LDGSTS.E [R159+-0x7ffc], desc[UR60][R32.64], !P2 ;  /* 0xf8004000209f7fae */ /* 0x000fe8000d12187c */
[----:B---3--:R-:W3:Y:S04]  /*41b30*/  LDL.LU.64 R20, [R1+0x1378] ;  /* 0x0013780001147983 */ /* 0x008ee80000300a00 */
[----:B------:R-:W-:Y:S01]  /*41b40*/  LDGSTS.E [R156+-0x3ffc], desc[UR60][R26.64], !P2 ;  /* 0xfc0040001a9c7fae */ /* 0x000fe2000d12187c */
[----:B-1----:R-:W-:-:S02]  /*41b50*/  VIADD R252, R8, 0xfffffe08 ;  /* 0xfffffe0808fc7836 */ /* 0x002fc40000000000 */
[----:B------:R-:W1:Y:S01]  /*41b60*/  LDC R8, c[0x0][0x230] ;  /* 0x00008c00ff087b82 */ /* 0x000e620000000800 */
[----:B------:R4:W-:Y:S04]  /*41b70*/  LDGSTS.E [R154+-0xfff8], desc[UR60][R14.64], !P1 ;  /* 0xf00080000e9a7fae */ /* 0x0009e8000c92187c */
[----:B------:R-:W3:Y:S04]  /*41b80*/  LDL.LU.64 R26, [R1+0x1370] ;  /* 0x00137000011a7983 */ /* 0x000ee80000300a00 */
[----:B------:R-:W3:Y:S01]  /*41b90*/  LDL.LU.64 R152, [R1+0x1368] ;  /* 0x0013680001987983 */ /* 0x000ee20000300a00 */
[----:B------:R-:W-:-:S02]  /*41ba0*/  ISETP.GE.U32.AND P2, PT, R252, 0x7ffffd89, PT ;  /* 0x7ffffd89fc00780c */ /* 0x000fc40003f46070 */
[----:B------:R-:W-:Y:S01]  /*41bb0*/  IADD3 R252, R17, 0x100000, RZ ;  /* 0x0010000011fc7810 */ /* 0x000fe20007ffe0ff */
[----:B----4-:R-:W-:-:S05]  /*41bc0*/  IMAD.WIDE R14, R4, 0x4, R28 ;  /* 0x00000004040e7825 */ /* 0x010fca00078e021c */
[----:B------:R-:W-:Y:S01]  /*41bd0*/  STL.64 [R1+0x1c50], R14 ;  /* 0x001c500e01007387 */ /* 0x000fe20000100a00 */
[----:B--2---:R-:W-:-:S05]  /*41be0*/  IMAD.WIDE R24, R4, 0x4, R24 ;  /* 0x0000000404187825 */ /* 0x004fca00078e0218 */
[----:B------:R2:W-:Y:S01]  /*41bf0*/  LDGSTS.E [R252+-0xbff8], desc[UR60][R24.64], !P1 ;  /* 0xf400800018fc7fae */ /* 0x0005e2000c92187c */
[----:B------:R-:W-:-:S03]  /*41c00*/  IMAD.WIDE R32, R4, 0x4, R34 ;  /* 0x0000000404207825 */ /* 0x000fc600078e0222 */
[----:B------:R4:W-:Y:S04]  /*41c10*/  STL.64 [R1+0x1508], R24 ;  /* 0x0015081801007387 */ /* 0x0009e80000100a00 */
[----:B------:R-:W-:Y:S01]  /*41c20*/  LDGSTS.E [R159+-0x7ff8], desc[UR60][R32.64], !P1 ;  /* 0xf8008000209f7fae */ /* 0x000fe2000c92187c */
[----:B------:R-:W-:-:S03]  /*41c30*/  IMAD.WIDE R22, R4, 0x4, R22 ;  /* 0x0000000404167825 */ /* 0x000fc600078e0216 */
[----:B------:R-:W3:Y:S04]  /*41c40*/  LDL.LU.64 R28, [R1+0x1340] ;  /* 0x00134000011c7983 */ /* 0x000ee80000300a00 */
[----:B------:R-:W-:Y:S01]  /*41c50*/  LDGSTS.E [R156+-0x3ff8], desc[UR60][R22.64], !P1 ;  /* 0xfc008000169c7fae */ /* 0x000fe2000c92187c */
[----:B--2---:R-:W-:Y:S02]  /*41c60*/  VIADD R252, R9, 0xfffffe67 ;  /* 0xfffffe6709fc7836 */ /* 0x004fe40000000000 */
[----:B------:R-:W2:Y:S01]  /*41c70*/  LDC R9, c[0x0][0x230] ;  /* 0x00008c00ff097b82 */ /* 0x000ea20000000800 */
[----:B------:R1:W-:Y:S04]  /*41c80*/  LDGSTS.E [R154+-0xfff4], desc[UR60][R14.64], !P2 ;  /* 0xf000c0000e9a7fae */ /* 0x0003e8000d12187c */
[----:B------:R-:W-:Y:S04]  /*41c90*/  STL.64 [R1+0x1500], R32 ;  /* 0x0015002001007387 */ /* 0x000fe80000100a00 */
[----:B------:R1:W-:Y:S01]  /*41ca0*/  STL.64 [R1+0x14f8], R22 ;  /* 0x0014f81601007387 */ /* 0x0003e20000100a00 */
[----:B------:R-:W-:-:S03]  /*41cb0*/  ISETP.GE.U32.AND P1, PT, R252, 0x7ffffde8, PT ;  /* 0x7ffffde8fc00780c */ /* 0x000fc60003f26070 */
[----:B----4-:R-:W4:Y:S01]  /*41cc0*/  LDL.LU.64 R24, [R1+0x1358] ;  /* 0x0013580001187983 */ /* 0x010f220000300a00 */
[----:B------:R-:W-:-:S03]  /*41cd0*/  IADD3 R252, R17, 0x100000, RZ ;  /* 0x0010000011fc7810 */ /* 0x000fc60007ffe0ff */
[----:B-1----:R-:W2:Y:S04]  /*41ce0*/  LDL.LU.64 R22, [R1+0x1350] ;  /* 0x0013500001167983 */ /* 0x002ea80000300a00 */
[----:B------:R-:W2:Y:S01]  /*41cf0*/  LDL.LU.64 R34, [R1+0x1348] ;  /* 0x0013480001227983 */ /* 0x000ea20000300a00 */
[----:B------:R-:W-:-:S05]  /*41d00*/  IMAD.WIDE R14, R4, 0x4, R30 ;  /* 0x00000004040e7825 */ /* 0x000fca00078e021e */
[----:B------:R-:W-:Y:S04]  /*41d10*/  STL.64 [R1+0x1df8], R14 ;  /* 0x001df80e01007387 */ /* 0x000fe80000100a00 */
[----:B------:R1:W-:Y:S01]  /*41d20*/  STL.64 [R1+0x3778], R16 ;  /* 0x0037781001007387 */ /* 0x0003e20000100a00 */
[----:B---3--:R-:W-:-:S05]  /*41d30*/  IMAD.WIDE R20, R4, 0x4, R20 ;  /* 0x0000000404147825 */ /* 0x008fca00078e0214 */
[----:B------:R3:W-:Y:S04]  /*41d40*/  STL.64 [R1+0x14f0], R20 ;  /* 0x0014f01401007387 */ /* 0x0007e80000100a00 */
[----:B------:R-:W2:Y:S04]  /*41d50*/  LDL.LU.64 R30, [R1+0x1320] ;  /* 0x00132000011e7983 */ /* 0x000ea80000300a00 */
[----:B------:R3:W-:Y:S01]  /*41d60*/  LDGSTS.E [R252+-0xbff4], desc[UR60][R20.64], !P2 ;  /* 0xf400c00014fc7fae */ /* 0x0007e2000d12187c */
[----:B------:R-:W-:-:S04]  /*41d70*/  IMAD.WIDE R26, R4, 0x4, R26 ;  /* 0x00000004041a7825 */ /* 0x000fc800078e021a */
[----:B-1----:R-:W-:Y:S01]  /*41d80*/  IMAD.WIDE R16, R4, 0x4, R152 ;  /* 0x0000000404107825 */ /* 0x002fe200078e0298 */
[----:B------:R1:W-:Y:S04]  /*41d90*/  STL.64 [R1+0x14e8], R26 ;  /* 0x0014e81a01007387 */ /* 0x0003e80000100a00 */
[----:B------:R2:W-:Y:S04]  /*41da0*/  STL.64 [R1+0x14e0], R16 ;  /* 0x0014e01001007387 */ /* 0x0005e80000100a00 */
[----:B---3--:R-:W3:Y:S04]  /*41db0*/  LDL.LU.64 R20, [R1+0x1338] ;  /* 0x0013380001147983 */ /* 0x008ee80000300a00 */
[----:B------:R1:W-:Y:S01]  /*41dc0*/  LDGSTS.E [R159+-0x7ff4], desc[UR60][R26.64], !P2 ;  /* 0xf800c0001a9f7fae */ /* 0x0003e2000d12187c */
[----:B------:R-:W-:Y:S01]  /*41dd0*/  IADD3 R252, R8, -0x19a, RZ ;  /* 0xfffffe6608fc7810 */ /* 0x000fe20007ffe0ff */
[----:B------:R-:W-:Y:S01]  /*41de0*/  VIADD R154, R18, 0x100000 ;  /* 0x00100000129a7836 */ /* 0x000fe20000000000 */
[----:B------:R-:W3:Y:S01]  /*41df0*/  LDC R8, c[0x0][0x230] ;  /* 0x00008c00ff087b82 */ /* 0x000ee20000000800 */
[----:B------:R1:W-:Y:S04]  /*41e00*/  LDGSTS.E [R156+-0x3ff4], desc[UR60][R16.64], !P2 ;  /* 0xfc00c000109c7fae */ /* 0x0003e8000d12187c */
[----:B-1----:R-:W3:Y:S04]  /*41e10*/  LDL.LU.64 R26, [R1+0x1330] ;  /* 0x00133000011a7983 */ /* 0x002ee80000300a00 */
[----:B------:R-:W3:Y:S01]  /*41e20*/  LDL.LU.64 R152, [R1+0x1328] ;  /* 0x0013280001987983 */ /* 0x000ee20000300a00 */
[----:B------:R-:W-:Y:S01]  /*41e30*/  ISETP.GE.U32.AND P2, PT, R252, 0x7ffffde7, PT ;  /* 0x7ffffde7fc00780c */ /* 0x000fe20003f46070 */
[----:B------:R-:W-:-:S02]  /*41e40*/  VIADD R252, R18, 0x100000 ;  /* 0x0010000012fc7836 */ /* 0x000fc40000000000 */
[----:B------:R1:W-:Y:S01]  /*41e50*/  LDGSTS.E [R154+-0x40000], desc[UR60][R14.64], !P1 ;  /* 0xc00000000e9a7fae */ /* 0x0003e2000c92187c */
[C---:B------:R-:W-:Y:S01]  /*41e60*/  IADD3 R159, R18.reuse, 0x100000, RZ ;  /* 0x00100000129f7810 */ /* 0x040fe20007ffe0ff */
[----:B------:R-:W-:Y:S02]  /*41e70*/  VIADD R156, R18, 0x100000 ;  /* 0x00100000129c7836 */ /* 0x000fe40000000000 */
[----:B-1----:R-:W-:-:S05]  /*41e80*/  IMAD.WIDE R14, R4, 0x4, R28 ;  /* 0x00000004040e7825 */ /* 0x002fca00078e021c */
[----:B------:R-:W-:Y:S01]  /*41e90*/  STL.64 [R1+0x1df0], R14 ;  /* 0x001df00e01007387 */ /* 0x000fe20000100a00 */
[----:B----4-:R-:W-:-:S04]  /*41ea0*/  IMAD.WIDE R24, R4, 0x4, R24 ;  /* 0x0000000404187825 */ /* 0x010fc800078e0218 */
[C---:B--2---:R-:W-:Y:S01]  /*41eb0*/  IMAD.WIDE R22, R4.reuse, 0x4, R22 ;  /* 0x0000000404167825 */ /* 0x044fe200078e0216 */
[----:B------:R1:W-:Y:S03]  /*41ec0*/  STL.64 [R1+0x1958], R24 ;  /* 0x0019581801007387 */ /* 0x0003e60000100a00 */
[----:B------:R-:W-:Y:S01]  /*41ed0*/  IMAD.WIDE R16, R4, 0x4, R34 ;  /* 0x0000000404107825 */ /* 0x000fe200078e0222 */
[----:B------:R2:W-:Y:S04]  /*41ee0*/  LDGSTS.E [R252+-0x3c000], desc[UR60][R24.64], !P1 ;  /* 0xc400000018fc7fae */ /* 0x0005e8000c92187c */
[----:B------:R-:W4:Y:S04]  /*41ef0*/  LDL.LU.64 R28, [R1+0x1300] ;  /* 0x00130000011c7983 */ /* 0x000f280000300a00 */
[----:B------:R-:W-:Y:S04]  /*41f00*/  LDGSTS.E [R159+-0x38000], desc[UR60][R22.64], !P1 ;  /* 0xc8000000169f7fae */ /* 0x000fe8000c92187c */
[----:B------:R1:W-:Y:S01]  /*41f10*/  STL.64 [R1+0x1950], R22 ;  /* 0x0019501601007387 */ /* 0x0003e20000100a00 */
[----:B--2---:R-:W-:-:S02]  /*41f20*/  IADD3 R252, R9, -0x19b, RZ ;  /* 0xfffffe6509fc7810 */ /* 0x004fc40007ffe0ff */
[----:B------:R-:W2:Y:S01]  /*41f30*/  LDC R9, c[0x0][0x230] ;  /* 0x00008c00ff097b82 */ /* 0x000ea20000000800 */
[----:B------:R-:W-:Y:S04]  /*41f40*/  LDGSTS.E [R156+-0x34000], desc[UR60][R16.64], !P1 ;  /* 0xcc000000109c7fae */ /* 0x000fe8000c92187c */
[----:B------:R3:W-:Y:S04]  /*41f50*/  STL.64 [R1+0x1948], R16 ;  /* 0x0019481001007387 */ /* 0x0007e80000100a00 */
[----:B------:R2:W-:Y:S01]  /*41f60*/  LDGSTS.E [R154+-0x3fffc], desc[UR60][R14.64], !P2 ;  /* 0xc00040000e9a7fae */ /* 0x0005e2000d12187c */
[----:B------:R-:W-:-:S03]  /*41f70*/  ISETP.GE.U32.AND P1, PT, R252, 0x7ffffde6, PT ;  /* 0x7ffffde6fc00780c */ /* 0x000fc60003f26070 */
[----:B-1----:R-:W4:Y:S01]  /*41f80*/  LDL.LU.64 R24, [R1+0x1318] ;  /* 0x0013180001187983 */ /* 0x002f220000300a00 */
[----:B------:R-:W-:-:S03]  /*41f90*/  VIADD R252, R18, 0x100000 ;  /* 0x0010000012fc7836 */ /* 0x000fc60000000000 */
[----:B------:R-:W4:Y:S04]  /*41fa0*/  LDL.LU.64 R22, [R1+0x1310] ;  /* 0x0013100001167983 */ /* 0x000f280000300a00 */
[----:B------:R-:W4:Y:S01]  /*41fb0*/  LDL.LU.64 R34, [R1+0x1308] ;  /* 0x0013080001227983 */ /* 0x000f220000300a00 */
[----:B--2---:R-:W-:-:S05]  /*41fc0*/  IMAD.WIDE R14, R4, 0x4, R30 ;  /* 0x00000004040e7825 */ /* 0x004fca00078e021e */
[----:B------:R-:W-:Y:S01]  /*41fd0*/  STL.64 [R1+0x1de8], R14 ;  /* 0x001de80e01007387 */ /* 0x000fe20000100a00 */
[----:B---3--:R-:W-:-:S05]  /*41fe0*/  IMAD.WIDE R20, R4, 0x4, R20 ;  /* 0x0000000404147825 */ /* 0x008fca00078e0214 */
[----:B------:R1:W-:Y:S04]  /*41ff0*/  STL.64 [R1+0x1940], R20 ;  /* 0x0019401401007387 */ /* 0x0003e80000100a00 */
[----:B------:R-:W2:Y:S04]  /*42000*/  LDL.LU.64 R30, [R1+0x12e0] ;  /* 0x0012e000011e7983 */ /* 0x000ea80000300a00 */
[----:B------:R3:W-:Y:S01]  /*42010*/  LDGSTS.E [R252+-0x3bffc], desc[UR60][R20.64], !P2 ;  /* 0xc400400014fc7fae */ /* 0x0007e2000d12187c */
[----:B------:R-:W-:-:S04]  /*42020*/  IMAD.WIDE R26, R4, 0x4, R26 ;  /* 0x00000004041a7825 */ /* 0x000fc800078e021a */
[----:B------:R-:W-:Y:S01]  /*42030*/  IMAD.WIDE R16, R4, 0x4, R152 ;  /* 0x0000000404107825 */ /* 0x000fe200078e0298 */
[----:B------:R3:W-:Y:S04]  /*42040*/  STL.64 [R1+0x1938], R26 ;  /* 0x0019381a01007387 */ /* 0x0007e80000100a00 */
[----:B------:R4:W-:Y:S04]  /*42050*/  STL.64 [R1+0x1930], R16 ;  /* 0x0019301001007387 */ /* 0x0009e80000100a00 */
[----:B-1----:R-:W2:Y:S04]  /*42060*/  LDL.LU.64 R20, [R1+0x12f8] ;  /* 0x0012f80001147983 */ /* 0x002ea80000300a00 */
[----:B------:R-:W-:Y:S01]  /*42070*/  LDGSTS.E [R159+-0x37ffc], desc[UR60][R26.64], !P2 ;  /* 0xc80040001a9f7fae */ /* 0x000fe2000d12187c */
[----:B---3--:R-:W-:-:S02]  /*42080*/  IADD3 R252, R8, -0x19c, RZ ;  /* 0xfffffe6408fc7810 */ /* 0x008fc40007ffe0ff */
[----:B------:R-:W1:Y:S01]  /*42090*/  LDC R8, c[0x0][0x230] ;  /* 0x00008c00ff087b82 */ /* 0x000e620000000800 */
[----:B------:R-:W-:Y:S04]  /*420a0*/  LDGSTS.E [R156+-0x33ffc], desc[UR60][R16.64], !P2 ;  /* 0xcc004000109c7fae */ /* 0x000fe8000d12187c */
[----:B------:R-:W3:Y:S04]  /*420b0*/  LDL.LU.64 R26, [R1+0x12f0] ;  /* 0x0012f000011a7983 */ /* 0x000ee80000300a00 */
[----:B------:R-:W3:Y:S01]  /*420c0*/  LDL.LU.64 R152, [R1+0x12e8] ;  /* 0x0012e80001987983 */ /* 0x000ee20000300a00 */
[----:B------:R-:W-:Y:S01]  /*420d0*/  ISETP.GE.U32.AND P2, PT, R252, 0x7ffffde5, PT ;  /* 0x7ffffde5fc00780c */ /* 0x000fe20003f46070 */
[----:B------:R-:W-:-:S02]  /*420e0*/  VIADD R252, R18, 0x100000 ;  /* 0x0010000012fc7836 */ /* 0x000fc40000000000 */
[----:B------:R4:W-:Y:S02]  /*420f0*/  LDGSTS.E [R154+-0x3fff8], desc[UR60][R14.64], !P1 ;  /* 0xc00080000e9a7fae */ /* 0x0009e4000c92187c */
[----:B----4-:R-:W-:-:S05]  /*42100*/  IMAD.WIDE R14, R4, 0x4, R28 ;  /* 0x00000004040e7825 */ /* 0x010fca00078e021c */
[----:B------:R-:W-:Y:S01]  /*42110*/  STL.64 [R1+0x1de0], R14 ;  /* 0x001de00e01007387 */ /* 0x000fe20000100a00 */
[----:B------:R-:W-:-:S04]  /*42120*/  IMAD.WIDE R24, R4, 0x4, R24 ;  /* 0x0000000404187825 */ /* 0x000fc800078e0218 */
[C---:B------:R-:W-:Y:S01]  /*42130*/  IMAD.WIDE R22, R4.reuse, 0x4, R22 ;  /* 0x0000000404167825 */ /* 0x040fe200078e0216 */
[----:B------:R4:W-:Y:S03]  /*42140*/  STL.64 [R1+0x1928], R24 ;  /* 0x0019281801007387 */ /* 0x0009e60000100a00 */
[----:B------:R-:W-:Y:S01]  /*42150*/  IMAD.WIDE R16, R4, 0x4, R34 ;  /* 0x0000000404107825 */ /* 0x000fe200078e0222 */
[----:B------:R1:W-:Y:S04]  /*42160*/  LDGSTS.E [R252+-0x3bff8], desc[UR60][R24.64], !P1 ;  /* 0xc400800018fc7fae */ /* 0x0003e8000c92187c */
[----:B------:R-:W3:Y:S04]  /*42170*/  LDL.LU.64 R28, [R1+0x12c0] ;  /* 0x0012c000011c7983 */ /* 0x000ee80000300a00 */
[----:B------:R-:W-:Y:S04]  /*42180*/  LDGSTS.E [R159+-0x37ff8], desc[UR60][R22.64], !P1 ;  /* 0xc8008000169f7fae */ /* 0x000fe8000c92187c */
[----:B------:R4:W-:Y:S01]  /*42190*/  STL.64 [R1+0x1920], R22 ;  /* 0x0019201601007387 */ /* 0x0009e20000100a00 */
[----:B-1----:R-:W-:-:S02]  /*421a0*/  IADD3 R252, R9, -0x1b9, RZ ;  /* 0xfffffe4709fc7810 */ /* 0x002fc40007ffe0ff */
[----:B------:R-:W1:Y:S01]  /*421b0*/  LDC R9, c[0x0][0x230] ;  /* 0x00008c00ff097b82 */ /* 0x000e620000000800 */
[----:B------:R-:W-:Y:S04]  /*421c0*/  LDGSTS.E [R156+-0x33ff8], desc[UR60][R16.64], !P1 ;  /* 0xcc008000109c7fae */ /* 0x000fe8000c92187c */
[----:B------:R3:W-:Y:S04]  /*421d0*/  STL.64 [R1+0x1918], R16 ;  /* 0x0019181001007387 */ /* 0x0007e80000100a00 */
[----:B------:R2:W-:Y:S01]  /*421e0*/  LDGSTS.E [R154+-0x3fff4], desc[UR60][R14.64], !P2 ;  /* 0xc000c0000e9a7fae */ /* 0x0005e2000d12187c */
[----:B------:R-:W-:-:S03]  /*421f0*/  ISETP.GE.U32.AND P1, PT, R252, 0x7ffffdc8, PT ;  /* 0x7ffffdc8fc00780c */ /* 0x000fc60003f26070 */
[----:B----4-:R-:W4:Y:S01]  /*42200*/  LDL.LU.64 R24, [R1+0x12d8] ;  /* 0x0012d80001187983 */ /* 0x010f220000300a00 */
[----:B------:R-:W-:-:S03]  /*42210*/  VIADD R252, R18, 0x100000 ;  /* 0x0010000012fc7836 */ /* 0x000fc60000000000 */
[----:B------:R-:W4:Y:S04]  /*42220*/  LDL.LU.64 R22, [R1+0x12d0] ;  /* 0x0012d00001167983 */ /* 0x000f280000300a00 */
[----:B------:R-:W4:Y:S01]  /*42230*/  LDL.LU.64 R34, [R1+0x12c8] ;  /* 0x0012c80001227983 */ /* 0x000f220000300a00 */
[----:B--2---:R-:W-:-:S05]  /*42240*/  IMAD.WIDE R14, R4, 0x4, R30 ;  /* 0x00000004040e7825 */ /* 0x004fca00078e021e */
[----:B------:R-:W-:Y:S01]  /*42250*/  STL.64 [R1+0x1d68], R14 ;  /* 0x001d680e01007387 */ /* 0x000fe20000100a00 */
[----:B------:R-:W-:-:S05]  /*42260*/  IMAD.WIDE R20, R4, 0x4, R20 ;  /* 0x0000000404147825 */ /* 0x000fca00078e0214 */
[----:B------:R2:W-:Y:S04]  /*42270*/  STL.64 [R1+0x1910], R20 ;  /* 0x0019101401007387 */ /* 0x0005e80000100a00 */
[----:B------:R-:W4:Y:S04]  /*42280*/  LDL.LU.64 R30, [R1+0x12a0] ;  /* 0x0012a000011e7983 */ /* 0x000f280000300a00 */
[----:B------:R1:W-:Y:S01]  /*42290*/  LDGSTS.E [R252+-0x3bff4], desc[UR60][R20.64], !P2 ;  /* 0xc400c00014fc7fae */ /* 0x0003e2000d12187c */
[----:B---3--:R-:W-:-:S04]  /*422a0*/  IMAD.WIDE R26, R4, 0x4, R26 ;  /* 0x00000004041a7825 */ /* 0x008fc800078e021a */
[----:B------:R-:W-:Y:S01]  /*422b0*/  IMAD.WIDE R16, R4, 0x4, R152 ;  /* 0x0000000404107825 */ /* 0x000fe200078e0298 */
[----:B------:R3:W-:Y:S04]  /*422c0*/  STL.64 [R1+0x1908], R26 ;  /* 0x0019081a01007387 */ /* 0x0007e80000100a00 */
[----:B------:R4:W-:Y:S04]  /*422d0*/  STL.64 [R1+0x1900], R16 ;  /* 0x0019001001007387 */ /* 0x0009e80000100a00 */
[----:B--2---:R-:W2:Y:S04]  /*422e0*/  LDL.LU.64 R20, [R1+0x12b8] ;  /* 0x0012b80001147983 */ /* 0x004ea80000300a00 */
[----:B------:R-:W-:Y:S01]  /*422f0*/  LDGSTS.E [R159+-0x37ff4], desc[UR60][R26.64], !P2 ;  /* 0xc800c0001a9f7fae */ /* 0x000fe2000d12187c */
[----:B-1----:R-:W-:-:S02]  /*42300*/  IADD3 R252, R8, -0x1ba, RZ ;  /* 0xfffffe4608fc7810 */ /* 0x002fc40007ffe0ff */
[----:B------:R-:W1:Y:S01]  /*42310*/  LDC R8, c[0x0][0x230] ;  /* 0x00008c00ff087b82 */ /* 0x000e620000000800 */
[----:B------:R-:W-:Y:S04]  /*42320*/  LDGSTS.E [R156+-0x33ff4], desc[UR60][R16.64], !P2 ;  /* 0xcc00c000109c7fae */ /* 0x000fe8000d12187c */
[----:B---3--:R-:W3:Y:S04]  /*42330*/  LDL.LU.64 R26, [R1+0x12b0] ;  /* 0x0012b000011a7983 */ /* 0x008ee80000300a00 */
[----:B------:R-:W3:Y:S01]  /*42340*/  LDL.LU.64 R152, [R1+0x12a8] ;  /* 0x0012a80001987983 */ /* 0x000ee20000300a00 */
[----:B------:R-:W-:Y:S01]  /*42350*/  ISETP.GE.U32.AND P2, PT, R252, 0x7ffffdc7, PT ;  /* 0x7ffffdc7fc00780c */ /* 0x000fe20003f46070 */
[----:B------:R-:W-:-:S02]  /*42360*/  VIADD R252, R18, 0x100000 ;  /* 0x0010000012fc7836 */ /* 0x000fc40000000000 */
[----:B------:R1:W-:Y:S02]  /*42370*/  LDGSTS.E [R154+-0x30000], desc[UR60][R14.64], !P1 ;  /* 0xd00000000e9a7fae */ /* 0x0003e4000c92187c */
[----:B-1----:R-:W-:-:S05]  /*42380*/  IMAD.WIDE R14, R4, 0x4, R28 ;  /* 0x00000004040e7825 */ /* 0x002fca00078e021c */
[----:B------:R-:W-:Y:S01]  /*42390*/  STL.64 [R1+0x1d60], R14 ;  /* 0x001d600e01007387 */ /* 0x000fe20000100a00 */
[----:B----4-:R-:W-:-:S04]  /*423a0*/  IMAD.WIDE R24, R4, 0x4, R24 ;  /* 0x0000000404187825 */ /* 0x010fc800078e0218 */
[C---:B------:R-:W-:Y:S01]  /*423b0*/  IMAD.WIDE R22, R4.reuse, 0x4, R22 ;  /* 0x0000000404167825 */ /* 0x040fe200078e0216 */
[----:B------:R1:W-:Y:S03]  /*423c0*/  STL.64 [R1+0x17d8], R24 ;  /* 0x0017d81801007387 */ /* 0x0003e60000100a00 */
[----:B------:R-:W-:Y:S01]  /*423d0*/  IMAD.WIDE R16, R4, 0x4, R34 ;  /* 0x0000000404107825 */ /* 0x000fe200078e0222 */
[----:B------:R4:W-:Y:S04]  /*423e0*/  LDGSTS.E [R252+-0x2c000], desc[UR60][R24.64], !P1 ;  /* 0xd400000018fc7fae */ /* 0x0009e8000c92187c */
[----:B------:R-:W3:Y:S04]  /*423f0*/  LDL.LU.64 R28, [R1+0x1280] ;  /* 0x00128000011c7983 */ /* 0x000ee80000300a00 */
[----:B------:R-:W-:Y:S04]  /*42400*/  LDGSTS.E [R159+-0x28000], desc[UR60][R22.64], !P1 ;  /* 0xd8000000169f7fae */ /* 0x000fe8000c92187c */
[----:B------:R1:W-:Y:S01]  /*42410*/  STL.64 [R1+0x17d0], R22 ;  /* 0x0017d01601007387 */ /* 0x0003e20000100a00 */
[----:B----4-:R-:W-:-:S02]  /*42420*/  IADD3 R252, R9, -0x1bb, RZ ;  /* 0xfffffe4509fc7810 */ /* 0x010fc40007ffe0ff */
[----:B------:R-:W4:Y:S01]  /*42430*/  LDC R9, c[0x0][0x230] ;  /* 0x00008c00ff097b82 */ /* 0x000f220000000800 */
[----:B------:R-:W-:Y:S04]  /*42440*/  LDGSTS.E [R156+-0x24000], desc[UR60][R16.64], !P1 ;  /* 0xdc000000109c7fae */ /* 0x000fe8000c92187c */
[----:B------:R3:W-:Y:S04]  /*42450*/  STL.64 [R1+0x17c8], R16 ;  /* 0x0017c81001007387 */ /* 0x0007e80000100a00 */
[----:B------:R4:W-:Y:S01]  /*42460*/  LDGSTS.E [R154+-0x2fffc], desc[UR60][R14.64], !P2 ;  /* 0xd00040000e9a7fae */ /* 0x0009e2000d12187c */
[----:B------:R-:W-:-:S03]  /*42470*/  ISETP.GE.U32.AND P1, PT, R252, 0x7ffffdc6, PT ;  /* 0x7ffffdc6fc00780c */ /* 0x000fc60003f26070 */
[----:B-1----:R-:W3:Y:S01]  /*42480*/  LDL.LU.64 R24, [R1+0x1298] ;  /* 0x0012980001187983 */ /* 0x002ee20000300a00 */
[----:B------:R-:W-:-:S03]  /*42490*/  VIADD R252, R18, 0x100000 ;  /* 0x0010000012fc7836 */ /* 0x000fc60000000000 */
[----:B------:R-:W3:Y:S04]  /*424a0*/  LDL.LU.64 R22, [R1+0x1290] ;  /* 0x0012900001167983 */ /* 0x000ee80000300a00 */
[----:B------:R-:W3:Y:S01]  /*424b0*/  LDL.LU.64 R34, [R1+0x1288] ;  /* 0x0012880001227983 */ /* 0x000ee20000300a00 */
[----:B----4-:R-:W-:-:S05]  /*424c0*/  IMAD.WIDE R14, R4, 0x4, R30 ;  /* 0x00000004040e7825 */ /* 0x010fca00078e021e */
[----:B------:R-:W-:Y:S01]  /*424d0*/  STL.64 [R1+0x1d58], R14 ;  /* 0x001d580e01007387 */ /* 0x000fe20000100a00 */
[----:B--2---:R-:W-:-:S05]  /*424e0*/  IMAD.WIDE R20, R4, 0x4, R20 ;  /* 0x0000000404147825 */ /* 0x004fca00078e0214 */
[----:B------:R1:W-:Y:S04]  /*424f0*/  STL.64 [R1+0x17c0], R20 ;  /* 0x0017c01401007387 */ /* 0x0003e80000100a00 */
[----:B------:R-:W2:Y:S04]  /*42500*/  LDL.LU.64 R30, [R1+0x1260] ;  /* 0x00126000011e7983 */ /* 0x000ea80000300a00 */
[----:B------:R4:W-:Y:S01]  /*42510*/  LDGSTS.E [R252+-0x2bffc], desc[UR60][R20.64], !P2 ;  /* 0xd400400014fc7fae */ /* 0x0009e2000d12187c */
[----:B---3--:R-:W-:-:S04]  /*42520*/  IMAD.WIDE R26, R4, 0x4, R26 ;  /* 0x00000004041a7825 */ /* 0x008fc800078e021a */
[----:B------:R-:W-:Y:S01]  /*42530*/  IMAD.WIDE R16, R4, 0x4, R152 ;  /* 0x0000000404107825 */ /* 0x000fe200078e0298 */
[----:B------:R3:W-:Y:S04]  /*42540*/  STL.64 [R1+0x17b8], R26 ;  /* 0x0017b81a01007387 */ /* 0x0007e80000100a00 */
[----:B------:R3:W-:Y:S04]  /*42550*/  STL.64 [R1+0x17b0], R16 ;  /* 0x0017b01001007387 */ /* 0x0007e80000100a00 */
[----:B-1----:R-:W2:Y:S04]  /*42560*/  LDL.LU.64 R20, [R1+0x1278] ;  /* 0x0012780001147983 */ /* 0x002ea80000300a00 */
[----:B------:R-:W-:Y:S01]  /*42570*/  LDGSTS.E [R159+-0x27ffc], desc[UR60][R26.64], !P2 ;  /* 0xd80040001a9f7fae */ /* 0x000fe2000d12187c */
[----:B----4-:R-:W-:-:S02]  /*42580*/  IADD3 R252, R8, -0x1bc, RZ ;  /* 0xfffffe4408fc7810 */ /* 0x010fc40007ffe0ff */
[----:B------:R-:W1:Y:S01]  /*42590*/  LDC R8, c[0x0][0x230] ;  /* 0x00008c00ff087b82 */ /* 0x000e620000000800 */
[----:B------:R-:W-:Y:S04]  /*425a0*/  LDGSTS.E [R156+-0x23ffc], desc[UR60][R16.64], !P2 ;  /* 0xdc004000109c7fae */ /* 0x000fe8000d12187c */
[----:B---3--:R-:W3:Y:S04]  /*425b0*/  LDL.LU.64 R26, [R1+0x1270] ;  /* 0x00127000011a7983 */ /* 0x008ee80000300a00 */
[----:B------:R-:W4:Y:S01]  /*425c0*/  LDL.LU.64 R152, [R1+0x1268] ;  /* 0x0012680001987983 */ /* 0x000f220000300a00 */
[----:B------:R-:W-:Y:S01]  /*425d0*/  ISETP.GE.U32.AND P2, PT, R252, 0x7ffffdc5, PT ;  /* 0x7ffffdc5fc00780c */ /* 0x000fe20003f46070 */
[----:B------:R-:W-:-:S02]  /*425e0*/  VIADD R252, R18, 0x100000 ;  /* 0x0010000012fc7836 */ /* 0x000fc40000000000 */
[----:B------:R1:W-:Y:S02]  /*425f0*/  LDGSTS.E [R154+-0x2fff8], desc[UR60][R14.64], !P1 ;  /* 0xd00080000e9a7fae */ /* 0x0003e4000c92187c */
[----:B-1----:R-:W-:-:S05]  /*42600*/  IMAD.WIDE R14, R4, 0x4, R28 ;  /* 0x00000004040e7825 */ /* 0x002fca00078e021c */
[----:B------:R-:W-:Y:S01]  /*42610*/  STL.64 [R1+0x1d50], R14 ;  /* 0x001d500e01007387 */ /* 0x000fe20000100a00 */
[----:B------:R-:W-:-:S04]  /*42620*/  IMAD.WIDE R24, R4, 0x4, R24 ;  /* 0x0000000404187825 */ /* 0x000fc800078e0218 */
[C---:B------:R-:W-:Y:S01]  /*42630*/  IMAD.WIDE R22, R4.reuse, 0x4, R22 ;  /* 0x0000000404167825 */ /* 0x040fe200078e0216 */
[----:B------:R1:W-:Y:S03]  /*42640*/  STL.64 [R1+0x17a8], R24 ;  /* 0x0017a81801007387 */ /* 0x0003e60000100a00 */
[----:B------:R-:W-:Y:S01]  /*42650*/  IMAD.WIDE R16, R4, 0x4, R34 ;  /* 0x0000000404107825 */ /* 0x000fe200078e0222 */
[----:B------:R1:W-:Y:S04]  /*42660*/  LDGSTS.E [R252+-0x2bff8], desc[UR60][R24.64], !P1 ;  /* 0xd400800018fc7fae */ /* 0x0003e8000c92187c */
[----:B------:R-:W4:Y:S04]  /*42670*/  LDL.LU.64 R28, [R1+0x1240] ;  /* 0x00124000011c7983 */ /* 0x000f280000300a00 */
[----:B------:R-:W-:Y:S04]  /*42680*/  LDGSTS.E [R159+-0x27ff8], desc[UR60][R22.64], !P1 ;  /* 0xd8008000169f7fae */ /* 0x000fe8000c92187c */
[----:B------:R1:W-:Y:S02]  /*42690*/  STL.64 [R1+0x17a0], R22 ;  /* 0x0017a01601007387 */ /* 0x0003e40000100a00 */
[----:B-1----:R-:W-:-:S02]  /*426a0*/  IADD3 R252, R9, -0x1d9, RZ ;  /* 0xfffffe2709fc7810 */ /* 0x002fc40007ffe0ff */
[----:B------:R-:W1:Y:S01]  /*426b0*/  LDC R9, c[0x0][0x230] ;  /* 0x00008c00ff097b82 */ /* 0x000e620000000800 */
[----:B------:R-:W-:Y:S04]  /*426c0*/  LDGSTS.E [R156+-0x23ff8], desc[UR60][R16.64], !P1 ;  /* 0xdc008000109c7fae */ /* 0x000fe8000c92187c */
[----:B------:R4:W-:Y:S04]  /*426d0*/  STL.64 [R1+0x1798], R16 ;  /* 0x0017981001007387 */ /* 0x0009e80000100a00 */
[----:B------:R2:W-:Y:S01]  /*426e0*/  LDGSTS.E [R154+-0x2fff4], desc[UR60][R14.64], !P2 ;  /* 0xd000c0000e9a7fae */ /* 0x0005e2000d12187c */
[----:B------:R-:W-:-:S03]  /*426f0*/  ISETP.GE.U32.AND P1, PT, R252, 0x7ffffda8, PT ;  /* 0x7ffffda8fc00780c */ /* 0x000fc60003f26070 */
[----:B------:R-:W4:Y:S01]  /*42700*/  LDL.LU.64 R24, [R1+0x1258] ;  /* 0x0012580001187983 */ /* 0x000f220000300a00 */
[----:B------:R-:W-:-:S03]  /*42710*/  VIADD R252, R18, 0x100000 ;  /* 0x0010000012fc7836 */ /* 0x000fc60000000000 */
[----:B------:R-:W4:Y:S04]  /*42720*/  LDL.LU.64 R22, [R1+0x1250] ;  /* 0x0012500001167983 */ /* 0x000f280000300a00 */
[----:B------:R-:W4:Y:S01]  /*42730*/  LDL.LU.64 R34, [R1+0x1248] ;  /* 0x0012480001227983 */ /* 0x000f220000300a00 */
[----:B--2---:R-:W-:-:S05]  /*42740*/  IMAD.WIDE R14, R4, 0x4, R30 ;  /* 0x00000004040e7825 */ /* 0x004fca00078e021e */
[----:B------:R-:W-:Y:S01]  /*42750*/  STL.64 [R1+0x1cd8], R14 ;  /* 0x001cd80e01007387 */ /* 0x000fe20000100a00 */
[----:B------:R-:W-:-:S05]  /*42760*/  IMAD.WIDE R20, R4, 0x4, R20 ;  /* 0x0000000404147825 */ /* 0x000fca00078e0214 */
[----:B------:R2:W-:Y:S04]  /*42770*/  STL.64 [R1+0x1790], R20 ;  /* 0x0017901401007387 */ /* 0x0005e80000100a00 */
[----:B------:R-:W2:Y:S04]  /*42780*/  LDL.LU.64 R30, [R1+0x1220] ;  /* 0x00122000011e7983 */ /* 0x000ea80000300a00 */
[----:B------:R1:W-:Y:S01]  /*42790*/  LDGSTS.E [R252+-0x2bff4], desc[UR60][R20.64], !P2 ;  /* 0xd400c00014fc7fae */ /* 0x0003e2000d12187c */
[----:B---3--:R-:W-:-:S04]  /*427a0*/  IMAD.WIDE R26, R4, 0x4, R26 ;  /* 0x00000004041a7825 */ /* 0x008fc800078e021a */
[----:B----4-:R-:W-:Y:S01]  /*427b0*/  IMAD.WIDE R16, R4, 0x4, R152 ;  /* 0x0000000404107825 */ /* 0x010fe200078e0298 */
        /* <DEDUP_REMOVED lines=17> */
[----:B----4-:R-:W-:Y:S01]  /*428d0*/  IMAD.WIDE R16, R4, 0x4, R34 ;  /* 0x0000000404107825 */ /* 0x010fe200078e0222 */
        /* <DEDUP_REMOVED lines=145> */
[----:B------:R3:W-:Y:S01]  /*431f0*/  LDGSTS.E [R159+-0x7ff4], desc[UR60][R26.64], !P2 ;  /* 0xf800c0001a9f7fae */ /* 0x0007e2000d12187c */
[----:B-1----:R-:W-:Y:S01]  /*43200*/  VIADD R252, R8, 0xfffffe62 ;  /* 0xfffffe6208fc7836 */ /* 0x002fe20000000000 */
[----:B------:R-:W-:Y:S01]  /*43210*/  IADD3 R154, R19, 0x100000, RZ ;  /* 0x00100000139a7810 */ /* 0x000fe20007ffe0ff */
[----:B------:R-:W1:Y:S01]  /*43220*/  LDC R8, c[0x0][0x230] ;  /* 0x00008c00ff087b82 */ /* 0x000e620000000800 */
[----:B------:R3:W-:Y:S04]  /*43230*/  LDGSTS.E [R156+-0x3ff4], desc[UR60][R16.64], !P2 ;  /* 0xfc00c000109c7fae */ /* 0x0007e8000d12187c */
[----:B---3--:R-:W3:Y:S04]  /*43240*/  LDL.LU.64 R26, [R1+0x1130] ;  /* 0x00113000011a7983 */ /* 0x008ee80000300a00 */
[----:B------:R-:W3:Y:S01]  /*43250*/  LDL.LU.64 R152, [R1+0x1128] ;  /* 0x0011280001987983 */ /* 0x000ee20000300a00 */
[----:B------:R-:W-:-:S03]  /*43260*/  ISETP.GE.U32.AND P2, PT, R252, 0x7ffffde3, PT ;  /* 0x7ffffde3fc00780c */ /* 0x000fc60003f46070 */
[----:B------:R1:W-:Y:S01]  /*43270*/  LDGSTS.E [R154+-0x40000], desc[UR60][R14.64], !P1 ;  /* 0xc00000000e9a7fae */ /* 0x0003e2000c92187c */
[C---:B------:R-:W-:Y:S01]  /*43280*/  IADD3 R252, R19.reuse, 0x100000, RZ ;  /* 0x0010000013fc7810 */ /* 0x040fe20007ffe0ff */
[C---:B------:R-:W-:Y:S01]  /*43290*/  VIADD R159, R19.reuse, 0x100000 ;  /* 0x00100000139f7836 */ /* 0x040fe20000000000 */
[----:B------:R-:W-:Y:S01]  /*432a0*/  IADD3 R156, R19, 0x100000, RZ ;  /* 0x00100000139c7810 */ /* 0x000fe20007ffe0ff */
        /* <DEDUP_REMOVED lines=10> */
[----:B----4-:R-:W-:-:S02]  /*43350*/  VIADD R252, R9, 0xfffffe61 ;  /* 0xfffffe6109fc7836 */ /* 0x010fc40000000000 */
[----:B------:R-:W4:Y:S01]  /*43360*/  LDC R9, c[0x0][0x230] ;  /* 0x00008c00ff097b82 */ /* 0x000f220000000800 */
[----:B------:R-:W-:Y:S04]  /*43370*/  LDGSTS.E [R156+-0x34000], desc[UR60][R16.64], !P1 ;  /* 0xcc000000109c7fae */ /* 0x000fe8000c92187c */
[----:B------:R3:W-:Y:S04]  /*43380*/  STL.64 [R1+0x18e8], R16 ;  /* 0x0018e81001007387 */ /* 0x0007e80000100a00 */
[----:B------:R4:W-:Y:S01]  /*43390*/  LDGSTS.E [R154+-0x3fffc], desc[UR60][R14.64], !P2 ;  /* 0xc00040000e9a7fae */ /* 0x0009e2000d12187c */
[----:B------:R-:W-:-:S03]  /*433a0*/  ISETP.GE.U32.AND P1, PT, R252, 0x7ffffde2, PT ;  /* 0x7ffffde2fc00780c */ /* 0x000fc60003f26070 */
[----:B-1----:R-:W3:Y:S01]  /*433b0*/  LDL.LU.64 R24, [R1+0x1118] ;  /* 0x0011180001187983 */ /* 0x002ee20000300a00 */
[----:B------:R-:W-:-:S03]  /*433c0*/  IADD3 R252, R19, 0x100000, RZ ;  /* 0x0010000013fc7810 */ /* 0x000fc60007ffe0ff */
        /* <DEDUP_REMOVED lines=14> */
[----:B----4-:R-:W-:-:S02]  /*434b0*/  VIADD R252, R8, 0xfffffe60 ;  /* 0xfffffe6008fc7836 */ /* 0x010fc40000000000 */
[----:B------:R-:W1:Y:S01]  /*434c0*/  LDC R8, c[0x0][0x230] ;  /* 0x00008c00ff087b82 */ /* 0x000e620000000800 */
[----:B------:R-:W-:Y:S04]  /*434d0*/  LDGSTS.E [R156+-0x33ffc], desc[UR60][R16.64], !P2 ;  /* 0xcc004000109c7fae */ /* 0x000fe8000d12187c */
[----:B---3--:R-:W3:Y:S04]  /*434e0*/  LDL.LU.64 R26, [R1+0x10e8] ;  /* 0x0010e800011a7983 */ /* 0x008ee80000300a00 */
[----:B------:R-:W4:Y:S01]  /*434f0*/  LDL.LU.64 R152, [R1+0x10d8] ;  /* 0x0010d80001987983 */ /* 0x000f220000300a00 */
[----:B------:R-:W-:-:S03]  /*43500*/  ISETP.GE.U32.AND P2, PT, R252, 0x7ffffde1, PT ;  /* 0x7ffffde1fc00780c */ /* 0x000fc60003f46070 */
[----:B------:R1:W-:Y:S01]  /*43510*/  LDGSTS.E [R154+-0x3fff8], desc[UR60][R14.64], !P1 ;  /* 0xc00080000e9a7fae */ /* 0x0003e2000c92187c */
[----:B------:R-:W-:Y:S01]  /*43520*/  IADD3 R252, R19, 0x100000, RZ ;  /* 0x0010000013fc7810 */ /* 0x000fe20007ffe0ff */
        /* <DEDUP_REMOVED lines=10> */
[----:B-1----:R-:W-:-:S02]  /*435d0*/  VIADD R252, R9, 0xfffffe43 ;  /* 0xfffffe4309fc7836 */ /* 0x002fc40000000000 */
[----:B------:R-:W1:Y:S01]  /*435e0*/  LDC R9, c[0x0][0x230] ;  /* 0x00008c00ff097b82 */ /* 0x000e620000000800 */
[----:B------:R-:W-:Y:S04]  /*435f0*/  LDGSTS.E [R156+-0x33ff8], desc[UR60][R16.64], !P1 ;  /* 0xcc008000109c7fae */ /* 0x000fe8000c92187c */
[----:B------:R4:W-:Y:S04]  /*43600*/  STL.64 [R1+0x18b8], R16 ;  /* 0x0018b81001007387 */ /* 0x0009e80000100a00 */
[----:B------:R2:W-:Y:S01]  /*43610*/  LDGSTS.E [R154+-0x3fff4], desc[UR60][R14.64], !P2 ;  /* 0xc000c0000e9a7fae */ /* 0x0005e2000d12187c */
[----:B------:R-:W-:-:S03]  /*43620*/  ISETP.GE.U32.AND P1, PT, R252, 0x7ffffdc4, PT ;  /* 0x7ffffdc4fc00780c */ /* 0x000fc60003f26070 */
[----:B------:R-:W4:Y:S01]  /*43630*/  LDL.LU.64 R24, [R1+0x10b8] ;  /* 0x0010b80001187983 */ /* 0x000f220000300a00 */
[----:B------:R-:W-:-:S03]  /*43640*/  IADD3 R252, R19, 0x100000, RZ ;  /* 0x0010000013fc7810 */ /* 0x000fc60007ffe0ff */
        /* <DEDUP_REMOVED lines=14> */
[----:B-1----:R-:W-:-:S02]  /*43730*/  VIADD R252, R8, 0xfffffe42 ;  /* 0xfffffe4208fc7836 */ /* 0x002fc40000000000 */
[----:B------:R-:W1:Y:S01]  /*43740*/  LDC R8, c[0x0][0x230] ;  /* 0x00008c00ff087b82 */ /* 0x000e620000000800 */
[----:B------:R-:W-:Y:S04]  /*43750*/  LDGSTS.E [R156+-0x33ff4], desc[UR60][R16.64], !P2 ;  /* 0xcc00c000109c7fae */ /* 0x000fe8000d12187c */
[----:B---3--:R-:W3:Y:S04]  /*43760*/  LDL.LU.64 R26, [R1+0x1078] ;  /* 0x00107800011a7983 */ /* 0x008ee80000300a00 */
[----:B------:R-:W3:Y:S01]  /*43770*/  LDL.LU.64 R152, [R1+0x1070] ;  /* 0x0010700001987983 */ /* 0x000ee20000300a00 */
        /* <DEDUP_REMOVED lines=91> */
[----:B------:R-:W-:Y:S01]  /*43d30*/  LDGSTS.E [R159+-0x18000], desc[UR60][R22.64], !P1 ;  /* 0xe8000000169f7fae */ /* 0x000fe2000c92187c */
[----:B----4-:R-:W-:-:S03]  /*43d40*/  VIADD R252, R9, 0xfffffe21 ;  /* 0xfffffe2109fc7836 */ /* 0x010fc60000000000 */
[----:B------:R4:W-:Y:S01]  /*43d50*/  STL.64 [R1+0x15f0], R22 ;  /* 0x0015f01601007387 */ /* 0x0009e20000100a00 */
[----:B-1----:R-:W1:Y:S03]  /*43d60*/  LDC R24, c[0x0][0x230] ;  /* 0x00008c00ff187b82 */ /* 0x002e660000000800 */
[----:B------:R-:W-:Y:S01]  /*43d70*/  LDGSTS.E [R156+-0x14000], desc[UR60][R16.64], !P1 ;  /* 0xec000000109c7fae */ /* 0x000fe2000c92187c */
[----:B------:R-:W-:-:S03]  /*43d80*/  ISETP.GE.U32.AND P1, PT, R252, 0x7ffffda2, PT ;  /* 0x7ffffda2fc00780c */ /* 0x000fc60003f26070 */
[----:B------:R3:W-:Y:S04]  /*43d90*/  STL.64 [R1+0x15e8], R16 ;  /* 0x0015e81001007387 */ /* 0x0007e80000100a00 */
[----:B------:R1:W-:Y:S01]  /*43da0*/  LDGSTS.E [R154+-0x1fffc], desc[UR60][R14.64], !P2 ;  /* 0xe00040000e9a7fae */ /* 0x0003e2000d12187c */
[----:B------:R-:W-:-:S03]  /*43db0*/  IADD3 R252, R19, 0x100000, RZ ;  /* 0x0010000013fc7810 */ /* 0x000fc60007ffe0ff */
[----:B------:R-:W3:Y:S04]  /*43dc0*/  LDL.LU.64 R28, [R1+0xf78] ;  /* 0x000f7800011c7983 */ /* 0x000ee80000300a00 */
[----:B----4-:R-:W4:Y:S04]  /*43dd0*/  LDL.LU.64 R22, [R1+0xf68] ;  /* 0x000f680001167983 */ /* 0x010f280000300a00 */
[----:B------:R-:W4:Y:S01]  /*43de0*/  LDL.LU.64 R34, [R1+0xf58] ;  /* 0x000f580001227983 */ /* 0x000f220000300a00 */
[----:B-1----:R-:W-:-:S05]  /*43df0*/  IMAD.WIDE R14, R4, 0x4, R32 ;  /* 0x00000004040e7825 */ /* 0x002fca00078e0220 */
[----:B------:R-:W-:Y:S01]  /*43e00*/  STL.64 [R1+0x1ca8], R14 ;  /* 0x001ca80e01007387 */ /* 0x000fe20000100a00 */
[----:B--2---:R-:W-:-:S05]  /*43e10*/  IMAD.WIDE R32, R4, 0x4, R20 ;  /* 0x0000000404207825 */ /* 0x004fca00078e0214 */
[----:B------:R-:W-:Y:S04]  /*43e20*/  STL.64 [R1+0x15e0], R32 ;  /* 0x0015e02001007387 */ /* 0x000fe80000100a00 */
[----:B------:R-:W2:Y:S04]  /*43e30*/  LDL.LU.64 R20, [R1+0xf10] ;  /* 0x000f100001147983 */ /* 0x000ea80000300a00 */
[----:B------:R1:W-:Y:S01]  /*43e40*/  LDGSTS.E [R252+-0x1bffc], desc[UR60][R32.64], !P2 ;  /* 0xe400400020fc7fae */ /* 0x0003e2000d12187c */
[----:B---3--:R-:W-:-:S04]  /*43e50*/  IMAD.WIDE R26, R4, 0x4, R26 ;  /* 0x00000004041a7825 */ /* 0x008fc800078e021a */
[----:B------:R-:W-:Y:S01]  /*43e60*/  IMAD.WIDE R16, R4, 0x4, R152 ;  /* 0x0000000404107825 */ /* 0x000fe200078e0298 */
[----:B------:R3:W-:Y:S04]  /*43e70*/  STL.64 [R1+0x15c8], R26 ;  /* 0x0015c81a01007387 */ /* 0x0007e80000100a00 */
[----:B------:R4:W-:Y:S01]  /*43e80*/  STL.64 [R1+0x15a8], R16 ;  /* 0x0015a81001007387 */ /* 0x0009e20000100a00 */
[----:B-1----:R-:W-:-:S03]  /*43e90*/  VIADD R252, R8, 0xfffffe20 ;  /* 0xfffffe2008fc7836 */ /* 0x002fc60000000000 */
[----:B------:R-:W2:Y:S04]  /*43ea0*/  LDL.LU.64 R8, [R1+0xf40] ;  /* 0x000f400001087983 */ /* 0x000ea80000300a00 */
[----:B------:R-:W-:Y:S04]  /*43eb0*/  LDGSTS.E [R159+-0x17ffc], desc[UR60][R26.64], !P2 ;  /* 0xe80040001a9f7fae */ /* 0x000fe8000d12187c */
        /* <DEDUP_REMOVED lines=9> */
[C---:B----4-:R-:W-:Y:S01]  /*43f50*/  IMAD.WIDE R22, R4.reuse, 0x4, R22 ;  /* 0x0000000404167825 */ /* 0x050fe200078e0216 */
[----:B------:R-:W-:Y:S03]  /*43f60*/  STL.64 [R1+0x1588], R30 ;  /* 0x0015881e01007387 */ /* 0x000fe60000100a00 */
[----:B------:R-:W-:Y:S01]  /*43f70*/  IMAD.WIDE R16, R4, 0x4, R34 ;  /* 0x0000000404107825 */ /* 0x000fe200078e0222 */
[----:B------:R-:W4:Y:S04]  /*43f80*/  LDL.LU.64 R28, [R1+0xed8] ;  /* 0x000ed800011c7983 */ /* 0x000f280000300a00 */
[----:B------:R1:W-:Y:S04]  /*43f90*/  LDGSTS.E [R252+-0x1bff8], desc[UR60][R30.64], !P1 ;  /* 0xe40080001efc7fae */ /* 0x0003e8000c92187c */
[----:B------:R1:W-:Y:S04]  /*43fa0*/  STL.64 [R1+0x1568], R22 ;  /* 0x0015681601007387 */ /* 0x0003e80000100a00 */
[----:B------:R-:W-:Y:S04]  /*43fb0*/  LDGSTS.E [R159+-0x17ff8], desc[UR60][R22.64], !P1 ;  /* 0xe8008000169f7fae */ /* 0x000fe8000c92187c */
[----:B------:R2:W-:Y:S01]  /*43fc0*/  STL.64 [R1+0x1558], R16 ;  /* 0x0015581001007387 */ /* 0x0005e20000100a00 */
[----:B-1----:R-:W-:-:S03]  /*43fd0*/  VIADD R252, R24, 0xfffffe03 ;  /* 0xfffffe0318fc7836 */ /* 0x002fc60000000000 */
[----:B------:R-:W-:Y:S04]  /*43fe0*/  LDGSTS.E [R156+-0x13ff8], desc[UR60][R16.64], !P1 ;  /* 0xec008000109c7fae */ /* 0x000fe8000c92187c */
[----:B------:R-:W4:Y:S04]  /*43ff0*/  LDL.LU.64 R34, [R1+0xf00] ;  /* 0x000f000001227983 */ /* 0x000f280000300a00 */
[----:B------:R-:W4:Y:S04]  /*44000*/  LDL.LU.64 R24, [R1+0xef0] ;  /* 0x000ef00001187983 */ /* 0x000f280000300a00 */
[----:B------:R-:W4:Y:S01]  /*44010*/  LDL.LU.64 R22, [R1+0xee0] ;  /* 0x000ee00001167983 */ /* 0x000f220000300a00 */
[----:B------:R-:W-:-:S02]  /*44020*/  ISETP.GE.U32.AND P1, PT, R252, 0x7ffffd84, PT ;  /* 0x7ffffd84fc00780c */ /* 0x000fc40003f26070 */
[----:B------:R-:W-:Y:S01]  /*44030*/  IADD3 R252, R19, 0x100000, RZ ;  /* 0x0010000013fc7810 */ /* 0x000fe20007ffe0ff */
[----:B------:R1:W-:Y:S02]  /*44040*/  LDGSTS.E [R154+-0x1fff4], desc[UR60][R14.64], !P2 ;  /* 0xe000c0000e9a7fae */ /* 0x0003e4000d12187c */
[----:B-1----:R-:W1:Y:S08]  /*44050*/  LDC R15, c[0x0][0x230] ;  /* 0x00008c00ff0f7b82 */ /* 0x002e700000000800 */
[----:B------:R-:W1:Y:S01]  /*44060*/  LDC R14, c[0x0][0x230] ;  /* 0x00008c00ff0e7b82 */ /* 0x000e620000000800 */
[----:B--2---:R-:W-:-:S05]  /*44070*/  IMAD.WIDE R16, R4, 0x4, R20 ;  /* 0x0000000404107825 */ /* 0x004fca00078e0214 */
[----:B------:R-:W-:Y:S01]  /*44080*/  STL.64 [R1+0x1c28], R16 ;  /* 0x001c281001007387 */ /* 0x000fe20000100a00 */
[----:B------:R-:W-:-:S05]  /*44090*/  IMAD.WIDE R8, R4, 0x4, R8 ;  /* 0x0000000404087825 */ /* 0x000fca00078e0208 */
[----:B------:R2:W-:Y:S04]  /*440a0*/  STL.64 [R1+0x1550], R8 ;  /* 0x0015500801007387 */ /* 0x0005e80000100a00 */
[----:B------:R1:W-:Y:S01]  /*440b0*/  LDGSTS.E [R252+-0x1bff4], desc[UR60][R8.64], !P2 ;  /* 0xe400c00008fc7fae */ /* 0x0003e2000d12187c */
[----:B---3--:R-:W-:-:S04]  /*440c0*/  IMAD.WIDE R32, R4, 0x4, R26 ;  /* 0x0000000404207825 */ /* 0x008fc800078e021a */
[----:B------:R-:W-:Y:S01]  /*440d0*/  IMAD.WIDE R30, R4, 0x4, R152 ;  /* 0x00000004041e7825 */ /* 0x000fe200078e0298 */
[----:B------:R-:W-:Y:S04]  /*440e0*/  STL.64 [R1+0x1548], R32 ;  /* 0x0015482001007387 */ /* 0x000fe80000100a00 */
[----:B------:R-:W3:Y:S04]  /*440f0*/  LDL.LU.64 R20, [R1+0xec8] ;  /* 0x000ec80001147983 */ /* 0x000ee80000300a00 */
[----:B------:R-:W-:Y:S04]  /*44100*/  STL.64 [R1+0x1540], R30 ;  /* 0x0015401e01007387 */ /* 0x000fe80000100a00 */
[----:B------:R-:W3:Y:S04]  /*44110*/  LDL.LU.64 R26, [R1+0xeb8] ;  /* 0x000eb800011a7983 */ /* 0x000ee80000300a00 */
[----:B------:R-:W3:Y:S04]  /*44120*/  LDL.LU.64 R152, [R1+0xea8] ;  /* 0x000ea80001987983 */ /* 0x000ee80000300a00 */
[----:B--2---:R-:W2:Y:S01]  /*44130*/  LDL.LU.64 R8, [R1+0xea0] ;  /* 0x000ea00001087983 */ /* 0x004ea20000300a00 */
[----:B-1----:R-:W-:-:S03]  /*44140*/  VIADD R252, R36, 0xfffffe02 ;  /* 0xfffffe0224fc7836 */ /* 0x002fc60000000000 */
[----:B------:R-:W-:Y:S04]  /*44150*/  LDGSTS.E [R159+-0x17ff4], desc[UR60][R32.64], !P2 ;  /* 0xe800c000209f7fae */ /* 0x000fe8000d12187c */
[----:B------:R-:W-:Y:S01]  /*44160*/  LDGSTS.E [R156+-0x13ff4], desc[UR60][R30.64], !P2 ;  /* 0xec00c0001e9c7fae */ /* 0x000fe2000d12187c */
[----:B------:R-:W-:-:S03]  /*44170*/  ISETP.GE.U32.AND P2, PT, R252, 0x7ffffd83, PT ;  /* 0x7ffffd83fc00780c */ /* 0x000fc60003f46070 */
[----:B------:R4:W-:Y:S01]  /*44180*/  LDGSTS.E [R154+-0x10000], desc[UR60][R16.64], !P1 ;  /* 0xf0000000109a7fae */ /* 0x0009e2000c92187c */
[----:B------:R-:W-:Y:S01]  /*44190*/  IADD3 R252, R19, 0x100000, RZ ;  /* 0x0010000013fc7810 */ /* 0x000fe20007ffe0ff */
[----:B----4-:R-:W-:-:S05]  /*441a0*/  IMAD.WIDE R16, R4, 0x4, R28 ;  /* 0x0000000404107825 */ /* 0x010fca00078e021c */
[----:B------:R-:W-:Y:S01]  /*441b0*/  STL.64 [R1+0x1c20], R16 ;  /* 0x001c201001007387 */ /* 0x000fe20000100a00 */
[----:B------:R-:W-:-:S05]  /*441c0*/  IMAD.WIDE R28, R4, 0x4, R34 ;  /* 0x00000004041c7825 */ /* 0x000fca00078e0222 */
[----:B------:R1:W-:Y:S04]  /*441d0*/  STL.64 [R1+0x1478], R28 ;  /* 0x0014781c01007387 */ /* 0x0003e80000100a00 */
[----:B------:R4:W-:Y:S02]  /*441e0*/  LDGSTS.E [R252+-0xc000], desc[UR60][R28.64], !P1 ;  /* 0xf40000001cfc7fae */ /* 0x0009e4000c92187c */
[----:B----4-:R-:W-:Y:S01]  /*441f0*/  VIADD R252, R15, 0xfffffe01 ;  /* 0xfffffe010ffc7836 */ /* 0x010fe20000000000 */
[----:B-1----:R-:W-:Y:S01]  /*44200*/  IADD3 R28, R14, -0x200, RZ ;  /* 0xfffffe000e1c7810 */ /* 0x002fe20007ffe0ff */
[----:B------:R-:W-:-:S04]  /*44210*/  IMAD.WIDE R24, R4, 0x4, R24 ;  /* 0x0000000404187825 */ /* 0x000fc800078e0218 */
[----:B------:R-:W-:Y:S01]  /*44220*/  IMAD.WIDE R22, R4, 0x4, R22 ;  /* 0x0000000404167825 */ /* 0x000fe200078e0216 */
[----:B------:R-:W-:Y:S04]  /*44230*/  LDGSTS.E [R159+-0x8000], desc[UR60][R24.64], !P1 ;  /* 0xf8000000189f7fae */ /* 0x000fe8000c92187c */
[----:B------:R1:W-:Y:S04]  /*44240*/  STL.64 [R1+0x1470], R24 ;  /* 0x0014701801007387 */ /* 0x0003e80000100a00 */
[----:B------:R-:W-:Y:S01]  /*44250*/  LDGSTS.E [R156+-0x4000], desc[UR60][R22.64], !P1 ;  /* 0xfc000000169c7fae */ /* 0x000fe2000c92187c */
[----:B------:R-:W-:Y:S01]  /*44260*/  ISETP.GE.U32.AND P1, PT, R252, 0x7ffffd82, PT ;  /* 0x7ffffd82fc00780c */ /* 0x000fe20003f26070 */
[----:B------:R-:W-:-:S02]  /*44270*/  VIADD R252, R19, 0x100000 ;  /* 0x0010000013fc7836 */ /* 0x000fc40000000000 */
[----:B------:R4:W-:Y:S04]  /*44280*/  STL.64 [R1+0x1468], R22 ;  /* 0x0014681601007387 */ /* 0x0009e80000100a00 */
[----:B------:R3:W-:Y:S04]  /*44290*/  LDGSTS.E [R154+-0xfffc], desc[UR60][R16.64], !P2 ;  /* 0xf0004000109a7fae */ /* 0x0007e8000d12187c */
[----:B-1----:R-:W2:Y:S04]  /*442a0*/  LDL.LU.64 R24, [R1+0xe90] ;  /* 0x000e900001187983 */ /* 0x002ea80000300a00 */
[----:B------:R-:W2:Y:S04]  /*442b0*/  LDL.LU.64 R30, [R1+0xe88] ;  /* 0x000e8800011e7983 */ /* 0x000ea80000300a00 */
[----:B------:R-:W2:Y:S04]  /*442c0*/  LDL.LU.64 R34, [R1+0xe80] ;  /* 0x000e800001227983 */ /* 0x000ea80000300a00 */
[----:B----4-:R-:W4:Y:S01]  /*442d0*/  LDL.LU.64 R22, [R1+0xe78] ;  /* 0x000e780001167983 */ /* 0x010f220000300a00 */
[----:B---3--:R-:W-:-:S02]  /*442e0*/  IMAD.WIDE R14, R4, 0x4, R152 ;  /* 0x00000004040e7825 */ /* 0x008fc400078e0298 */
[----:B------:R-:W1:Y:S02]  /*442f0*/  S2R R153, SR_TID.X ;  /* 0x0000000000997919 */ /* 0x000e640000002100 */
[----:B------:R-:W-:-:S04]  /*44300*/  IMAD.WIDE R20, R4, 0x4, R20 ;  /* 0x0000000404147825 */ /* 0x000fc800078e0214 */
[C---:B------:R-:W-:Y:S01]  /*44310*/  IMAD.WIDE R16, R4.reuse, 0x4, R26 ;  /* 0x0000000404107825 */ /* 0x040fe200078e021a */
[----:B------:R3:W-:Y:S03]  /*44320*/  STL.64 [R1+0x1b58], R20 ;  /* 0x001b581401007387 */ /* 0x0007e60000100a00 */
[----:B--2---:R-:W-:Y:S01]  /*44330*/  IMAD.WIDE R8, R4, 0x4, R8 ;  /* 0x0000000404087825 */ /* 0x004fe200078e0208 */
[----:B------:R2:W-:Y:S04]  /*44340*/  STL.64 [R1+0x1b50], R16 ;  /* 0x001b501001007387 */ /* 0x0005e80000100a00 */
[----:B------:R-:W-:Y:S04]  /*44350*/  LDGSTS.E [R252+-0xbffc], desc[UR60][R20.64], !P2 ;  /* 0xf400400014fc7fae */ /* 0x000fe8000d12187c */
[----:B------:R2:W-:Y:S04]  /*44360*/  STL.64 [R1+0x1b48], R14 ;  /* 0x001b480e01007387 */ /* 0x0005e80000100a00 */
[----:B------:R2:W-:Y:S04]  /*44370*/  LDGSTS.E [R159+-0x7ffc], desc[UR60][R16.64], !P2 ;  /* 0xf8004000109f7fae */ /* 0x0005e8000d12187c */
[----:B---3--:R-:W3:Y:S04]  /*44380*/  LDL.LU.64 R20, [R1+0xe70] ;  /* 0x000e700001147983 */ /* 0x008ee80000300a00 */
[----:B------:R3:W-:Y:S01]  /*44390*/  STL.64 [R1+0x1b40], R8 ;  /* 0x001b400801007387 */ /* 0x0007e20000100a00 */
[----:B-1----:R-:W-:-:S03]  /*443a0*/  LOP3.LUT R29, R153, 0x7f, RZ, 0xc0, !PT ;  /* 0x0000007f991d7812 */ /* 0x002fc600078ec0ff */
[----:B------:R-:W3:Y:S04]  /*443b0*/  LDL.LU.64 R26, [R1+0xe60] ;  /* 0x000e6000011a7983 */ /* 0x000ee80000300a00 */
[----:B------:R-:W3:Y:S04]  /*443c0*/  LDL.LU.64 R152, [R1+0xe50] ;  /* 0x000e500001987983 */ /* 0x000ee80000300a00 */
[----:B------:R1:W-:Y:S04]  /*443d0*/  LDGSTS.E [R156+-0x3ffc], desc[UR60][R14.64], !P2 ;  /* 0xfc0040000e9c7fae */ /* 0x0003e8000d12187c */
[----:B------:R3:W-:Y:S01]  /*443e0*/  LDGSTS.E [R154+-0xfff8], desc[UR60][R8.64], !P1 ;  /* 0xf0008000089a7fae */ /* 0x0007e2000c92187c */
[----:B------:R-:W-:-:S04]  /*443f0*/  IMAD.WIDE R24, R4, 0x4, R24 ;  /* 0x0000000404187825 */ /* 0x000fc800078e0218 */
[C---:B--2---:R-:W-:Y:S01]  /*44400*/  IMAD.WIDE R16, R4.reuse, 0x4, R30 ;  /* 0x0000000404107825 */ /* 0x044fe200078e021e */
[----:B------:R-:W-:Y:S03]  /*44410*/  STL.64 [R1+0x1b38], R24 ;  /* 0x001b381801007387 */ /* 0x000fe60000100a00 */
[C---:B-1----:R-:W-:Y:S01]  /*44420*/  IMAD.WIDE R14, R4.reuse, 0x4, R34 ;  /* 0x00000004040e7825 */ /* 0x042fe200078e0222 */
[----:B------:R-:W-:Y:S03]  /*44430*/  LDGSTS.E [R252+-0xbff8], desc[UR60][R24.64], !P1 ;  /* 0xf400800018fc7fae */ /* 0x000fe6000c92187c */
[C---:B----4-:R-:W-:Y:S01]  /*44440*/  IMAD.WIDE R22, R4.reuse, 0x4, R22 ;  /* 0x0000000404167825 */ /* 0x050fe200078e0216 */
[----:B------:R1:W-:Y:S03]  /*44450*/  STL.64 [R1+0x1b30], R16 ;  /* 0x001b301001007387 */ /* 0x0003e60000100a00 */
[C---:B---3--:R-:W-:Y:S01]  /*44460*/  IMAD.WIDE R20, R4.reuse, 0x4, R20 ;  /* 0x0000000404147825 */ /* 0x048fe200078e0214 */
[----:B------:R1:W-:Y:S01]  /*44470*/  LDGSTS.E [R159+-0x7ff8], desc[UR60][R16.64], !P1 ;  /* 0xf8008000109f7fae */ /* 0x0003e2000c92187c */
[----:B------:R-:W-:Y:S01]  /*44480*/  ISETP.GE.AND P2, PT, R29, R28, PT ;  /* 0x0000001c1d00720c */ /* 0x000fe20003f46270 */
[----:B------:R-:W2:Y:S02]  /*44490*/  LDC R8, c[0x0][0x230] ;  /* 0x00008c00ff087b82 */ /* 0x000ea40000000800 */
[----:B------:R3:W-:Y:S04]  /*444a0*/  STL.64 [R1+0x1b28], R14 ;  /* 0x001b280e01007387 */ /* 0x0007e80000100a00 */
[----:B------:R3:W-:Y:S02]  /*444b0*/  LDGSTS.E [R156+-0x3ff8], desc[UR60][R14.64], !P1 ;  /* 0xfc0080000e9c7fae */ /* 0x0007e4000c92187c */
[----:B------:R-:W4:Y:S01]  /*444c0*/  LDC R9, c[0x0][0x230] ;  /* 0x00008c00ff097b82 */ /* 0x000f220000000800 */
[C---:B-1----:R-:W-:Y:S01]  /*444d0*/  IMAD.WIDE R16, R4.reuse, 0x4, R26 ;  /* 0x0000000404107825 */ /* 0x042fe200078e021a */
[----:B------:R-:W-:Y:S04]  /*444e0*/  STL.64 [R1+0x1b20], R22 ;  /* 0x001b201601007387 */ /* 0x000fe80000100a00 */
[----:B------:R-:W-:Y:S01]  /*444f0*/  STL.64 [R1+0x3780], R18 ;  /* 0x0037801201007387 */ /* 0x000fe20000100a00 */
[----:B---3--:R-:W-:-:S03]  /*44500*/  IMAD.WIDE R14, R4, 0x4, R152 ;  /* 0x00000004040e7825 */ /* 0x008fc600078e0298 */
[----:B------:R1:W-:Y:S04]  /*44510*/  STL.64 [R1+0x1b18], R20 ;  /* 0x001b181401007387 */ /* 0x0003e80000100a00 */
[----:B------:R-:W-:Y:S04]  /*44520*/  STL.64 [R1+0x1b10], R16 ;  /* 0x001b101001007387 */ /* 0x000fe80000100a00 */
[----:B------:R-:W-:Y:S04]  /*44530*/  STL.64 [R1+0x1b08], R14 ;  /* 0x001b080e01007387 */ /* 0x000fe80000100a00 */
[----:B------:R-:W3:Y:S04]  /*44540*/  LDL.LU.64 R34, [R1+0x220] ;  /* 0x0002200001227983 */ /* 0x000ee80000300a00 */
[----:B------:R-:W3:Y:S04]  /*44550*/  LDL.LU.64 R24, [R1+0xe40] ;  /* 0x000e400001187983 */ /* 0x000ee80000300a00 */
[----:B------:R-:W3:Y:S01]  /*44560*/  LDL.LU.64 R152, [R1+0xe30] ;  /* 0x000e300001987983 */ /* 0x000ee20000300a00 */
[----:B------:R-:W-:-:S02]  /*44570*/  SEL R154, RZ, 0x4, P2 ;  /* 0x00000004ff9a7807 */ /* 0x000fc40001000000 */
[----:B------:R-:W-:Y:S02]  /*44580*/  ISETP.GE.U32.AND P2, PT, R28, 0x7ffffd81, PT ;  /* 0x7ffffd811c00780c */ /* 0x000fe40003f46070 */
[----:B------:R-:W4:Y:S11]  /*44590*/  LDC R28, c[0x0][0x230] ;  /* 0x00008c00ff1c7b82 */ /* 0x000f360000000800 */
[----:B------:R-:W-:Y:S04]  /*445a0*/  LDGSTS.E [R252+-0xfff4], desc[UR60][R22.64], !P2 ;  /* 0xf000c00016fc7fae */ /* 0x000fe8000d12187c */
[----:B------:R1:W-:Y:S01]  /*445b0*/  LDGSTS.E [R159+-0xbff4], desc[UR60][R20.64], !P2 ;  /* 0xf400c000149f7fae */ /* 0x0003e2000d12187c */
[----:B------:R-:W-:Y:S01]  /*445c0*/  UISETP.GT.AND UP1, UPT, UR6, 0x27f, UPT ;  /* 0x0000027f0600788c */ /* 0x000fe2000bf24270 */
[----:B------:R-:W-:-:S02]  /*445d0*/  IMAD.WIDE R36, R4, 0x4, R6 ;  /* 0x0000000404247825 */ /* 0x000fc400078e0206 */
[----:B------:R4:W-:Y:S01]  /*445e0*/  LDGSTS.E [R156+-0x7ff4], desc[UR60][R16.64], !P2 ;  /* 0xf800c000109c7fae */ /* 0x0009e2000d12187c */
[----:B-1----:R-:W1:Y:S01]  /*445f0*/  LDC R20, c[0x0][0x230] ;  /* 0x00008c00ff147b82 */ /* 0x002e620000000800 */
[----:B--2---:R-:W-:Y:S02]  /*44600*/  IADD3 R21, R8, -0x202, RZ ;  /* 0xfffffdfe08157810 */ /* 0x004fe40007ffe0ff */
[----:B----4-:R-:W-:Y:S01]  /*44610*/  STL [R1+0x3788], R28 ;  /* 0x0037881c01007387 */ /* 0x010fe20000100800 */
[----:B------:R-:W-:Y:S01]  /*44620*/  PLOP3.LUT P3, PT, PT, PT, UP1, 0x80, 0x0 ;  /* 0x000000000000781c */ /* 0x000fe20003f6f018 */
[----:B------:R-:W-:-:S03]  /*44630*/  VIADD R252, R9, 0xfffffdff ;  /* 0xfffffdff09fc7836 */ /* 0x000fc60000000000 */
[----:B------:R-:W-:Y:S01]  /*44640*/  SEL R154, R154, RZ, P3 ;  /* 0x000000ff9a9a7207 */ /* 0x000fe20001800000 */
[----:B-1----:R-:W-:Y:S04]  /*44650*/  STL.64 [R1+0x3790], R20 ;  /* 0x0037901401007387 */ /* 0x002fe80000100a00 */
[----:B------:R-:W2:Y:S04]  /*44660*/  LDL.LU.64 R48, [R1+0xe20] ;  /* 0x000e200001307983 */ /* 0x000ea80000300a00 */
[----:B------:R-:W4:Y:S04]  /*44670*/  LDL.LU.64 R22, [R1+0xe10] ;  /* 0x000e100001167983 */ /* 0x000f280000300a00 */
[----:B------:R-:W4:Y:S04]  /*44680*/  LDL.LU.64 R46, [R1+0xe00] ;  /* 0x000e0000012e7983 */ /* 0x000f280000300a00 */
[----:B------:R-:W4:Y:S01]  /*44690*/  LDL.LU.64 R26, [R1+0xdf0] ;  /* 0x000df000011a7983 */ /* 0x000f220000300a00 */
[----:B------:R-:W-:-:S03]  /*446a0*/  ISETP.NE.U32.AND P1, PT, R154, RZ, PT ;  /* 0x000000ff9a00720c */ /* 0x000fc60003f25070 */
[----:B------:R-:W4:Y:S01]  /*446b0*/  LDL.LU.64 R44, [R1+0xde0] ;  /* 0x000de000012c7983 */ /* 0x000f220000300a00 */
[----:B------:R-:W-:-:S03]  /*446c0*/  IADD3 R154, R19, 0x100000, RZ ;  /* 0x00100000139a7810 */ /* 0x000fc60007ffe0ff */
[----:B------:R-:W4:Y:S01]  /*446d0*/  LDL.LU.64 R8, [R1+0xdd8] ;  /* 0x000dd80001087983 */ /* 0x000f220000300a00 */
[C---:B------:R-:W-:Y:S01]  /*446e0*/  IADD3 R159, R12.reuse, 0x100000, RZ ;  /* 0x001000000c9f7810 */ /* 0x040fe20007ffe0ff */
[C---:B------:R-:W-:Y:S02]  /*446f0*/  VIADD R156, R12.reuse, 0x100000 ;  /* 0x001000000c9c7836 */ /* 0x040fe40000000000 */
[----:B------:R1:W-:Y:S04]  /*44700*/  LDGSTS.E [R154+-0x3ff4], desc[UR60][R14.64], !P2 ;  /* 0xfc00c0000e9a7fae */ /* 0x0003e8000d12187c */
[----:B------:R-:W4:Y:S04]  /*44710*/  LDL.LU.64 R30, [R1+0xdc8] ;  /* 0x000dc800011e7983 */ /* 0x000f280000300a00 */
[----:B------:R-:W4:Y:S01]  /*44720*/  LDL.LU.64 R6, [R1+0xdb8] ;  /* 0x000db80001067983 */ /* 0x000f220000300a00 */
[----:B-1----:R-:W-:-:S03]  /*44730*/  IADD3 R154, R12, 0x100000, RZ ;  /* 0x001000000c9a7810 */ /* 0x002fc60007ffe0ff */
[----:B------:R-:W-:Y:S04]  /*44740*/  STL.64 [R1+0x3798], R158 ;  /* 0x0037989e01007387 */ /* 0x000fe80000100a00 */
[----:B------:R-:W-:Y:S01]  /*44750*/  STL.64 [R1+0x37a0], R156 ;  /* 0x0037a09c01007387 */ /* 0x000fe20000100a00 */
[----:B------:R-:W-:-:S03]  /*44760*/  IMAD.WIDE R32, R4, 0x4, R2 ;  /* 0x0000000404207825 */ /* 0x000fc600078e0202 */
[----:B------:R-:W-:Y:S04]  /*44770*/  STL.64 [R1+0x1e60], R36 ;  /* 0x001e602401007387 */ /* 0x000fe80000100a00 */
[----:B------:R-:W-:Y:S04]  /*44780*/  STL.64 [R1+0x37a8], R36 ;  /* 0x0037a82401007387 */ /* 0x000fe80000100a00 */
[----:B------:R-:W-:Y:S04]  /*44790*/  STL.64 [R1+0x37b8], R154 ;  /* 0x0037b89a01007387 */ /* 0x000fe80000100a00 */
[----:B------:R3:W-:Y:S04]  /*447a0*/  STL.64 [R1+0x37b0], R12 ;  /* 0x0037b00c01007387 */ /* 0x0007e80000100a00 */
[----:B------:R-:W4:Y:S01]  /*447b0*/  LDL.LU.64 R2, [R1+0xda8] ;  /* 0x000da80001027983 */ /* 0x000f220000300a00 */
[----:B------:R-:W-:Y:S01]  /*447c0*/  ISETP.GE.U32.AND P2, PT, R252, 0x7ffffd80, PT ;  /* 0x7ffffd80fc00780c */ /* 0x000fe20003f46070 */
[----:B------:R-:W-:-:S02]  /*447d0*/  VIADD R252, R12, 0x100000 ;  /* 0x001000000cfc7836 */ /* 0x000fc40000000000 */
[----:B------:R-:W-:Y:S01]  /*447e0*/  IMAD.WIDE R38, R4, 0x4, R10 ;  /* 0x0000000404267825 */ /* 0x000fe200078e020a */
[----:B------:R-:W0:Y:S04]  /*447f0*/  LDGDEPBAR ;  /* 0x00000000000079af */ /* 0x000e280000000000 */
[----:B------:R-:W4:Y:S04]  /*44800*/  LDL.LU.64 R10, [R1+0x3b00] ;  /* 0x003b0000010a7983 */ /* 0x000f280000300a00 */
[----:B------:R-:W-:Y:S04]  /*44810*/  STL.64 [R1+0x1e58], R32 ;  /* 0x001e582001007387 */ /* 0x000fe80000100a00 */
[----:B------:R-:W-:Y:S01]  /*44820*/  STL.64 [R1+0x37c0], R32 ;  /* 0x0037c02001007387 */ /* 0x000fe20000100a00 */
[----:B---3--:R-:W-:-:S05]  /*44830*/  IMAD.WIDE R12, R5, 0x4, R24 ;  /* 0x00000004050c7825 */ /* 0x008fca00078e0218 */
[----:B------:R1:W-:Y:S04]  /*44840*/  STL.64 [R1+0x1460], R12 ;  /* 0x0014600c01007387 */ /* 0x0003e80000100a00 */
[----:B------:R-:W3:Y:S04]  /*44850*/  LDL.LU.64 R50, [R1+0xd98] ;  /* 0x000d980001327983 */ /* 0x000ee80000300a00 */
[----:B------:R-:W3:Y:S01]  /*44860*/  LDL.LU.64 R40, [R1+0xd90] ;  /* 0x000d900001287983 */ /* 0x000ee20000300a00 */
[----:B-1----:R-:W-:-:S05]  /*44870*/  IMAD.WIDE R12, R5, 0x4, R152 ;  /* 0x00000004050c7825 */ /* 0x002fca00078e0298 */
[----:B------:R2:W-:Y:S04]  /*44880*/  STL.64 [R1+0x1458], R12 ;  /* 0x0014580c01007387 */ /* 0x0005e80000100a00 */
[----:B------:R-:W3:Y:S04]  /*44890*/  LDL.LU.64 R42, [R1+0xd88] ;  /* 0x000d8800012a7983 */ /* 0x000ee80000300a00 */
[----:B------:R-:W3:Y:S04]  /*448a0*/  LDL.LU.64 R24, [R1+0xd80] ;  /* 0x000d800001187983 */ /* 0x000ee80000300a00 */
[----:B------:R-:W3:Y:S01]  /*448b0*/  LDL.LU.64 R152, [R1+0xd78] ;  /* 0x000d780001987983 */ /* 0x000ee20000300a00 */
[----:B------:R-:W-:-:S05]  /*448c0*/  IMAD.WIDE R34, R4, 0x4, R34 ;  /* 0x0000000404227825 */ /* 0x000fca00078e0222 */
[----:B------:R-:W-:Y:S04]  /*448d0*/  STL.64 [R1+0x1e50], R34 ;  /* 0x001e502201007387 */ /* 0x000fe80000100a00 */
[----:B------:R-:W-:Y:S04]  /*448e0*/  STL.64 [R1+0x37c8], R34 ;  /* 0x0037c82201007387 */ /* 0x000fe80000100a00 */
[----:B------:R-:W-:Y:S04]  /*448f0*/  STL.64 [R1+0x1e48], R38 ;  /* 0x001e482601007387 */ /* 0x000fe80000100a00 */
[----:B------:R-:W-:Y:S01]  /*44900*/  STL.64 [R1+0x37d0], R38 ;  /* 0x0037d02601007387 */ /* 0x000fe20000100a00 */
[----:B--2---:R-:W-:-:S04]  /*44910*/  IMAD.WIDE R12, R5, 0x4, R48 ;  /* 0x00000004050c7825 */ /* 0x004fc800078e0230 */
[C---:B----4-:R-:W-:Y:S01]  /*44920*/  IMAD.WIDE R14, R5.reuse, 0x4, R22 ;  /* 0x00000004050e7825 */ /* 0x050fe200078e0216 */
[----:B------:R1:W-:Y:S04]  /*44930*/  STL.64 [R1+0xc70], R12 ;  /* 0x000c700c01007387 */ /* 0x0003e80000100a00 */
[----:B------:R-:W2:Y:S01]  /*44940*/  LDL.LU.64 R22, [R1+0xd68] ;  /* 0x000d680001167983 */ /* 0x000ea20000300a00 */
[----:B------:R-:W-:-:S03]  /*44950*/  IMAD.WIDE R200, R5, 0x4, R26 ;  /* 0x0000000405c87825 */ /* 0x000fc600078e021a */
[----:B------:R-:W-:Y:S01]  /*44960*/  STL.64 [R1+0x1450], R14 ;  /* 0x0014500e01007387 */ /* 0x000fe20000100a00 */
[----:B-1----:R-:W-:-:S03]  /*44970*/  IMAD.WIDE R12, R5, 0x4, R46 ;  /* 0x00000004050c7825 */ /* 0x002fc600078e022e */
[----:B------:R-:W4:Y:S01]  /*44980*/  LDL.LU.64 R26, [R1+0xd58] ;  /* 0x000d5800011a7983 */ /* 0x000f220000300a00 */
[----:B------:R-:W-:-:S03]  /*44990*/  IMAD.WIDE R246, R5, 0x4, R8 ;  /* 0x0000000405f67825 */ /* 0x000fc600078e0208 */
[----:B------:R1:W-:Y:S04]  /*449a0*/  STL.64 [R1+0xc60], R12 ;  /* 0x000c600c01007387 */ /* 0x0003e80000100a00 */
[----:B------:R-:W4:Y:S01]  /*449b0*/  LDL.LU.64 R8, [R1+0xd48] ;  /* 0x000d480001087983 */ /* 0x000f220000300a00 */
        /* <DEDUP_REMOVED lines=8> */
[----:B------:R1:W-:Y:S04]  /*44a40*/  STL.64 [R1+0x1438], R6 ;  /* 0x0014380601007387 */ /* 0x0003e80000100a00 */
[----:B------:R-:W4:Y:S04]  /*44a50*/  LDL.LU.64 R46, [R1+0xd38] ;  /* 0x000d3800012e7983 */ /* 0x000f280000300a00 */
[----:B------:R-:W4:Y:S01]  /*44a60*/  LDL.LU.64 R44, [R1+0xd28] ;  /* 0x000d2800012c7983 */ /* 0x000f220000300a00 */
[----:B------:R-:W-:-:S05]  /*44a70*/  IMAD.WIDE R2, R5, 0x4, R2 ;  /* 0x0000000405027825 */ /* 0x000fca00078e0202 */
[----:B------:R1:W-:Y:S04]  /*44a80*/  STL.64 [R1+0xc30], R2 ;  /* 0x000c300201007387 */ /* 0x0003e80000100a00 */
[----:B------:R-:W4:Y:S04]  /*44a90*/  LDL.LU.64 R30, [R1+0xd18] ;  /* 0x000d1800011e7983 */ /* 0x000f280000300a00 */
[----:B-1----:R-:W4:Y:S04]  /*44aa0*/  LDL.LU.64 R6, [R1+0xd08] ;  /* 0x000d080001067983 */ /* 0x002f280000300a00 */
[----:B------:R-:W4:Y:S04]  /*44ab0*/  LDL.LU.64 R2, [R1+0xcf8] ;  /* 0x000cf80001027983 */ /* 0x000f280000300a00 */
[----:B------:R-:W-:Y:S04]  /*44ac0*/  STL.64 [R1+0x1440], R246 ;  /* 0x001440f601007387 */ /* 0x000fe80000100a00 */
[----:B------:R1:W-:Y:S01]  /*44ad0*/  STL.64 [R1+0x37e8], R246 ;  /* 0x0037e8f601007387 */ /* 0x0003e20000100a00 */
[----:B---3--:R-:W-:-:S05]  /*44ae0*/  IMAD.WIDE R12, R5, 0x4, R50 ;  /* 0x00000004050c7825 */ /* 0x008fca00078e0232 */
[----:B------:R2:W-:Y:S04]  /*44af0*/  STL.64 [R1+0x1430], R12 ;  /* 0x0014300c01007387 */ /* 0x0005e80000100a00 */
[----:B------:R-:W3:Y:S01]  /*44b00*/  LDL.LU.64 R50, [R1+0xce8] ;  /* 0x000ce80001327983 */ /* 0x000ee20000300a00 */
[----:B------:R-:W-:-:S03]  /*44b10*/  IMAD.WIDE R134, R5, 0x4, R24 ;  /* 0x0000000405867825 */ /* 0x000fc600078e0218 */
[----:B------:R-:W3:Y:S01]  /*44b20*/  LDL.LU.64 R24, [R1+0xcd8] ;  /* 0x000cd80001187983 */ /* 0x000ee20000300a00 */
[----:B------:R-:W-:-:S03]  /*44b30*/  IMAD.WIDE R248, R5, 0x4, R152 ;  /* 0x0000000405f87825 */ /* 0x000fc600078e0298 */
[----:B------:R-:W3:Y:S01]  /*44b40*/  LDL.LU.64 R152, [R1+0xcc8] ;  /* 0x000cc80001987983 */ /* 0x000ee20000300a00 */
[----:B-1----:R-:W-:-:S04]  /*44b50*/  IMAD.WIDE R246, R5, 0x4, R40 ;  /* 0x0000000405f67825 */ /* 0x002fc800078e0228 */
[C---:B------:R-:W-:Y:S01]  /*44b60*/  IMAD.WIDE R198, R5.reuse, 0x4, R42 ;  /* 0x0000000405c67825 */ /* 0x040fe200078e022a */
[----:B------:R-:W-:Y:S04]  /*44b70*/  STL.64 [R1+0xc20], R246 ;  /* 0x000c20f601007387 */ /* 0x000fe80000100a00 */
[----:B------:R-:W-:Y:S04]  /*44b80*/  STL.64 [R1+0x37f8], R246 ;  /* 0x0037f8f601007387 */ /* 0x000fe80000100a00 */
[----:B------:R-:W-:Y:S04]  /*44b90*/  STL.64 [R1+0x1428], R198 ;  /* 0x001428c601007387 */ /* 0x000fe80000100a00 */
[----:B------:R-:W-:Y:S01]  /*44ba0*/  STL.64 [R1+0x3800], R198 ;  /* 0x003800c601007387 */ /* 0x000fe20000100a00 */
[----:B--2---:R-:W-:-:S05]  /*44bb0*/  IMAD.WIDE R12, R5, 0x4, R22 ;  /* 0x00000004050c7825 */ /* 0x004fca00078e0216 */
[----:B------:R4:W-:Y:S04]  /*44bc0*/  STL.64 [R1+0x1418], R12 ;  /* 0x0014180c01007387 */ /* 0x0009e80000100a00 */
[----:B------:R-:W-:Y:S04]  /*44bd0*/  STL.64 [R1+0xc10], R134 ;  /* 0x000c108601007387 */ /* 0x000fe80000100a00 */
[----:B------:R-:W-:Y:S01]  /*44be0*/  STL.64 [R1+0x3808], R134 ;  /* 0x0038088601007387 */ /* 0x000fe20000100a00 */
[----:B----4-:R-:W-:-:S04]  /*44bf0*/  IMAD.WIDE R12, R5, 0x4, R26 ;  /* 0x00000004050c7825 */ /* 0x010fc800078e021a */
[C---:B------:R-:W-:Y:S01]  /*44c00*/  IMAD.WIDE R8, R5.reuse, 0x4, R8 ;  /* 0x0000000405087825 */ /* 0x040fe200078e0208 */
[----:B------:R-:W-:Y:S04]  /*44c10*/  STL.64 [R1+0xbf0], R12 ;  /* 0x000bf00c01007387 */ /* 0x000fe80000100a00 */
[----:B------:R-:W2:Y:S04]  /*44c20*/  LDL.LU.64 R40, [R1+0xcb8] ;  /* 0x000cb80001287983 */ /* 0x000ea80000300a00 */
[----:B------:R-:W4:Y:S04]  /*44c30*/  LDL.LU.64 R22, [R1+0xca8] ;  /* 0x000ca80001167983 */ /* 0x000f280000300a00 */
[----:B------:R1:W-:Y:S04]  /*44c40*/  STL.64 [R1+0x1410], R8 ;  /* 0x0014100801007387 */ /* 0x0003e80000100a00 */
[----:B------:R-:W4:Y:S04]  /*44c50*/  LDL.LU.64 R42, [R1+0xc98] ;  /* 0x000c9800012a7983 */ /* 0x000f280000300a00 */
[----:B------:R-:W4:Y:S04]  /*44c60*/  LDL.LU.64 R26, [R1+0xc88] ;  /* 0x000c8800011a7983 */ /* 0x000f280000300a00 */
[----:B-1----:R-:W4:Y:S01]  /*44c70*/  LDL.LU.64 R8, [R1+0xc78] ;  /* 0x000c780001087983 */ /* 0x002f220000300a00 */
[----:B------:R-:W-:-:S03]  /*44c80*/  IMAD.WIDE R12, R5, 0x4, R46 ;  /* 0x00000004050c7825 */ /* 0x000fc600078e022e */
[----:B------:R-:W-:Y:S04]  /*44c90*/  STL.64 [R1+0x1420], R248 ;  /* 0x001420f801007387 */ /* 0x000fe80000100a00 */
[----:B------:R-:W-:Y:S04]  /*44ca0*/  STL.64 [R1+0x3810], R248 ;  /* 0x003810f801007387 */ /* 0x000fe80000100a00 */
[----:B------:R3:W-:Y:S01]  /*44cb0*/  STL.64 [R1+0xbe0], R12 ;  /* 0x000be00c01007387 */ /* 0x0007e20000100a00 */
[----:B------:R-:W-:-:S03]  /*44cc0*/  IMAD.WIDE R196, R5, 0x4, R30 ;  /* 0x0000000405c47825 */ /* 0x000fc600078e021e */
[----:B------:R-:W4:Y:S01]  /*44cd0*/  LDL.LU.64 R30, [R1+0xc68] ;  /* 0x000c6800011e7983 */ /* 0x000f220000300a00 */
[----:B------:R-:W-:-:S03]  /*44ce0*/  IMAD.WIDE R132, R5, 0x4, R6 ;  /* 0x0000000405847825 */ /* 0x000fc600078e0206 */
[----:B------:R-:W4:Y:S01]  /*44cf0*/  LDL.LU.64 R6, [R1+0xc58] ;  /* 0x000c580001067983 */ /* 0x000f220000300a00 */
[----:B------:R-:W-:-:S03]  /*44d00*/  IMAD.WIDE R250, R5, 0x4, R2 ;  /* 0x0000000405fa7825 */ /* 0x000fc600078e0202 */
[----:B------:R-:W4:Y:S01]  /*44d10*/  LDL.LU.64 R2, [R1+0xc48] ;  /* 0x000c480001027983 */ /* 0x000f220000300a00 */
[----:B------:R-:W-:-:S05]  /*44d20*/  IMAD.WIDE R136, R5, 0x4, R44 ;  /* 0x0000000405887825 */ /* 0x000fca00078e022c */
[----:B------:R-:W-:Y:S04]  /*44d30*/  STL.64 [R1+0x1408], R136 ;  /* 0x0014088801007387 */ /* 0x000fe80000100a00 */
        /* <DEDUP_REMOVED lines=8> */
[----:B------:R1:W-:Y:S04]  /*44dc0*/  STL.64 [R1+0xbb0], R12 ;  /* 0x000bb00c01007387 */ /* 0x0003e80000100a00 */
[----:B------:R-:W3:Y:S04]  /*44dd0*/  LDL.LU.64 R46, [R1+0xc38] ;  /* 0x000c3800012e7983 */ /* 0x000ee80000300a00 */
[----:B------:R-:W3:Y:S01]  /*44de0*/  LDL.LU.64 R44, [R1+0xc28] ;  /* 0x000c2800012c7983 */ /* 0x000ee20000300a00 */
[----:B-1----:R-:W-:-:S05]  /*44df0*/  IMAD.WIDE R12, R5, 0x4, R152 ;  /* 0x00000004050c7825 */ /* 0x002fca00078e0298 */
[----:B------:R2:W-:Y:S04]  /*44e00*/  STL.64 [R1+0x13f0], R12 ;  /* 0x0013f00c01007387 */ /* 0x0005e80000100a00 */
[----:B------:R-:W3:Y:S04]  /*44e10*/  LDL.LU.64 R24, [R1+0xc18] ;  /* 0x000c180001187983 */ /* 0x000ee80000300a00 */
[----:B------:R-:W3:Y:S04]  /*44e20*/  LDL.LU.64 R50, [R1+0xc08] ;  /* 0x000c080001327983 */ /* 0x000ee80000300a00 */
[----:B------:R-:W3:Y:S04]  /*44e30*/  LDL.LU.64 R152, [R1+0xbf8] ;  /* 0x000bf80001987983 */ /* 0x000ee80000300a00 */
[----:B------:R-:W-:Y:S04]  /*44e40*/  STL.64 [R1+0xbc0], R250 ;  /* 0x000bc0fa01007387 */ /* 0x000fe80000100a00 */
[----:B------:R-:W-:Y:S01]  /*44e50*/  STL.64 [R1+0x3830], R250 ;  /* 0x003830fa01007387 */ /* 0x000fe20000100a00 */
[----:B--2---:R-:W-:-:S04]  /*44e60*/  IMAD.WIDE R12, R5, 0x4, R40 ;  /* 0x00000004050c7825 */ /* 0x004fc800078e0228 */
[C---:B----4-:R-:W-:Y:S02]  /*44e70*/  IMAD.WIDE R200, R5.reuse, 0x4, R22 ;  /* 0x0000000405c87825 */ /* 0x050fe400078e0216 */
[----:B------:R-:W2:Y:S04]  /*44e80*/  LDL.LU.64 R22, [R1+0xbe8] ;  /* 0x000be80001167983 */ /* 0x000ea80000300a00 */
[----:B------:R1:W-:Y:S01]  /*44e90*/  STL.64 [R1+0xba0], R12 ;  /* 0x000ba00c01007387 */ /* 0x0003e20000100a00 */
[----:B------:R-:W-:-:S03]  /*44ea0*/  IMAD.WIDE R138, R5, 0x4, R26 ;  /* 0x00000004058a7825 */ /* 0x000fc600078e021a */
[----:B------:R-:W4:Y:S01]  /*44eb0*/  LDL.LU.64 R26, [R1+0xbd8] ;  /* 0x000bd800011a7983 */ /* 0x000f220000300a00 */
[----:B------:R-:W-:-:S03]  /*44ec0*/  IMAD.WIDE R80, R5, 0x4, R8 ;  /* 0x0000000405507825 */ /* 0x000fc600078e0208 */
[----:B------:R-:W4:Y:S01]  /*44ed0*/  LDL.LU.64 R8, [R1+0xbc8] ;  /* 0x000bc80001087983 */ /* 0x000f220000300a00 */
[----:B------:R-:W-:-:S03]  /*44ee0*/  IMAD.WIDE R194, R5, 0x4, R42 ;  /* 0x0000000405c27825 */ /* 0x000fc600078e022a */
[----:B------:R-:W-:Y:S04]  /*44ef0*/  STL.64 [R1+0x13e8], R200 ;  /* 0x0013e8c801007387 */ /* 0x000fe80000100a00 */
[----:B------:R-:W-:Y:S04]  /*44f00*/  STL.64 [R1+0x3838], R200 ;  /* 0x003838c801007387 */ /* 0x000fe80000100a00 */
        /* <DEDUP_REMOVED lines=8> */
[----:B------:R-:W4:Y:S01]  /*44f90*/  LDL.LU.64 R40, [R1+0xbb8] ;  /* 0x000bb80001287983 */ /* 0x000f220000300a00 */
[----:B-1----:R-:W-:-:S03]  /*44fa0*/  IMAD.WIDE R6, R5, 0x4, R2 ;  /* 0x0000000405067825 */ /* 0x002fc600078e0202 */
[----:B------:R-:W4:Y:S04]  /*44fb0*/  LDL.LU.64 R2, [R1+0xba8] ;  /* 0x000ba80001027983 */ /* 0x000f280000300a00 */
[----:B------:R1:W-:Y:S04]  /*44fc0*/  STL.64 [R1+0x13d0], R6 ;  /* 0x0013d00601007387 */ /* 0x0003e80000100a00 */
[----:B------:R-:W4:Y:S04]  /*44fd0*/  LDL.LU.64 R42, [R1+0xb98] ;  /* 0x000b9800012a7983 */ /* 0x000f280000300a00 */
[----:B------:R-:W4:Y:S04]  /*44fe0*/  LDL.LU.64 R30, [R1+0xb88] ;  /* 0x000b8800011e7983 */ /* 0x000f280000300a00 */
[----:B-1----:R-:W4:Y:S04]  /*44ff0*/  LDL.LU.64 R6, [R1+0xb78] ;  /* 0x000b780001067983 */ /* 0x002f280000300a00 */
[----:B------:R-:W-:Y:S04]  /*45000*/  STL.64 [R1+0xb80], R80 ;  /* 0x000b805001007387 */ /* 0x000fe80000100a00 */
[----:B------:R-:W-:Y:S01]  /*45010*/  STL.64 [R1+0x3850], R80 ;  /* 0x0038505001007387 */ /* 0x000fe20000100a00 */
[----:B---3--:R-:W-:-:S05]  /*45020*/  IMAD.WIDE R12, R5, 0x4, R46 ;  /* 0x00000004050c7825 */ /* 0x008fca00078e022e */
[----:B------:R2:W-:Y:S01]  /*45030*/  STL.64 [R1+0xb60], R12 ;  /* 0x000b600c01007387 */ /* 0x0005e20000100a00 */
[----:B------:R-:W-:-:S03]  /*45040*/  IMAD.WIDE R192, R5, 0x4, R24 ;  /* 0x0000000405c07825 */ /* 0x000fc600078e0218 */
[----:B------:R-:W3:Y:S01]  /*45050*/  LDL.LU.64 R24, [R1+0xb68] ;  /* 0x000b680001187983 */ /* 0x000ee20000300a00 */
[----:B------:R-:W-:-:S03]  /*45060*/  IMAD.WIDE R78, R5, 0x4, R152 ;  /* 0x00000004054e7825 */ /* 0x000fc600078e0298 */
[----:B------:R-:W3:Y:S01]  /*45070*/  LDL.LU.64 R152, [R1+0xb58] ;  /* 0x000b580001987983 */ /* 0x000ee20000300a00 */
[----:B------:R-:W-:-:S05]  /*45080*/  IMAD.WIDE R38, R5, 0x4, R44 ;  /* 0x0000000405267825 */ /* 0x000fca00078e022c */
[----:B------:R-:W-:Y:S01]  /*45090*/  STL.64 [R1+0x13c8], R38 ;  /* 0x0013c82601007387 */ /* 0x000fe20000100a00 */
[----:B------:R-:W-:-:S03]  /*450a0*/  IMAD.WIDE R128, R5, 0x4, R50 ;  /* 0x0000000405807825 */ /* 0x000fc600078e0232 */
[----:B------:R-:W-:Y:S04]  /*450b0*/  STL.64 [R1+0x3858], R38 ;  /* 0x0038582601007387 */ /* 0x000fe80000100a00 */
[----:B------:R-:W-:Y:S04]  /*450c0*/  STL.64 [R1+0xb50], R192 ;  /* 0x000b50c001007387 */ /* 0x000fe80000100a00 */
[----:B------:R-:W-:Y:S01]  /*450d0*/  STL.64 [R1+0x3860], R192 ;  /* 0x003860c001007387 */ /* 0x000fe20000100a00 */
[----:B--2---:R-:W-:-:S05]  /*450e0*/  IMAD.WIDE R12, R5, 0x4, R22 ;  /* 0x00000004050c7825 */ /* 0x004fca00078e0216 */
[----:B------:R4:W-:Y:S04]  /*450f0*/  STL.64 [R1+0x13b8], R12 ;  /* 0x0013b80c01007387 */ /* 0x0009e80000100a00 */
[----:B------:R-:W2:Y:S04]  /*45100*/  LDL.LU.64 R22, [R1+0xb48] ;  /* 0x000b480001167983 */ /* 0x000ea80000300a00 */
[----:B------:R-:W-:Y:S01]  /*45110*/  STL.64 [R1+0x13c0], R128 ;  /* 0x0013c08001007387 */ /* 0x000fe20000100a00 */
[----:B----4-:R-:W-:-:S04]  /*45120*/  IMAD.WIDE R12, R5, 0x4, R26 ;  /* 0x00000004050c7825 */ /* 0x010fc800078e021a */
[C---:B------:R-:W-:Y:S01]  /*45130*/  IMAD.WIDE R8, R5.reuse, 0x4, R8 ;  /* 0x0000000405087825 */ /* 0x040fe200078e0208 */
[----:B------:R-:W-:Y:S04]  /*45140*/  STL.64 [R1+0xb30], R12 ;  /* 0x000b300c01007387 */ /* 0x000fe80000100a00 */
[----:B------:R-:W-:Y:S04]  /*45150*/  STL.64 [R1+0x3868], R128 ;  /* 0x0038688001007387 */ /* 0x000fe80000100a00 */
[----:B------:R-:W4:Y:S04]  /*45160*/  LDL.LU.64 R46, [R1+0xb38] ;  /* 0x000b3800012e7983 */ /* 0x000f280000300a00 */
[----:B------:R-:W4:Y:S04]  /*45170*/  LDL.LU.64 R44, [R1+0xb28] ;  /* 0x000b2800012c7983 */ /* 0x000f280000300a00 */
[----:B------:R1:W-:Y:S04]  /*45180*/  STL.64 [R1+0x13b0], R8 ;  /* 0x0013b00801007387 */ /* 0x0003e80000100a00 */
[----:B-1----:R-:W4:Y:S04]  /*45190*/  LDL.LU.64 R8, [R1+0xb18] ;  /* 0x000b180001087983 */ /* 0x002f280000300a00 */
[----:B------:R-:W4:Y:S04]  /*451a0*/  LDL.LU.64 R50, [R1+0xb08] ;  /* 0x000b080001327983 */ /* 0x000f280000300a00 */
[----:B------:R-:W4:Y:S04]  /*451b0*/  LDL.LU.64 R26, [R1+0xaf8] ;  /* 0x000af800011a7983 */ /* 0x000f280000300a00 */
[----:B------:R-:W-:Y:S01]  /*451c0*/  STL.64 [R1+0xb40], R78 ;  /* 0x000b404e01007387 */ /* 0x000fe20000100a00 */
[----:B------:R-:W-:-:S03]  /*451d0*/  IMAD.WIDE R34, R5, 0x4, R2 ;  /* 0x0000000405227825 */ /* 0x000fc600078e0202 */
[----:B------:R-:W-:Y:S04]  /*451e0*/  STL.64 [R1+0x3870], R78 ;  /* 0x0038704e01007387 */ /* 0x000fe80000100a00 */
[----:B------:R-:W4:Y:S01]  /*451f0*/  LDL.LU.64 R2, [R1+0xae8] ;  /* 0x000ae80001027983 */ /* 0x000f220000300a00 */
[----:B------:R-:W-:-:S05]  /*45200*/  IMAD.WIDE R12, R5, 0x4, R40 ;  /* 0x00000004050c7825 */ /* 0x000fca00078e0228 */
[----:B------:R3:W-:Y:S01]  /*45210*/  STL.64 [R1+0xb20], R12 ;  /* 0x000b200c01007387 */ /* 0x0007e20000100a00 */
[----:B------:R-:W-:-:S03]  /*45220*/  IMAD.WIDE R76, R5, 0x4, R6 ;  /* 0x00000004054c7825 */ /* 0x000fc600078e0206 */
[----:B------:R-:W4:Y:S04]  /*45230*/  LDL.LU.64 R40, [R1+0xad8] ;  /* 0x000ad80001287983 */ /* 0x000f280000300a00 */
[----:B------:R-:W4:Y:S01]  /*45240*/  LDL.LU.64 R6, [R1+0xac8] ;  /* 0x000ac80001067983 */ /* 0x000f220000300a00 */
[----:B------:R-:W-:-:S03]  /*45250*/  IMAD.WIDE R190, R5, 0x4, R42 ;  /* 0x0000000405be7825 */ /* 0x000fc600078e022a */
[----:B------:R-:W-:Y:S04]  /*45260*/  STL.64 [R1+0x13a8], R34 ;  /* 0x0013a82201007387 */ /* 0x000fe80000100a00 */
[----:B------:R-:W-:Y:S04]  /*45270*/  STL.64 [R1+0x3878], R34 ;  /* 0x0038782201007387 */ /* 0x000fe80000100a00 */
[----:B------:R-:W-:Y:S04]  /*45280*/  STL.64 [R1+0xb10], R190 ;  /* 0x000b10be01007387 */ /* 0x000fe80000100a00 */
[----:B------:R-:W-:Y:S01]  /*45290*/  STL.64 [R1+0x3880], R190 ;  /* 0x003880be01007387 */ /* 0x000fe20000100a00 */
[----:B------:R-:W-:-:S04]  /*452a0*/  IMAD.WIDE R126, R5, 0x4, R30 ;  /* 0x00000004057e7825 */ /* 0x000fc800078e021e */
        /* <DEDUP_REMOVED lines=8> */
[----:B------:R-:W-:Y:S04]  /*45330*/  STL.64 [R1+0x13a0], R126 ;  /* 0x0013a07e01007387 */ /* 0x000fe80000100a00 */
[----:B------:R-:W-:Y:S01]  /*45340*/  STL.64 [R1+0x3888], R126 ;  /* 0x0038887e01007387 */ /* 0x000fe20000100a00 */
[----:B--2---:R-:W-:-:S03]  /*45350*/  IMAD.WIDE R12, R5, 0x4, R22 ;  /* 0x00000004050c7825 */ /* 0x004fc600078e0216 */
[----:B------:R-:W2:Y:S04]  /*45360*/  LDL.LU.64 R22, [R1+0xa78] ;  /* 0x000a780001167983 */ /* 0x000ea80000300a00 */
[----:B------:R-:W-:Y:S04]  /*45370*/  STL.64 [R1+0xb00], R76 ;  /* 0x000b004c01007387 */ /* 0x000fe80000100a00 */
[----:B------:R4:W-:Y:S04]  /*45380*/  STL.64 [R1+0x1390], R12 ;  /* 0x0013900c01007387 */ /* 0x0009e80000100a00 */
[----:B------:R-:W-:Y:S01]  /*45390*/  STL.64 [R1+0x3890], R76 ;  /* 0x0038904c01007387 */ /* 0x000fe20000100a00 */
[----:B----4-:R-:W-:-:S05]  /*453a0*/  IMAD.WIDE R12, R5, 0x4, R46 ;  /* 0x00000004050c7825 */ /* 0x010fca00078e022e */
[----:B------:R1:W-:Y:S01]  /*453b0*/  STL.64 [R1+0xae0], R12 ;  /* 0x000ae00c01007387 */ /* 0x0003e20000100a00 */
[----:B------:R-:W-:-:S04]  /*453c0*/  IMAD.WIDE R32, R5, 0x4, R44 ;  /* 0x0000000405207825 */ /* 0x000fc800078e022c */
[C---:B------:R-:W-:Y:S02]  /*453d0*/  IMAD.WIDE R188, R5.reuse, 0x4, R8 ;  /* 0x0000000405bc7825 */ /* 0x040fe400078e0208 */
[----:B------:R-:W4:Y:S02]  /*453e0*/  LDL.LU.64 R8, [R1+0xa68] ;  /* 0x000a680001087983 */ /* 0x000f240000300a00 */
[C---:B------:R-:W-:Y:S02]  /*453f0*/  IMAD.WIDE R82, R5.reuse, 0x4, R26 ;  /* 0x0000000405527825 */ /* 0x040fe400078e021a */
[----:B------:R-:W4:Y:S04]  /*45400*/  LDL.LU.64 R26, [R1+0xa58] ;  /* 0x000a5800011a7983 */ /* 0x000f280000300a00 */
[----:B------:R-:W-:Y:S04]  /*45410*/  STL.64 [R1+0x1388], R32 ;  /* 0x0013882001007387 */ /* 0x000fe80000100a00 */
[----:B------:R-:W-:Y:S01]  /*45420*/  STL.64 [R1+0x3898], R32 ;  /* 0x0038982001007387 */ /* 0x000fe20000100a00 */
[----:B-1----:R-:W-:-:S03]  /*45430*/  IMAD.WIDE R12, R5, 0x4, R2 ;  /* 0x00000004050c7825 */ /* 0x002fc600078e0202 */
[----:B------:R-:W4:Y:S01]  /*45440*/  LDL.LU.64 R2, [R1+0xa48] ;  /* 0x000a480001027983 */ /* 0x000f220000300a00 */
[----:B------:R-:W-:-:S03]  /*45450*/  IMAD.WIDE R124, R5, 0x4, R50 ;  /* 0x00000004057c7825 */ /* 0x000fc600078e0232 */
[----:B------:R-:W-:Y:S04]  /*45460*/  STL.64 [R1+0xad0], R188 ;  /* 0x000ad0bc01007387 */ /* 0x000fe80000100a00 */
[----:B------:R1:W-:Y:S04]  /*45470*/  STL.64 [R1+0x1378], R12 ;  /* 0x0013780c01007387 */ /* 0x0003e80000100a00 */
[----:B------:R-:W-:Y:S01]  /*45480*/  STL.64 [R1+0x38a0], R188 ;  /* 0x0038a0bc01007387 */ /* 0x000fe20000100a00 */
[----:B------:R-:W-:-:S03]  /*45490*/  IMAD.WIDE R6, R5, 0x4, R6 ;  /* 0x0000000405067825 */ /* 0x000fc600078e0206 */
[----:B------:R-:W-:Y:S01]  /*454a0*/  STL.64 [R1+0x1380], R124 ;  /* 0x0013807c01007387 */ /* 0x000fe20000100a00 */
[----:B-1----:R-:W-:-:S03]  /*454b0*/  IMAD.WIDE R12, R5, 0x4, R40 ;  /* 0x00000004050c7825 */ /* 0x002fc600078e0228 */
[----:B------:R-:W-:Y:S04]  /*454c0*/  STL.64 [R1+0x38a8], R124 ;  /* 0x0038a87c01007387 */ /* 0x000fe80000100a00 */
[----:B------:R-:W-:Y:S04]  /*454d0*/  STL.64 [R1+0xab0], R12 ;  /* 0x000ab00c01007387 */ /* 0x000fe80000100a00 */
[----:B------:R-:W4:Y:S04]  /*454e0*/  LDL.LU.64 R50, [R1+0xa38] ;  /* 0x000a380001327983 */ /* 0x000f280000300a00 */
[----:B------:R-:W4:Y:S04]  /*454f0*/  LDL.LU.64 R40, [R1+0xa28] ;  /* 0x000a280001287983 */ /* 0x000f280000300a00 */
[----:B------:R1:W-:Y:S04]  /*45500*/  STL.64 [R1+0x1370], R6 ;  /* 0x0013700601007387 */ /* 0x0003e80000100a00 */
[----:B-1----:R-:W4:Y:S04]  /*45510*/  LDL.LU.64 R6, [R1+0xa18] ;  /* 0x000a180001067983 */ /* 0x002f280000300a00 */
[----:B------:R-:W-:Y:S04]  /*45520*/  STL.64 [R1+0xac0], R82 ;  /* 0x000ac05201007387 */ /* 0x000fe80000100a00 */
[----:B------:R3:W-:Y:S02]  /*45530*/  STL.64 [R1+0x38b0], R82 ;  /* 0x0038b05201007387 */ /* 0x0007e40000100a00 */
[----:B---3--:R-:W-:-:S02]  /*45540*/  IMAD.WIDE R82, R5, 0x4, R24 ;  /* 0x0000000405527825 */ /* 0x008fc400078e0218 */
[----:B------:R-:W3:Y:S02]  /*45550*/  LDL.LU.64 R24, [R1+0xa08] ;  /* 0x000a080001187983 */ /* 0x000ee40000300a00 */
[C---:B------:R-:W-:Y:S02]  /*45560*/  IMAD.WIDE R130, R5.reuse, 0x4, R152 ;  /* 0x0000000405827825 */ /* 0x040fe400078e0298 */
[----:B------:R-:W3:Y:S02]  /*45570*/  LDL.LU.64 R152, [R1+0x9f8] ;  /* 0x0009f80001987983 */ /* 0x000ee40000300a00 */
[C---:B------:R-:W-:Y:S02]  /*45580*/  IMAD.WIDE R154, R5.reuse, 0x4, R42 ;  /* 0x00000004059a7825 */ /* 0x040fe400078e022a */
[----:B------:R-:W-:Y:S02]  /*45590*/  STL.64 [R1+0xaa0], R82 ;  /* 0x000aa05201007387 */ /* 0x000fe40000100a00 */
[----:B------:R-:W-:-:S02]  /*455a0*/  IMAD.WIDE R186, R5, 0x4, R30 ;  /* 0x0000000405ba7825 */ /* 0x000fc400078e021e */
[----:B------:R-:W-:Y:S02]  /*455b0*/  STL.64 [R1+0x38b8], R82 ;  /* 0x0038b85201007387 */ /* 0x000fe40000100a00 */
[C---:B--2---:R-:W-:Y:S02]  /*455c0*/  IMAD.WIDE R72, R5.reuse, 0x4, R22 ;  /* 0x0000000405487825 */ /* 0x044fe400078e0216 */
[----:B------:R-:W2:Y:S04]  /*455d0*/  LDL.LU.64 R22, [R1+0x9e8] ;  /* 0x0009e80001167983 */ /* 0x000ea80000300a00 */
[----:B------:R-:W-:Y:S04]  /*455e0*/  STL.64 [R1+0x1368], R154 ;  /* 0x0013689a01007387 */ /* 0x000fe80000100a00 */
[----:B------:R1:W-:Y:S01]  /*455f0*/  STL.64 [R1+0x38c0], R154 ;  /* 0x0038c09a01007387 */ /* 0x0003e20000100a00 */
[----:B----4-:R-:W-:-:S03]  /*45600*/  IMAD.WIDE R12, R5, 0x4, R8 ;  /* 0x00000004050c7825 */ /* 0x010fc600078e0208 */
[----:B------:R-:W4:Y:S04]  /*45610*/  LDL.LU.64 R8, [R1+0x9d8] ;  /* 0x0009d80001087983 */ /* 0x000f280000300a00 */
[----:B------:R-:W-:Y:S01]  /*45620*/  STL.64 [R1+0xa90], R186 ;  /* 0x000a90ba01007387 */ /* 0x000fe20000100a00 */
[----:B-1----:R-:W-:-:S03]  /*45630*/  IMAD.WIDE R154, R5, 0x4, R26 ;  /* 0x00000004059a7825 */ /* 0x002fc600078e021a */
[----:B------:R-:W-:Y:S04]  /*45640*/  STL.64 [R1+0xa78], R12 ;  /* 0x000a780c01007387 */ /* 0x000fe80000100a00 */
[----:B------:R-:W-:Y:S04]  /*45650*/  STL.64 [R1+0x38c8], R186 ;  /* 0x0038c8ba01007387 */ /* 0x000fe80000100a00 */
[----:B------:R-:W4:Y:S01]  /*45660*/  LDL.LU.64 R26, [R1+0x9c8] ;  /* 0x0009c800011a7983 */ /* 0x000f220000300a00 */
[----:B------:R-:W-:-:S03]  /*45670*/  IMAD.WIDE R2, R5, 0x4, R2 ;  /* 0x0000000405027825 */ /* 0x000fc600078e0202 */
[----:B------:R-:W-:Y:S04]  /*45680*/  STL.64 [R1+0xa88], R130 ;  /* 0x000a888201007387 */ /* 0x000fe80000100a00 */
[----:B------:R-:W-:Y:S04]  /*45690*/  STL.64 [R1+0x38d0], R130 ;  /* 0x0038d08201007387 */ /* 0x000fe80000100a00 */
[----:B------:R-:W4:Y:S04]  /*456a0*/  LDL.LU.64 R42, [R1+0x9b8] ;  /* 0x0009b800012a7983 */ /* 0x000f280000300a00 */
[----:B------:R-:W4:Y:S04]  /*456b0*/  LDL.LU.64 R30, [R1+0x9a8] ;  /* 0x0009a800011e7983 */ /* 0x000f280000300a00 */
[----:B------:R1:W-:Y:S04]  /*456c0*/  STL.64 [R1+0xa68], R2 ;  /* 0x000a680201007387 */ /* 0x0003e80000100a00 */
[----:B-1----:R-:W4:Y:S04]  /*456d0*/  LDL.LU.64 R2, [R1+0x998] ;  /* 0x0009980001027983 */ /* 0x002f280000300a00 */
[----:B------:R-:W-:Y:S04]  /*456e0*/  STL.64 [R1+0xa70], R154 ;  /* 0x000a709a01007387 */ /* 0x000fe80000100a00 */
[----:B------:R2:W-:Y:S04]  /*456f0*/  STL.64 [R1+0x3a20], R154 ;  /* 0x003a209a01007387 */ /* 0x0005e80000100a00 */
[----:B------:R-:W-:Y:S04]  /*45700*/  STL.64 [R1+0xa80], R72 ;  /* 0x000a804801007387 */ /* 0x000fe80000100a00 */
[----:B------:R-:W-:Y:S01]  /*45710*/  STL.64 [R1+0x38d8], R72 ;  /* 0x0038d84801007387 */ /* 0x000fe20000100a00 */
[----:B------:R-:W-:-:S03]  /*45720*/  IMAD.WIDE R184, R5, 0x4, R6 ;  /* 0x0000000405b87825 */ /* 0x000fc600078e0206 */
[----:B------:R-:W4:Y:S01]  /*45730*/  LDL.LU.64 R6, [R1+0x988] ;  /* 0x0009880001067983 */ /* 0x000f220000300a00 */
[----:B------:R-:W-:-:S04]  /*45740*/  IMAD.WIDE R124, R5, 0x4, R50 ;  /* 0x00000004057c7825 */ /* 0x000fc800078e0232 */
[C---:B---3--:R-:W-:Y:S02]  /*45750*/  IMAD.WIDE R120, R5.reuse, 0x4, R24 ;  /* 0x0000000405787825 */ /* 0x048fe400078e0218 */
[----:B------:R-:W3:Y:S04]  /*45760*/  LDL.LU.64 R24, [R1+0x978] ;  /* 0x0009780001187983 */ /* 0x000ee80000300a00 */
[----:B------:R-:W-:Y:S04]  /*45770*/  STL.64 [R1+0xa60], R124 ;  /* 0x000a607c01007387 */ /* 0x000fe80000100a00 */
[----:B------:R-:W-:Y:S01]  /*45780*/  STL.64 [R1+0x38e0], R124 ;  /* 0x0038e07c01007387 */ /* 0x000fe20000100a00 */
[----:B------:R-:W-:-:S03]  /*45790*/  IMAD.WIDE R70, R5, 0x4, R152 ;  /* 0x0000000405467825 */ /* 0x000fc600078e0298 */
[----:B------:R-:W3:Y:S01]  /*457a0*/  LDL.LU.64 R152, [R1+0x968] ;  /* 0x0009680001987983 */ /* 0x000ee20000300a00 */
[----:B------:R-:W-:-:S05]  /*457b0*/  IMAD.WIDE R12, R5, 0x4, R40 ;  /* 0x00000004050c7825 */ /* 0x000fca00078e0228 */
[----:B------:R-:W-:Y:S04]  /*457c0*/  STL.64 [R1+0xa58], R12 ;  /* 0x000a580c01007387 */ /* 0x000fe80000100a00 */
[----:B------:R1:W-:Y:S01]  /*457d0*/  STL.64 [R1+0x38e8], R12 ;  /* 0x0038e80c01007387 */ /* 0x0003e20000100a00 */
[----:B--2---:R-:W-:-:S03]  /*457e0*/  IMAD.WIDE R154, R5, 0x4, R22 ;  /* 0x00000004059a7825 */ /* 0x004fc600078e0216 */
[----:B------:R-:W2:Y:S04]  /*457f0*/  LDL.LU.64 R22, [R1+0x958] ;  /* 0x0009580001167983 */ /* 0x000ea80000300a00 */
[----:B------:R-:W-:Y:S04]  /*45800*/  STL.64 [R1+0xa50], R184 ;  /* 0x000a50b801007387 */ /* 0x000fe80000100a00 */
[----:B------:R-:W-:Y:S01]  /*45810*/  STL.64 [R1+0x38f0], R184 ;  /* 0x0038f0b801007387 */ /* 0x000fe20000100a00 */
[----:B----4-:R-:W-:-:S03]  /*45820*/  IMAD.WIDE R130, R5, 0x4, R8 ;  /* 0x0000000405827825 */ /* 0x010fc600078e0208 */
[----:B------:R-:W4:Y:S04]  /*45830*/  LDL.LU.64 R8, [R1+0x948] ;  /* 0x0009480001087983 */ /* 0x000f280000300a00 */
[----:B------:R-:W-:Y:S04]  /*45840*/  STL.64 [R1+0xa38], R154 ;  /* 0x000a389a01007387 */ /* 0x000fe80000100a00 */
[----:B------:R-:W-:Y:S04]  /*45850*/  STL.64 [R1+0x3ae8], R154 ;  /* 0x003ae89a01007387 */ /* 0x000fe80000100a00 */
[----:B------:R-:W-:Y:S01]  /*45860*/  STL.64 [R1+0xa48], R120 ;  /* 0x000a487801007387 */ /* 0x000fe20000100a00 */
[----:B-1----:R-:W-:-:S03]  /*45870*/  IMAD.WIDE R12, R5, 0x4, R26 ;  /* 0x00000004050c7825 */ /* 0x002fc600078e021a */
[----:B------:R-:W-:Y:S04]  /*45880*/  STL.64 [R1+0x38f8], R120 ;  /* 0x0038f87801007387 */ /* 0x000fe80000100a00 */
[----:B------:R-:W4:Y:S04]  /*45890*/  LDL.LU.64 R26, [R1+0x938] ;  /* 0x00093800011a7983 */ /* 0x000f280000300a00 */
[----:B------:R-:W-:Y:S04]  /*458a0*/  STL.64 [R1+0xa30], R130 ;  /* 0x000a308201007387 */ /* 0x000fe80000100a00 */
[----:B------:R-:W-:Y:S01]  /*458b0*/  STL.64 [R1+0xa28], R12 ;  /* 0x000a280c01007387 */ /* 0x000fe20000100a00 */
[----:B------:R-:W-:-:S03]  /*458c0*/  IMAD.WIDE R188, R5, 0x4, R42 ;  /* 0x0000000405bc7825 */ /* 0x000fc600078e022a */
[----:B------:R3:W-:Y:S04]  /*458d0*/  STL.64 [R1+0x3a28], R130 ;  /* 0x003a288201007387 */ /* 0x0007e80000100a00 */
[----:B------:R-:W-:Y:S04]  /*458e0*/  STL.64 [R1+0xa40], R70 ;  /* 0x000a404601007387 */ /* 0x000fe80000100a00 */
[----:B------:R-:W-:Y:S04]  /*458f0*/  STL.64 [R1+0x3900], R70 ;  /* 0x0039004601007387 */ /* 0x000fe80000100a00 */
[----:B------:R-:W4:Y:S01]  /*45900*/  LDL.LU.64 R40, [R1+0x928] ;  /* 0x0009280001287983 */ /* 0x000f220000300a00 */
[----:B------:R-:W-:-:S03]  /*45910*/  IMAD.WIDE R182, R5, 0x4, R2 ;  /* 0x0000000405b67825 */ /* 0x000fc600078e0202 */
[----:B------:R-:W4:Y:S04]  /*45920*/  LDL.LU.64 R42, [R1+0x918] ;  /* 0x00091800012a7983 */ /* 0x000f280000300a00 */
[----:B------:R-:W4:Y:S01]  /*45930*/  LDL.LU.64 R2, [R1+0x908] ;  /* 0x0009080001027983 */ /* 0x000f220000300a00 */
[----:B------:R-:W-:-:S04]  /*45940*/  IMAD.WIDE R36, R5, 0x4, R30 ;  /* 0x0000000405247825 */ /* 0x000fc800078e021e */
[C---:B------:R-:W-:Y:S02]  /*45950*/  IMAD.WIDE R118, R5.reuse, 0x4, R6 ;  /* 0x0000000405767825 */ /* 0x040fe400078e0206 */
[----:B------:R-:W4:Y:S04]  /*45960*/  LDL.LU.64 R6, [R1+0x8f8] ;  /* 0x0008f80001067983 */ /* 0x000f280000300a00 */
[----:B------:R-:W-:Y:S04]  /*45970*/  STL.64 [R1+0xa20], R188 ;  /* 0x000a20bc01007387 */ /* 0x000fe80000100a00 */
[----:B------:R-:W-:Y:S04]  /*45980*/  STL.64 [R1+0x3908], R188 ;  /* 0x003908bc01007387 */ /* 0x000fe80000100a00 */
[----:B------:R-:W4:Y:S04]  /*45990*/  LDL.LU.64 R30, [R1+0x8e8] ;  /* 0x0008e800011e7983 */ /* 0x000f280000300a00 */
[----:B------:R-:W-:Y:S04]  /*459a0*/  STL.64 [R1+0xa18], R36 ;  /* 0x000a182401007387 */ /* 0x000fe80000100a00 */
[----:B------:R-:W-:Y:S01]  /*459b0*/  STL.64 [R1+0x3910], R36 ;  /* 0x0039102401007387 */ /* 0x000fe20000100a00 */
[----:B---3--:R-:W-:-:S03]  /*459c0*/  IMAD.WIDE R130, R5, 0x4, R152 ;  /* 0x0000000405827825 */ /* 0x008fc600078e0298 */
[----:B------:R-:W3:Y:S01]  /*459d0*/  LDL.LU.64 R152, [R1+0x8d8] ;  /* 0x0008d80001987983 */ /* 0x000ee20000300a00 */
[----:B------:R-:W-:-:S03]  /*459e0*/  IMAD.WIDE R68, R5, 0x4, R24 ;  /* 0x0000000405447825 */ /* 0x000fc600078e0218 */
[----:B------:R-:W-:Y:S04]  /*459f0*/  STL.64 [R1+0xa10], R182 ;  /* 0x000a10b601007387 */ /* 0x000fe80000100a00 */
[----:B------:R-:W-:Y:S04]  /*45a00*/  STL.64 [R1+0x3918], R182 ;  /* 0x003918b601007387 */ /* 0x000fe80000100a00 */
[----:B------:R-:W3:Y:S04]  /*45a10*/  LDL.LU.64 R24, [R1+0x8c8] ;  /* 0x0008c80001187983 */ /* 0x000ee80000300a00 */
[----:B------:R-:W-:Y:S04]  /*45a20*/  STL.64 [R1+0x9f8], R130 ;  /* 0x0009f88201007387 */ /* 0x000fe80000100a00 */
[----:B------:R-:W-:Y:S01]  /*45a30*/  STL.64 [R1+0x3af0], R130 ;  /* 0x003af08201007387 */ /* 0x000fe20000100a00 */
[----:B--2---:R-:W-:-:S03]  /*45a40*/  IMAD.WIDE R124, R5, 0x4, R22 ;  /* 0x00000004057c7825 */ /* 0x004fc600078e0216 */
[----:B------:R-:W-:Y:S04]  /*45a50*/  STL.64 [R1+0xa08], R118 ;  /* 0x000a087601007387 */ /* 0x000fe80000100a00 */
[----:B------:R-:W-:Y:S01]  /*45a60*/  STL.64 [R1+0x3920], R118 ;  /* 0x0039207601007387 */ /* 0x000fe20000100a00 */
[----:B----4-:R-:W-:-:S03]  /*45a70*/  IMAD.WIDE R12, R5, 0x4, R8 ;  /* 0x00000004050c7825 */ /* 0x010fc600078e0208 */
[----:B------:R-:W2:Y:S04]  /*45a80*/  LDL.LU.64 R8, [R1+0x8b8] ;  /* 0x0008b80001087983 */ /* 0x000ea80000300a00 */
[----:B------:R-:W-:Y:S04]  /*45a90*/  STL.64 [R1+0x9f0], R124 ;  /* 0x0009f07c01007387 */ /* 0x000fe80000100a00 */
[----:B------:R1:W-:Y:S04]  /*45aa0*/  STL.64 [R1+0x9e8], R12 ;  /* 0x0009e80c01007387 */ /* 0x0003e80000100a00 */
[----:B------:R-:W-:Y:S04]  /*45ab0*/  STL.64 [R1+0x3a30], R124 ;  /* 0x003a307c01007387 */ /* 0x000fe80000100a00 */
[----:B------:R-:W-:Y:S04]  /*45ac0*/  STL.64 [R1+0xa00], R68 ;  /* 0x000a004401007387 */ /* 0x000fe80000100a00 */
[----:B------:R-:W-:Y:S01]  /*45ad0*/  STL.64 [R1+0x3928], R68 ;  /* 0x0039284401007387 */ /* 0x000fe20000100a00 */
[----:B------:R-:W-:-:S03]  /*45ae0*/  IMAD.WIDE R32, R5, 0x4, R26 ;  /* 0x0000000405207825 */ /* 0x000fc600078e021a */
[----:B------:R-:W4:Y:S04]  /*45af0*/  LDL.LU.64 R50, [R1+0x8a8] ;  /* 0x0008a80001327983 */ /* 0x000f280000300a00 */
[----:B------:R-:W4:Y:S04]  /*45b00*/  LDL.LU.64 R22, [R1+0x898] ;  /* 0x0008980001167983 */ /* 0x000f280000300a00 */
[----:B------:R-:W4:Y:S01]  /*45b10*/  LDL.LU.64 R26, [R1+0x888] ;  /* 0x00088800011a7983 */ /* 0x000f220000300a00 */
[----:B------:R-:W-:-:S03]  /*45b20*/  IMAD.WIDE R116, R5, 0x4, R2 ;  /* 0x0000000405747825 */ /* 0x000fc600078e0202 */
[----:B------:R-:W4:Y:S04]  /*45b30*/  LDL.LU.64 R2, [R1+0x878] ;  /* 0x0008780001027983 */ /* 0x000f280000300a00 */
[----:B------:R-:W-:Y:S04]  /*45b40*/  STL.64 [R1+0x9e0], R32 ;  /* 0x0009e02001007387 */ /* 0x000fe80000100a00 */
[----:B------:R-:W-:Y:S01]  /*45b50*/  STL.64 [R1+0x3930], R32 ;  /* 0x0039302001007387 */ /* 0x000fe20000100a00 */
[----:B------:R-:W-:-:S04]  /*45b60*/  IMAD.WIDE R156, R5, 0x4, R40 ;  /* 0x00000004059c7825 */ /* 0x000fc800078e0228 */
[C---:B------:R-:W-:Y:S02]  /*45b70*/  IMAD.WIDE R74, R5.reuse, 0x4, R6 ;  /* 0x00000004054a7825 */ /* 0x040fe400078e0206 */
[----:B------:R-:W4:Y:S02]  /*45b80*/  LDL.LU.64 R6, [R1+0x868] ;  /* 0x0008680001067983 */ /* 0x000f240000300a00 */
[C---:B------:R-:W-:Y:S02]  /*45b90*/  IMAD.WIDE R180, R5.reuse, 0x4, R42 ;  /* 0x0000000405b47825 */ /* 0x040fe400078e022a */
[----:B------:R-:W-:Y:S04]  /*45ba0*/  STL.64 [R1+0x9d8], R156 ;  /* 0x0009d89c01007387 */ /* 0x000fe80000100a00 */
[----:B------:R-:W-:Y:S01]  /*45bb0*/  STL.64 [R1+0x3938], R156 ;  /* 0x0039389c01007387 */ /* 0x000fe20000100a00 */
[----:B-1----:R-:W-:-:S03]  /*45bc0*/  IMAD.WIDE R12, R5, 0x4, R30 ;  /* 0x00000004050c7825 */ /* 0x002fc600078e021e */
[----:B------:R-:W4:Y:S04]  /*45bd0*/  LDL.LU.64 R40, [R1+0x858] ;  /* 0x0008580001287983 */ /* 0x000f280000300a00 */
[----:B------:R-:W-:Y:S04]  /*45be0*/  STL.64 [R1+0x9d0], R180 ;  /* 0x0009d0b401007387 */ /* 0x000fe80000100a00 */
[----:B------:R1:W-:Y:S04]  /*45bf0*/  STL.64 [R1+0x9b8], R12 ;  /* 0x0009b80c01007387 */ /* 0x0003e80000100a00 */
[----:B------:R-:W-:Y:S01]  /*45c00*/  STL.64 [R1+0x3940], R180 ;  /* 0x003940b401007387 */ /* 0x000fe20000100a00 */
[----:B---3--:R-:W-:-:S03]  /*45c10*/  IMAD.WIDE R82, R5, 0x4, R152 ;  /* 0x0000000405527825 */ /* 0x008fc600078e0298 */
[----:B------:R-:W3:Y:S04]  /*45c20*/  LDL.LU.64 R152, [R1+0x848] ;  /* 0x0008480001987983 */ /* 0x000ee80000300a00 */
[----:B------:R-:W-:Y:S04]  /*45c30*/  STL.64 [R1+0x9c8], R116 ;  /* 0x0009c87401007387 */ /* 0x000fe80000100a00 */
[----:B------:R-:W-:Y:S01]  /*45c40*/  STL.64 [R1+0x3948], R116 ;  /* 0x0039487401007387 */ /* 0x000fe20000100a00 */
[----:B-1----:R-:W-:-:S03]  /*45c50*/  IMAD.WIDE R12, R5, 0x4, R24 ;  /* 0x00000004050c7825 */ /* 0x002fc600078e0218 */
[----:B------:R-:W3:Y:S04]  /*45c60*/  LDL.LU.64 R42, [R1+0x838] ;  /* 0x00083800012a7983 */ /* 0x000ee80000300a00 */
[----:B------:R-:W3:Y:S04]  /*45c70*/  LDL.LU.64 R30, [R1+0x828] ;  /* 0x00082800011e7983 */ /* 0x000ee80000300a00 */
[----:B------:R1:W-:Y:S04]  /*45c80*/  STL.64 [R1+0x9a8], R12 ;  /* 0x0009a80c01007387 */ /* 0x0003e80000100a00 */
[----:B------:R-:W3:Y:S04]  /*45c90*/  LDL.LU.64 R24, [R1+0x818] ;  /* 0x0008180001187983 */ /* 0x000ee80000300a00 */
[----:B------:R-:W-:Y:S04]  /*45ca0*/  STL.64 [R1+0x9b0], R82 ;  /* 0x0009b05201007387 */ /* 0x000fe80000100a00 */
[----:B------:R-:W-:Y:S04]  /*45cb0*/  STL.64 [R1+0x3a38], R82 ;  /* 0x003a385201007387 */ /* 0x000fe80000100a00 */
[----:B------:R-:W-:Y:S04]  /*45cc0*/  STL.64 [R1+0x9c0], R74 ;  /* 0x0009c04a01007387 */ /* 0x000fe80000100a00 */
[----:B------:R-:W-:Y:S01]  /*45cd0*/  STL.64 [R1+0x3950], R74 ;  /* 0x0039504a01007387 */ /* 0x000fe20000100a00 */
[----:B--2---:R-:W-:-:S03]  /*45ce0*/  IMAD.WIDE R76, R5, 0x4, R8 ;  /* 0x00000004054c7825 */ /* 0x004fc600078e0208 */
[----:B------:R-:W2:Y:S01]  /*45cf0*/  LDL.LU.64 R8, [R1+0x808] ;  /* 0x0008080001087983 */ /* 0x000ea20000300a00 */
[----:B----4-:R-:W-:-:S03]  /*45d00*/  IMAD.WIDE R178, R5, 0x4, R22 ;  /* 0x0000000405b27825 */ /* 0x010fc600078e0216 */
        /* <DEDUP_REMOVED lines=8> */
[----:B------:R-:W-:Y:S04]  /*45d90*/  STL.64 [R1+0x3960], R158 ;  /* 0x0039609e01007387 */ /* 0x000fe80000100a00 */
[----:B------:R-:W4:Y:S01]  /*45da0*/  LDL.LU.64 R26, [R1+0x7d8] ;  /* 0x0007d800011a7983 */ /* 0x000f220000300a00 */
[----:B-1----:R-:W-:-:S03]  /*45db0*/  IMAD.WIDE R12, R5, 0x4, R6 ;  /* 0x00000004050c7825 */ /* 0x002fc600078e0206 */
[----:B------:R-:W4:Y:S04]  /*45dc0*/  LDL.LU.64 R6, [R1+0x7c8] ;  /* 0x0007c80001067983 */ /* 0x000f280000300a00 */
[----:B------:R3:W-:Y:S04]  /*45dd0*/  STL.64 [R1+0x978], R12 ;  /* 0x0009780c01007387 */ /* 0x0007e80000100a00 */
[----:B------:R-:W-:Y:S01]  /*45de0*/  STL.64 [R1+0x990], R178 ;  /* 0x000990b201007387 */ /* 0x000fe20000100a00 */
[----:B------:R-:W-:-:S03]  /*45df0*/  IMAD.WIDE R72, R5, 0x4, R40 ;  /* 0x0000000405487825 */ /* 0x000fc600078e0228 */
[----:B------:R-:W-:Y:S04]  /*45e00*/  STL.64 [R1+0x3968], R178 ;  /* 0x003968b201007387 */ /* 0x000fe80000100a00 */
[----:B------:R-:W-:Y:S04]  /*45e10*/  STL.64 [R1+0x988], R122 ;  /* 0x0009887a01007387 */ /* 0x000fe80000100a00 */
[----:B------:R-:W-:Y:S04]  /*45e20*/  STL.64 [R1+0x3970], R122 ;  /* 0x0039707a01007387 */ /* 0x000fe80000100a00 */
[----:B------:R-:W4:Y:S01]  /*45e30*/  LDL.LU.64 R40, [R1+0x7b8] ;  /* 0x0007b80001287983 */ /* 0x000f220000300a00 */
[----:B---3--:R-:W-:-:S03]  /*45e40*/  IMAD.WIDE R12, R5, 0x4, R152 ;  /* 0x00000004050c7825 */ /* 0x008fc600078e0298 */
[----:B------:R-:W3:Y:S04]  /*45e50*/  LDL.LU.64 R152, [R1+0x7a8] ;  /* 0x0007a80001987983 */ /* 0x000ee80000300a00 */
[----:B------:R1:W-:Y:S04]  /*45e60*/  STL.64 [R1+0x968], R12 ;  /* 0x0009680c01007387 */ /* 0x0003e80000100a00 */
[----:B------:R-:W-:Y:S01]  /*45e70*/  STL.64 [R1+0x970], R72 ;  /* 0x0009704801007387 */ /* 0x000fe20000100a00 */
[----:B------:R-:W-:-:S03]  /*45e80*/  IMAD.WIDE R126, R5, 0x4, R42 ;  /* 0x00000004057e7825 */ /* 0x000fc600078e022a */
[----:B------:R-:W-:Y:S01]  /*45e90*/  STL.64 [R1+0x3a40], R72 ;  /* 0x003a404801007387 */ /* 0x000fe20000100a00 */
[----:B------:R-:W-:-:S03]  /*45ea0*/  IMAD.WIDE R20, R5, 0x4, R30 ;  /* 0x0000000405147825 */ /* 0x000fc600078e021e */
[----:B------:R-:W-:Y:S04]  /*45eb0*/  STL.64 [R1+0x980], R64 ;  /* 0x0009804001007387 */ /* 0x000fe80000100a00 */
[----:B------:R-:W-:Y:S04]  /*45ec0*/  STL.64 [R1+0x3978], R64 ;  /* 0x0039784001007387 */ /* 0x000fe80000100a00 */
[----:B------:R-:W3:Y:S04]  /*45ed0*/  LDL.LU.64 R42, [R1+0x798] ;  /* 0x00079800012a7983 */ /* 0x000ee80000300a00 */
[----:B------:R-:W3:Y:S01]  /*45ee0*/  LDL.LU.64 R30, [R1+0x788] ;  /* 0x00078800011e7983 */ /* 0x000ee20000300a00 */
[----:B------:R-:W-:-:S04]  /*45ef0*/  IMAD.WIDE R176, R5, 0x4, R24 ;  /* 0x0000000405b07825 */ /* 0x000fc800078e0218 */
[C---:B--2---:R-:W-:Y:S02]  /*45f00*/  IMAD.WIDE R112, R5.reuse, 0x4, R8 ;  /* 0x0000000405707825 */ /* 0x044fe400078e0208 */
[----:B------:R-:W2:Y:S04]  /*45f10*/  LDL.LU.64 R8, [R1+0x778] ;  /* 0x0007780001087983 */ /* 0x000ea80000300a00 */
[----:B------:R-:W-:Y:S04]  /*45f20*/  STL.64 [R1+0x960], R126 ;  /* 0x0009607e01007387 */ /* 0x000fe80000100a00 */
[----:B------:R-:W-:Y:S04]  /*45f30*/  STL.64 [R1+0x3980], R126 ;  /* 0x0039807e01007387 */ /* 0x000fe80000100a00 */
[----:B------:R-:W2:Y:S04]  /*45f40*/  LDL.LU.64 R24, [R1+0x768] ;  /* 0x0007680001187983 */ /* 0x000ea80000300a00 */
[----:B------:R-:W-:Y:S04]  /*45f50*/  STL.64 [R1+0x958], R20 ;  /* 0x0009581401007387 */ /* 0x000fe80000100a00 */
[----:B------:R-:W-:Y:S01]  /*45f60*/  STL.64 [R1+0x3988], R20 ;  /* 0x0039881401007387 */ /* 0x000fe20000100a00 */
[----:B----4-:R-:W-:-:S04]  /*45f70*/  IMAD.WIDE R62, R5, 0x4, R22 ;  /* 0x00000004053e7825 */ /* 0x010fc800078e0216 */
[C---:B-1----:R-:W-:Y:S02]  /*45f80*/  IMAD.WIDE R12, R5.reuse, 0x4, R2 ;  /* 0x00000004050c7825 */ /* 0x042fe400078e0202 */
[----:B------:R-:W4:Y:S04]  /*45f90*/  LDL.LU.64 R2, [R1+0x758] ;  /* 0x0007580001027983 */ /* 0x000f280000300a00 */
[----:B------:R-:W-:Y:S04]  /*45fa0*/  STL.64 [R1+0x950], R176 ;  /* 0x000950b001007387 */ /* 0x000fe80000100a00 */
[----:B------:R1:W-:Y:S04]  /*45fb0*/  STL.64 [R1+0x938], R12 ;  /* 0x0009380c01007387 */ /* 0x0003e80000100a00 */
[----:B------:R-:W-:Y:S04]  /*45fc0*/  STL.64 [R1+0x3990], R176 ;  /* 0x003990b001007387 */ /* 0x000fe80000100a00 */
[----:B------:R-:W-:Y:S04]  /*45fd0*/  STL.64 [R1+0x948], R112 ;  /* 0x0009487001007387 */ /* 0x000fe80000100a00 */
[----:B------:R-:W-:Y:S01]  /*45fe0*/  STL.64 [R1+0x3998], R112 ;  /* 0x0039987001007387 */ /* 0x000fe20000100a00 */
[----:B-1----:R-:W-:-:S03]  /*45ff0*/  IMAD.WIDE R12, R5, 0x4, R26 ;  /* 0x00000004050c7825 */ /* 0x002fc600078e021a */
[----:B------:R-:W4:Y:S01]  /*46000*/  LDL.LU.64 R22, [R1+0x748] ;  /* 0x0007480001167983 */ /* 0x000f220000300a00 */
[----:B------:R-:W-:-:S03]  /*46010*/  IMAD.WIDE R126, R5, 0x4, R6 ;  /* 0x00000004057e7825 */ /* 0x000fc600078e0206 */
[----:B------:R-:W4:Y:S04]  /*46020*/  LDL.LU.64 R26, [R1+0x738] ;  /* 0x00073800011a7983 */ /* 0x000f280000300a00 */
[----:B------:R-:W4:Y:S04]  /*46030*/  LDL.LU.64 R6, [R1+0x728] ;  /* 0x0007280001067983 */ /* 0x000f280000300a00 */
[----:B------:R-:W-:Y:S04]  /*46040*/  STL.64 [R1+0x930], R12 ;  /* 0x0009300c01007387 */ /* 0x000fe80000100a00 */
[----:B------:R1:W-:Y:S01]  /*46050*/  STL.64 [R1+0x3a48], R12 ;  /* 0x003a480c01007387 */ /* 0x0003e20000100a00 */
[----:B------:R-:W-:-:S03]  /*46060*/  IMAD.WIDE R190, R5, 0x4, R40 ;  /* 0x0000000405be7825 */ /* 0x000fc600078e0228 */
[----:B------:R-:W-:Y:S04]  /*46070*/  STL.64 [R1+0x940], R62 ;  /* 0x0009403e01007387 */ /* 0x000fe80000100a00 */
[----:B------:R-:W-:Y:S04]  /*46080*/  STL.64 [R1+0x39a0], R62 ;  /* 0x0039a03e01007387 */ /* 0x000fe80000100a00 */
[----:B------:R-:W4:Y:S01]  /*46090*/  LDL.LU.64 R40, [R1+0x718] ;  /* 0x0007180001287983 */ /* 0x000f220000300a00 */
[----:B---3--:R-:W-:-:S03]  /*460a0*/  IMAD.WIDE R28, R5, 0x4, R152 ;  /* 0x00000004051c7825 */ /* 0x008fc600078e0298 */
[----:B------:R-:W3:Y:S04]  /*460b0*/  LDL.LU.64 R152, [R1+0x708] ;  /* 0x0007080001987983 */ /* 0x000ee80000300a00 */
[----:B------:R-:W-:Y:S04]  /*460c0*/  STL.64 [R1+0x928], R126 ;  /* 0x0009287e01007387 */ /* 0x000fe80000100a00 */
[----:B------:R-:W-:Y:S01]  /*460d0*/  STL.64 [R1+0x39a8], R126 ;  /* 0x0039a87e01007387 */ /* 0x000fe20000100a00 */
[----:B------:R-:W-:-:S03]  /*460e0*/  IMAD.WIDE R110, R5, 0x4, R30 ;  /* 0x00000004056e7825 */ /* 0x000fc600078e021e */
[----:B------:R-:W3:Y:S04]  /*460f0*/  LDL.LU.64 R30, [R1+0x6f8] ;  /* 0x0006f800011e7983 */ /* 0x000ee80000300a00 */
[----:B------:R-:W-:Y:S01]  /*46100*/  STL.64 [R1+0x920], R190 ;  /* 0x000920be01007387 */ /* 0x000fe20000100a00 */
[----:B------:R-:W-:-:S03]  /*46110*/  IMAD.WIDE R174, R5, 0x4, R42 ;  /* 0x0000000405ae7825 */ /* 0x000fc600078e022a */
[----:B------:R-:W-:Y:S01]  /*46120*/  STL.64 [R1+0x39b0], R190 ;  /* 0x0039b0be01007387 */ /* 0x000fe20000100a00 */
[----:B--2---:R-:W-:-:S03]  /*46130*/  IMAD.WIDE R60, R5, 0x4, R8 ;  /* 0x00000004053c7825 */ /* 0x004fc600078e0208 */
[----:B------:R-:W2:Y:S04]  /*46140*/  LDL.LU.64 R8, [R1+0x6e8] ;  /* 0x0006e80001087983 */ /* 0x000ea80000300a00 */
[----:B------:R-:W-:Y:S04]  /*46150*/  STL.64 [R1+0x918], R28 ;  /* 0x0009181c01007387 */ /* 0x000fe80000100a00 */
[----:B------:R-:W-:Y:S01]  /*46160*/  STL.64 [R1+0x39c0], R28 ;  /* 0x0039c01c01007387 */ /* 0x000fe20000100a00 */
[----:B-1----:R-:W-:-:S03]  /*46170*/  IMAD.WIDE R12, R5, 0x4, R24 ;  /* 0x00000004050c7825 */ /* 0x002fc600078e0218 */
[----:B------:R-:W2:Y:S04]  /*46180*/  LDL.LU.64 R24, [R1+0x6d8] ;  /* 0x0006d80001187983 */ /* 0x000ea80000300a00 */
[----:B------:R-:W-:Y:S04]  /*46190*/  STL.64 [R1+0x910], R174 ;  /* 0x000910ae01007387 */ /* 0x000fe80000100a00 */
[----:B------:R4:W-:Y:S04]  /*461a0*/  STL.64 [R1+0x8f8], R12 ;  /* 0x0008f80c01007387 */ /* 0x0009e80000100a00 */
[----:B------:R-:W-:Y:S04]  /*461b0*/  STL.64 [R1+0x39c8], R174 ;  /* 0x0039c8ae01007387 */ /* 0x000fe80000100a00 */
[----:B------:R-:W2:Y:S01]  /*461c0*/  LDL.LU.64 R42, [R1+0x6c8] ;  /* 0x0006c800012a7983 */ /* 0x000ea20000300a00 */
[----:B----4-:R-:W-:-:S03]  /*461d0*/  IMAD.WIDE R12, R5, 0x4, R2 ;  /* 0x00000004050c7825 */ /* 0x010fc600078e0202 */
[----:B------:R-:W4:Y:S04]  /*461e0*/  LDL.LU.64 R2, [R1+0x6b8] ;  /* 0x0006b80001027983 */ /* 0x000f280000300a00 */
[----:B------:R2:W-:Y:S04]  /*461f0*/  STL.64 [R1+0x8f0], R12 ;  /* 0x0008f00c01007387 */ /* 0x0005e80000100a00 */
        /* <DEDUP_REMOVED lines=8> */
[----:B------:R-:W4:Y:S04]  /*46280*/  LDL.LU.64 R26, [R1+0x698] ;  /* 0x00069800011a7983 */ /* 0x000f280000300a00 */
[----:B------:R-:W4:Y:S04]  /*46290*/  LDL.LU.64 R6, [R1+0x688] ;  /* 0x0006880001067983 */ /* 0x000f280000300a00 */
[----:B------:R-:W-:Y:S04]  /*462a0*/  STL.64 [R1+0x8e8], R64 ;  /* 0x0008e84001007387 */ /* 0x000fe80000100a00 */
[----:B------:R-:W-:Y:S01]  /*462b0*/  STL.64 [R1+0x39e0], R64 ;  /* 0x0039e04001007387 */ /* 0x000fe20000100a00 */
[----:B---3--:R-:W-:-:S03]  /*462c0*/  IMAD.WIDE R108, R5, 0x4, R152 ;  /* 0x00000004056c7825 */ /* 0x008fc600078e0298 */
[----:B------:R-:W3:Y:S01]  /*462d0*/  LDL.LU.64 R152, [R1+0x678] ;  /* 0x0006780001987983 */ /* 0x000ee20000300a00 */
[----:B------:R-:W-:-:S03]  /*462e0*/  IMAD.WIDE R172, R5, 0x4, R40 ;  /* 0x0000000405ac7825 */ /* 0x000fc600078e0228 */
[----:B------:R-:W-:Y:S04]  /*462f0*/  STL.64 [R1+0x8e0], R34 ;  /* 0x0008e02201007387 */ /* 0x000fe80000100a00 */
[----:B------:R-:W-:Y:S01]  /*46300*/  STL.64 [R1+0x39e8], R34 ;  /* 0x0039e82201007387 */ /* 0x000fe20000100a00 */
[----:B------:R-:W-:-:S03]  /*46310*/  IMAD.WIDE R66, R5, 0x4, R30 ;  /* 0x0000000405427825 */ /* 0x000fc600078e021e */
        /* <DEDUP_REMOVED lines=8> */
[----:B-1----:R-:W-:-:S03]  /*463a0*/  IMAD.WIDE R12, R5, 0x4, R24 ;  /* 0x00000004050c7825 */ /* 0x002fc600078e0218 */
[----:B------:R-:W2:Y:S04]  /*463b0*/  LDL.LU.64 R24, [R1+0x648] ;  /* 0x0006480001187983 */ /* 0x000ea80000300a00 */
[----:B------:R-:W-:Y:S01]  /*463c0*/  STL.64 [R1+0x8c8], R108 ;  /* 0x0008c86c01007387 */ /* 0x000fe20000100a00 */
[----:B------:R-:W-:-:S03]  /*463d0*/  IMAD.WIDE R122, R5, 0x4, R42 ;  /* 0x00000004057a7825 */ /* 0x000fc600078e022a */
[----:B------:R1:W-:Y:S04]  /*463e0*/  STL.64 [R1+0x8b0], R12 ;  /* 0x0008b00c01007387 */ /* 0x0003e80000100a00 */
[----:B------:R-:W-:Y:S04]  /*463f0*/  STL.64 [R1+0x3a00], R108 ;  /* 0x003a006c01007387 */ /* 0x000fe80000100a00 */
[----:B------:R-:W-:Y:S04]  /*46400*/  STL.64 [R1+0x8c0], R66 ;  /* 0x0008c04201007387 */ /* 0x000fe80000100a00 */
[----:B------:R-:W-:Y:S01]  /*46410*/  STL.64 [R1+0x3a08], R66 ;  /* 0x003a084201007387 */ /* 0x000fe20000100a00 */
[----:B----4-:R-:W-:-:S03]  /*46420*/  IMAD.WIDE R78, R5, 0x4, R2 ;  /* 0x00000004054e7825 */ /* 0x010fc600078e0202 */
[----:B------:R-:W4:Y:S01]  /*46430*/  LDL.LU.64 R2, [R1+0x638] ;  /* 0x0006380001027983 */ /* 0x000f220000300a00 */
[----:B------:R-:W-:-:S03]  /*46440*/  IMAD.WIDE R16, R5, 0x4, R22 ;  /* 0x0000000405107825 */ /* 0x000fc600078e0216 */
[----:B------:R-:W4:Y:S04]  /*46450*/  LDL.LU.64 R22, [R1+0x628] ;  /* 0x0006280001167983 */ /* 0x000f280000300a00 */
[----:B------:R-:W-:Y:S04]  /*46460*/  STL.64 [R1+0x8a8], R122 ;  /* 0x0008a87a01007387 */ /* 0x000fe80000100a00 */
[----:B------:R-:W-:Y:S01]  /*46470*/  STL.64 [R1+0x3a10], R122 ;  /* 0x003a107a01007387 */ /* 0x000fe20000100a00 */
[----:B------:R-:W-:-:S03]  /*46480*/  IMAD.WIDE R170, R5, 0x4, R26 ;  /* 0x0000000405aa7825 */ /* 0x000fc600078e021a */
[----:B------:R-:W4:Y:S04]  /*46490*/  LDL.LU.64 R40, [R1+0x618] ;  /* 0x0006180001287983 */ /* 0x000f280000300a00 */
[----:B------:R-:W4:Y:S01]  /*464a0*/  LDL.LU.64 R26, [R1+0x608] ;  /* 0x00060800011a7983 */ /* 0x000f220000300a00 */
[----:B------:R-:W-:-:S03]  /*464b0*/  IMAD.WIDE R114, R5, 0x4, R6 ;  /* 0x0000000405727825 */ /* 0x000fc600078e0206 */
[----:B------:R-:W4:Y:S04]  /*464c0*/  LDL.LU.64 R6, [R1+0x5f8] ;  /* 0x0005f80001067983 */ /* 0x000f280000300a00 */
[----:B------:R-:W-:Y:S04]  /*464d0*/  STL.64 [R1+0x8a0], R78 ;  /* 0x0008a04e01007387 */ /* 0x000fe80000100a00 */
[----:B------:R-:W-:Y:S01]  /*464e0*/  STL.64 [R1+0x3a18], R78 ;  /* 0x003a184e01007387 */ /* 0x000fe20000100a00 */
[----:B---3--:R-:W-:-:S03]  /*464f0*/  IMAD.WIDE R56, R5, 0x4, R152 ;  /* 0x0000000405387825 */ /* 0x008fc600078e0298 */
[----:B------:R-:W3:Y:S04]  /*46500*/  LDL.LU.64 R152, [R1+0x5f0] ;  /* 0x0005f00001987983 */ /* 0x000ee80000300a00 */
[----:B------:R-:W-:Y:S04]  /*46510*/  STL.64 [R1+0x898], R16 ;  /* 0x0008981001007387 */ /* 0x000fe80000100a00 */
[----:B------:R-:W-:Y:S04]  /*46520*/  STL.64 [R1+0x3a50], R16 ;  /* 0x003a501001007387 */ /* 0x000fe80000100a00 */
[----:B------:R-:W3:Y:S04]  /*46530*/  LDL.LU.64 R42, [R1+0x5e8] ;  /* 0x0005e800012a7983 */ /* 0x000ee80000300a00 */
[----:B------:R-:W-:Y:S01]  /*46540*/  STL.64 [R1+0x890], R170 ;  /* 0x000890aa01007387 */ /* 0x000fe20000100a00 */
[----:B-1----:R-:W-:-:S05]  /*46550*/  IMAD.WIDE R12, R5, 0x4, R30 ;  /* 0x00000004050c7825 */ /* 0x002fca00078e021e */
[----:B------:R3:W-:Y:S04]  /*46560*/  STL.64 [R1+0x878], R12 ;  /* 0x0008780c01007387 */ /* 0x0007e80000100a00 */
[----:B------:R-:W-:Y:S01]  /*46570*/  STL.64 [R1+0x3a58], R170 ;  /* 0x003a58aa01007387 */ /* 0x000fe20000100a00 */
[----:B--2---:R-:W-:-:S03]  /*46580*/  IMAD.WIDE R176, R5, 0x4, R8 ;  /* 0x0000000405b07825 */ /* 0x004fc600078e0208 */
[----:B------:R-:W2:Y:S04]  /*46590*/  LDL.LU.64 R8, [R1+0x5e0] ;  /* 0x0005e00001087983 */ /* 0x000ea80000300a00 */
[----:B------:R-:W-:Y:S04]  /*465a0*/  STL.64 [R1+0x888], R114 ;  /* 0x0008887201007387 */ /* 0x000fe80000100a00 */
[----:B------:R-:W-:Y:S04]  /*465b0*/  STL.64 [R1+0x3a60], R114 ;  /* 0x003a607201007387 */ /* 0x000fe80000100a00 */
[----:B------:R-:W2:Y:S01]  /*465c0*/  LDL.LU.64 R30, [R1+0x5d8] ;  /* 0x0005d800011e7983 */ /* 0x000ea20000300a00 */
[----:B------:R-:W-:-:S03]  /*465d0*/  IMAD.WIDE R178, R5, 0x4, R24 ;  /* 0x0000000405b27825 */ /* 0x000fc600078e0218 */
[----:B------:R-:W2:Y:S04]  /*465e0*/  LDL.LU.64 R24, [R1+0x5d0] ;  /* 0x0005d00001187983 */ /* 0x000ea80000300a00 */
[----:B------:R-:W-:Y:S04]  /*465f0*/  STL.64 [R1+0x880], R56 ;  /* 0x0008803801007387 */ /* 0x000fe80000100a00 */
        /* <DEDUP_REMOVED lines=13> */
[----:B------:R-:W-:Y:S04]  /*466d0*/  STL.64 [R1+0x3a80], R128 ;  /* 0x003a808001007387 */ /* 0x000fe80000100a00 */
[----:B------:R-:W4:Y:S04]  /*466e0*/  LDL.LU.64 R6, [R1+0x5b0] ;  /* 0x0005b00001067983 */ /* 0x000f280000300a00 */
[----:B------:R-:W-:Y:S04]  /*466f0*/  STL.64 [R1+0x858], R228 ;  /* 0x000858e401007387 */ /* 0x000fe80000100a00 */
[----:B------:R-:W-:Y:S01]  /*46700*/  STL.64 [R1+0x3a88], R228 ;  /* 0x003a88e401007387 */ /* 0x000fe20000100a00 */
[----:B---3--:R-:W-:-:S03]  /*46710*/  IMAD.WIDE R12, R5, 0x4, R152 ;  /* 0x00000004050c7825 */ /* 0x008fc600078e0298 */
[----:B------:R-:W3:Y:S01]  /*46720*/  LDL.LU.64 R152, [R1+0x5a8] ;  /* 0x0005a80001987983 */ /* 0x000ee20000300a00 */
[----:B------:R-:W-:-:S05]  /*46730*/  IMAD.WIDE R168, R5, 0x4, R40 ;  /* 0x0000000405a87825 */ /* 0x000fca00078e0228 */
[----:B------:R-:W-:Y:S04]  /*46740*/  STL.64 [R1+0x850], R168 ;  /* 0x000850a801007387 */ /* 0x000fe80000100a00 */
[----:B------:R-:W-:Y:S01]  /*46750*/  STL.64 [R1+0x838], R12 ;  /* 0x0008380c01007387 */ /* 0x000fe20000100a00 */
[----:B------:R-:W-:-:S03]  /*46760*/  IMAD.WIDE R126, R5, 0x4, R42 ;  /* 0x00000004057e7825 */ /* 0x000fc600078e022a */
[----:B------:R-:W-:Y:S04]  /*46770*/  STL.64 [R1+0x3a90], R168 ;  /* 0x003a90a801007387 */ /* 0x000fe80000100a00 */
[----:B------:R-:W-:Y:S04]  /*46780*/  STL.64 [R1+0x848], R104 ;  /* 0x0008486801007387 */ /* 0x000fe80000100a00 */
[----:B------:R-:W-:Y:S01]  /*46790*/  STL.64 [R1+0x3a98], R104 ;  /* 0x003a986801007387 */ /* 0x000fe20000100a00 */
[----:B--2---:R-:W-:-:S03]  /*467a0*/  IMAD.WIDE R158, R5, 0x4, R8 ;  /* 0x00000004059e7825 */ /* 0x004fc600078e0208 */
[----:B------:R-:W2:Y:S04]  /*467b0*/  LDL.LU.64 R8, [R1+0x5a0] ;  /* 0x0005a00001087983 */ /* 0x000ea80000300a00 */
[----:B------:R-:W-:Y:S04]  /*467c0*/  STL.64 [R1+0x840], R54 ;  /* 0x0008403601007387 */ /* 0x000fe80000100a00 */
[----:B------:R-:W-:Y:S04]  /*467d0*/  STL.64 [R1+0x3aa0], R54 ;  /* 0x003aa03601007387 */ /* 0x000fe80000100a00 */
[----:B------:R-:W-:Y:S04]  /*467e0*/  STL.64 [R1+0x830], R126 ;  /* 0x0008307e01007387 */ /* 0x000fe80000100a00 */
[----:B------:R1:W-:Y:S01]  /*467f0*/  STL.64 [R1+0x3aa8], R126 ;  /* 0x003aa87e01007387 */ /* 0x0003e20000100a00 */
[----:B------:R-:W-:-:S03]  /*46800*/  IMAD.WIDE R192, R5, 0x4, R30 ;  /* 0x0000000405c07825 */ /* 0x000fc600078e021e */
[----:B------:R-:W-:Y:S01]  /*46810*/  STL.64 [R1+0x828], R158 ;  /* 0x0008289e01007387 */ /* 0x000fe20000100a00 */
[----:B------:R-:W-:-:S03]  /*46820*/  IMAD.WIDE R226, R5, 0x4, R24 ;  /* 0x0000000405e27825 */ /* 0x000fc600078e0218 */
[----:B------:R-:W-:Y:S04]  /*46830*/  STL.64 [R1+0x3ab0], R158 ;  /* 0x003ab09e01007387 */ /* 0x000fe80000100a00 */
[----:B------:R-:W2:Y:S01]  /*46840*/  LDL.LU.64 R24, [R1+0x598] ;  /* 0x0005980001187983 */ /* 0x000ea20000300a00 */
[----:B----4-:R-:W-:-:S03]  /*46850*/  IMAD.WIDE R166, R5, 0x4, R2 ;  /* 0x0000000405a67825 */ /* 0x010fc600078e0202 */
[----:B------:R-:W4:Y:S04]  /*46860*/  LDL.LU.64 R2, [R1+0x590] ;  /* 0x0005900001027983 */ /* 0x000f280000300a00 */
[----:B------:R-:W4:Y:S04]  /*46870*/  LDL.LU.64 R42, [R1+0x588] ;  /* 0x00058800012a7983 */ /* 0x000f280000300a00 */
[----:B------:R-:W4:Y:S04]  /*46880*/  LDL.LU.64 R30, [R1+0x580] ;  /* 0x00058000011e7983 */ /* 0x000f280000300a00 */
[----:B------:R-:W-:Y:S04]  /*46890*/  STL.64 [R1+0x820], R192 ;  /* 0x000820c001007387 */ /* 0x000fe80000100a00 */
[----:B------:R-:W-:Y:S01]  /*468a0*/  STL.64 [R1+0x3ab8], R192 ;  /* 0x003ab8c001007387 */ /* 0x000fe20000100a00 */
[----:B------:R-:W-:-:S04]  /*468b0*/  IMAD.WIDE R102, R5, 0x4, R22 ;  /* 0x0000000405667825 */ /* 0x000fc800078e0216 */
[C---:B------:R-:W-:Y:S02]  /*468c0*/  IMAD.WIDE R52, R5.reuse, 0x4, R26 ;  /* 0x0000000405347825 */ /* 0x040fe400078e021a */
[----:B------:R-:W4:Y:S04]  /*468d0*/  LDL.LU.64 R26, [R1+0x578] ;  /* 0x00057800011a7983 */ /* 0x000f280000300a00 */
[----:B------:R-:W-:Y:S04]  /*468e0*/  STL.64 [R1+0x818], R226 ;  /* 0x000818e201007387 */ /* 0x000fe80000100a00 */
[----:B------:R-:W-:Y:S01]  /*468f0*/  STL.64 [R1+0x3ac0], R226 ;  /* 0x003ac0e201007387 */ /* 0x000fe20000100a00 */
[----:B-1----:R-:W-:-:S03]  /*46900*/  IMAD.WIDE R126, R5, 0x4, R6 ;  /* 0x00000004057e7825 */ /* 0x002fc600078e0206 */
[----:B------:R-:W4:Y:S04]  /*46910*/  LDL.LU.64 R44, [R1+0x570] ;  /* 0x00057000012c7983 */ /* 0x000f280000300a00 */
[----:B------:R-:W4:Y:S04]  /*46920*/  LDL.LU.64 R6, [R1+0x568] ;  /* 0x0005680001067983 */ /* 0x000f280000300a00 */
[----:B------:R-:W-:Y:S04]  /*46930*/  STL.64 [R1+0x810], R166 ;  /* 0x000810a601007387 */ /* 0x000fe80000100a00 */
[----:B------:R-:W-:Y:S04]  /*46940*/  STL.64 [R1+0x3ac8], R166 ;  /* 0x003ac8a601007387 */ /* 0x000fe80000100a00 */
[----:B------:R-:W4:Y:S04]  /*46950*/  LDL.LU.64 R40, [R1+0x560] ;  /* 0x0005600001287983 */ /* 0x000f280000300a00 */
[----:B------:R-:W-:Y:S04]  /*46960*/  STL.64 [R1+0x808], R102 ;  /* 0x0008086601007387 */ /* 0x000fe80000100a00 */
[----:B------:R-:W-:Y:S04]  /*46970*/  STL.64 [R1+0x3ad0], R102 ;  /* 0x003ad06601007387 */ /* 0x000fe80000100a00 */
[----:B------:R-:W-:Y:S04]  /*46980*/  STL.64 [R1+0x7f8], R126 ;  /* 0x0007f87e01007387 */ /* 0x000fe80000100a00 */
[----:B------:R-:W-:Y:S04]  /*46990*/  STL.64 [R1+0x3ad8], R126 ;  /* 0x003ad87e01007387 */ /* 0x000fe80000100a00 */
[----:B------:R-:W4:Y:S01]  /*469a0*/  LDL.LU.64 R22, [R1+0x558] ;  /* 0x0005580001167983 */ /* 0x000f220000300a00 */
[----:B---3--:R-:W-:-:S03]  /*469b0*/  IMAD.WIDE R112, R5, 0x4, R152 ;  /* 0x0000000405707825 */ /* 0x008fc600078e0298 */
[----:B------:R-:W3:Y:S04]  /*469c0*/  LDL.LU.64 R152, [R1+0x550] ;  /* 0x0005500001987983 */ /* 0x000ee80000300a00 */
[----:B------:R-:W3:Y:S01]  /*469d0*/  LDL.LU.64 R50, [R1+0x548] ;  /* 0x0005480001327983 */ /* 0x000ee20000300a00 */
[----:B--2---:R-:W-:-:S03]  /*469e0*/  IMAD.WIDE R76, R5, 0x4, R8 ;  /* 0x00000004054c7825 */ /* 0x004fc600078e0208 */
[----:B------:R-:W2:Y:S04]  /*469f0*/  LDL.LU.64 R8, [R1+0x540] ;  /* 0x0005400001087983 */ /* 0x000ea80000300a00 */
[----:B------:R-:W-:Y:S04]  /*46a00*/  STL.64 [R1+0x800], R52 ;  /* 0x0008003401007387 */ /* 0x000fe80000100a00 */
[----:B------:R-:W-:Y:S04]  /*46a10*/  STL.64 [R1+0x3ae0], R52 ;  /* 0x003ae03401007387 */ /* 0x000fe80000100a00 */
[----:B------:R-:W-:Y:S04]  /*46a20*/  STL.64 [R1+0x7f0], R112 ;  /* 0x0007f07001007387 */ /* 0x000fe80000100a00 */
[----:B------:R-:W-:Y:S01]  /*46a30*/  STL.64 [R1+0x3af8], R112 ;  /* 0x003af87001007387 */ /* 0x000fe20000100a00 */
[----:B------:R-:W-:-:S03]  /*46a40*/  IMAD.WIDE R38, R5, 0x4, R24 ;  /* 0x0000000405267825 */ /* 0x000fc600078e0218 */
[----:B------:R-:W2:Y:S01]  /*46a50*/  LDL.LU.64 R24, [R1+0x538] ;  /* 0x0005380001187983 */ /* 0x000ea20000300a00 */
[----:B----4-:R-:W-:-:S03]  /*46a60*/  IMAD.WIDE R224, R5, 0x4, R2 ;  /* 0x0000000405e07825 */ /* 0x010fc600078e0202 */
[----:B------:R-:W4:Y:S04]  /*46a70*/  LDL.LU.64 R2, [R1+0x530] ;  /* 0x0005300001027983 */ /* 0x000f280000300a00 */
[----:B------:R-:W-:Y:S01]  /*46a80*/  STL.64 [R1+0x7e8], R76 ;  /* 0x0007e84c01007387 */ /* 0x000fe20000100a00 */
[----:B------:R-:W-:-:S03]  /*46a90*/  IMAD.WIDE R100, R5, 0x4, R30 ;  /* 0x0000000405647825 */ /* 0x000fc600078e021e */
[----:B------:R-:W4:Y:S01]  /*46aa0*/  LDL.LU.64 R30, [R1+0x528] ;  /* 0x00052800011e7983 */ /* 0x000f220000300a00 */
[----:B------:R-:W-:-:S03]  /*46ab0*/  IMAD.WIDE R164, R5, 0x4, R42 ;  /* 0x0000000405a47825 */ /* 0x000fc600078e022a */
[----:B------:R-:W-:Y:S04]  /*46ac0*/  STL.64 [R1+0x7e0], R38 ;  /* 0x0007e02601007387 */ /* 0x000fe80000100a00 */
[----:B------:R-:W4:Y:S04]  /*46ad0*/  LDL.LU.64 R42, [R1+0x520] ;  /* 0x00052000012a7983 */ /* 0x000f280000300a00 */
[----:B------:R-:W-:Y:S04]  /*46ae0*/  STL.64 [R1+0x7d8], R224 ;  /* 0x0007d8e001007387 */ /* 0x000fe80000100a00 */
[----:B------:R-:W-:Y:S04]  /*46af0*/  STL.64 [R1+0x7d0], R164 ;  /* 0x0007d0a401007387 */ /* 0x000fe80000100a00 */
[----:B------:R-:W4:Y:S01]  /*46b00*/  LDL.LU.64 R46, [R1+0x518] ;  /* 0x00051800012e7983 */ /* 0x000f220000300a00 */
[----:B------:R-:W-:-:S04]  /*46b10*/  IMAD.WIDE R26, R5, 0x4, R26 ;  /* 0x00000004051a7825 */ /* 0x000fc800078e021a */
[----:B------:R-:W-:-:S04]  /*46b20*/  IMAD.WIDE R54, R5, 0x4, R44 ;  /* 0x0000000405367825 */ /* 0x000fc800078e022c */
[C---:B------:R-:W-:Y:S02]  /*46b30*/  IMAD.WIDE R62, R5.reuse, 0x4, R6 ;  /* 0x00000004053e7825 */ /* 0x040fe400078e0206 */
[----:B------:R-:W4:Y:S04]  /*46b40*/  LDL.LU.64 R6, [R1+0x510] ;  /* 0x0005100001067983 */ /* 0x000f280000300a00 */
[----:B------:R-:W-:Y:S04]  /*46b50*/  STL.64 [R1+0x7c8], R100 ;  /* 0x0007c86401007387 */ /* 0x000fe80000100a00 */
        /* <DEDUP_REMOVED lines=8> */
[----:B---3--:R-:W-:-:S03]  /*46be0*/  IMAD.WIDE R14, R5, 0x4, R152 ;  /* 0x00000004050e7825 */ /* 0x008fc600078e0298 */
[----:B------:R-:W3:Y:S04]  /*46bf0*/  LDL.LU.64 R152, [R1+0x4f0] ;  /* 0x0004f00001987983 */ /* 0x000ee80000300a00 */
[----:B------:R-:W-:Y:S01]  /*46c00*/  STL.64 [R1+0x7a8], R74 ;  /* 0x0007a84a01007387 */ /* 0x000fe20000100a00 */
[----:B------:R-:W-:-:S04]  /*46c10*/  IMAD.WIDE R162, R5, 0x4, R50 ;  /* 0x0000000405a27825 */ /* 0x000fc800078e0232 */
[C---:B--2---:R-:W-:Y:S02]  /*46c20*/  IMAD.WIDE R106, R5.reuse, 0x4, R8 ;  /* 0x00000004056a7825 */ /* 0x044fe400078e0208 */
[----:B------:R-:W2:Y:S04]  /*46c30*/  LDL.LU.64 R8, [R1+0x4e8] ;  /* 0x0004e80001087983 */ /* 0x000ea80000300a00 */
[----:B------:R-:W-:Y:S04]  /*46c40*/  STL.64 [R1+0x7a0], R80 ;  /* 0x0007a05001007387 */ /* 0x000fe80000100a00 */
[----:B------:R-:W-:Y:S01]  /*46c50*/  STL.64 [R1+0x798], R14 ;  /* 0x0007980e01007387 */ /* 0x000fe20000100a00 */
[----:B------:R-:W-:-:S04]  /*46c60*/  IMAD.WIDE R24, R5, 0x4, R24 ;  /* 0x0000000405187825 */ /* 0x000fc800078e0218 */
[C---:B----4-:R-:W-:Y:S02]  /*46c70*/  IMAD.WIDE R104, R5.reuse, 0x4, R2 ;  /* 0x0000000405687825 */ /* 0x050fe400078e0202 */
[----:B------:R-:W4:Y:S04]  /*46c80*/  LDL.LU.64 R2, [R1+0x4e0] ;  /* 0x0004e00001027983 */ /* 0x000f280000300a00 */
[----:B------:R-:W-:Y:S01]  /*46c90*/  STL.64 [R1+0x790], R162 ;  /* 0x000790a201007387 */ /* 0x000fe20000100a00 */
[----:B------:R-:W-:-:S03]  /*46ca0*/  IMAD.WIDE R20, R5, 0x4, R30 ;  /* 0x0000000405147825 */ /* 0x000fc600078e021e */
[----:B------:R-:W4:Y:S04]  /*46cb0*/  LDL.LU.64 R30, [R1+0x4d8] ;  /* 0x0004d800011e7983 */ /* 0x000f280000300a00 */
[----:B------:R-:W-:Y:S01]  /*46cc0*/  STL.64 [R1+0x788], R106 ;  /* 0x0007886a01007387 */ /* 0x000fe20000100a00 */
[----:B------:R-:W-:-:S03]  /*46cd0*/  IMAD.WIDE R116, R5, 0x4, R42 ;  /* 0x0000000405747825 */ /* 0x000fc600078e022a */
[----:B------:R-:W-:Y:S04]  /*46ce0*/  STL.64 [R1+0x778], R104 ;  /* 0x0007786801007387 */ /* 0x000fe80000100a00 */
[----:B------:R-:W4:Y:S04]  /*46cf0*/  LDL.LU.64 R42, [R1+0x4d0] ;  /* 0x0004d000012a7983 */ /* 0x000f280000300a00 */
[----:B------:R-:W4:Y:S04]  /*46d00*/  LDL.LU.64 R50, [R1+0x4c8] ;  /* 0x0004c80001327983 */ /* 0x000f280000300a00 */
[----:B------:R-:W-:Y:S04]  /*46d10*/  STL.64 [R1+0x780], R24 ;  /* 0x0007801801007387 */ /* 0x000fe80000100a00 */
[----:B------:R-:W-:Y:S04]  /*46d20*/  STL.64 [R1+0x770], R20 ;  /* 0x0007701401007387 */ /* 0x000fe80000100a00 */
[----:B------:R-:W4:Y:S01]  /*46d30*/  LDL.LU.64 R58, [R1+0x4c0] ;  /* 0x0004c000013a7983 */ /* 0x000f220000300a00 */
[----:B------:R-:W-:-:S04]  /*46d40*/  IMAD.WIDE R138, R5, 0x4, R46 ;  /* 0x00000004058a7825 */ /* 0x000fc800078e022e */
[C---:B------:R-:W-:Y:S02]  /*46d50*/  IMAD.WIDE R222, R5.reuse, 0x4, R6 ;  /* 0x0000000405de7825 */ /* 0x040fe400078e0206 */
[----:B------:R-:W4:Y:S04]  /*46d60*/  LDL.LU.64 R6, [R1+0x4b8] ;  /* 0x0004b80001067983 */ /* 0x000f280000300a00 */
[----:B------:R-:W-:Y:S04]  /*46d70*/  STL.64 [R1+0x768], R116 ;  /* 0x0007687401007387 */ /* 0x000fe80000100a00 */
[----:B------:R-:W4:Y:S01]  /*46d80*/  LDL.LU.64 R48, [R1+0x4b0] ;  /* 0x0004b00001307983 */ /* 0x000f220000300a00 */
[----:B------:R-:W-:-:S03]  /*46d90*/  IMAD.WIDE R96, R5, 0x4, R40 ;  /* 0x0000000405607825 */ /* 0x000fc600078e0228 */
[----:B------:R-:W4:Y:S04]  /*46da0*/  LDL.LU.64 R40, [R1+0x4a8] ;  /* 0x0004a80001287983 */ /* 0x000f280000300a00 */
[----:B------:R-:W-:Y:S04]  /*46db0*/  STL.64 [R1+0x760], R138 ;  /* 0x0007608a01007387 */ /* 0x000fe80000100a00 */
[----:B------:R-:W-:Y:S04]  /*46dc0*/  STL.64 [R1+0x758], R222 ;  /* 0x000758de01007387 */ /* 0x000fe80000100a00 */
[----:B------:R-:W4:Y:S01]  /*46dd0*/  LDL.LU.64 R46, [R1+0x4a0] ;  /* 0x0004a000012e7983 */ /* 0x000f220000300a00 */
[----:B---3--:R-:W-:-:S03]  /*46de0*/  IMAD.WIDE R168, R5, 0x4, R152 ;  /* 0x0000000405a87825 */ /* 0x008fc600078e0298 */
[----:B------:R-:W3:Y:S01]  /*46df0*/  LDL.LU.64 R152, [R1+0x498] ;  /* 0x0004980001987983 */ /* 0x000ee20000300a00 */
[----:B------:R-:W-:-:S05]  /*46e00*/  IMAD.WIDE R160, R5, 0x4, R44 ;  /* 0x0000000405a07825 */ /* 0x000fca00078e022c */
[----:B------:R-:W-:Y:S01]  /*46e10*/  STL.64 [R1+0x750], R160 ;  /* 0x000750a001007387 */ /* 0x000fe20000100a00 */
[----:B------:R-:W-:-:S04]  /*46e20*/  IMAD.WIDE R22, R5, 0x4, R22 ;  /* 0x0000000405167825 */ /* 0x000fc800078e0216 */
[C---:B--2---:R-:W-:Y:S02]  /*46e30*/  IMAD.WIDE R66, R5.reuse, 0x4, R8 ;  /* 0x0000000405427825 */ /* 0x044fe400078e0208 */
[----:B------:R-:W2:Y:S04]  /*46e40*/  LDL.LU.64 R8, [R1+0x490] ;  /* 0x0004900001087983 */ /* 0x000ea80000300a00 */
[----:B------:R-:W2:Y:S04]  /*46e50*/  LDL.LU.64 R44, [R1+0x488] ;  /* 0x00048800012c7983 */ /* 0x000ea80000300a00 */
[----:B------:R-:W-:Y:S04]  /*46e60*/  STL.64 [R1+0x748], R96 ;  /* 0x0007486001007387 */ /* 0x000fe80000100a00 */
[----:B------:R-:W-:Y:S01]  /*46e70*/  STL.64 [R1+0x738], R168 ;  /* 0x000738a801007387 */ /* 0x000fe20000100a00 */
[----:B----4-:R-:W-:-:S03]  /*46e80*/  IMAD.WIDE R180, R5, 0x4, R2 ;  /* 0x0000000405b47825 */ /* 0x010fc600078e0202 */
[----:B------:R-:W4:Y:S04]  /*46e90*/  LDL.LU.64 R2, [R1+0x480] ;  /* 0x0004800001027983 */ /* 0x000f280000300a00 */
        /* <DEDUP_REMOVED lines=15> */
[----:B------:R1:W-:Y:S04]  /*46f90*/  STL.64 [R1+0x700], R12 ;  /* 0x0007000c01007387 */ /* 0x0003e80000100a00 */
[----:B------:R-:W-:Y:S01]  /*46fa0*/  STL.64 [R1+0x710], R150 ;  /* 0x0007109601007387 */ /* 0x000fe20000100a00 */
[----:B------:R-:W-:-:S03]  /*46fb0*/  IMAD.WIDE R108, R5, 0x4, R40 ;  /* 0x00000004056c7825 */ /* 0x000fc600078e0228 */
[----:B------:R-:W4:Y:S04]  /*46fc0*/  LDL.LU.64 R48, [R1+0x458] ;  /* 0x0004580001307983 */ /* 0x000f280000300a00 */
[----:B------:R-:W4:Y:S04]  /*46fd0*/  LDL.LU.64 R40, [R1+0x450] ;  /* 0x0004500001287983 */ /* 0x000f280000300a00 */
[----:B------:R-:W-:Y:S04]  /*46fe0*/  STL.64 [R1+0x708], R94 ;  /* 0x0007085e01007387 */ /* 0x000fe80000100a00 */
[----:B------:R-:W-:Y:S04]  /*46ff0*/  STL.64 [R1+0x6f8], R228 ;  /* 0x0006f8e401007387 */ /* 0x000fe80000100a00 */
[----:B------:R-:W4:Y:S01]  /*47000*/  LDL.LU.64 R58, [R1+0x448] ;  /* 0x00044800013a7983 */ /* 0x000f220000300a00 */
[----:B---3--:R-:W-:-:S03]  /*47010*/  IMAD.WIDE R200, R5, 0x4, R152 ;  /* 0x0000000405c87825 */ /* 0x008fc600078e0298 */
[----:B------:R-:W3:Y:S04]  /*47020*/  LDL.LU.64 R152, [R1+0x440] ;  /* 0x0004400001987983 */ /* 0x000ee80000300a00 */
[----:B------:R-:W-:Y:S01]  /*47030*/  STL.64 [R1+0x6f0], R108 ;  /* 0x0006f06c01007387 */ /* 0x000fe20000100a00 */
[----:B------:R-:W-:-:S04]  /*47040*/  IMAD.WIDE R156, R5, 0x4, R46 ;  /* 0x00000004059c7825 */ /* 0x000fc800078e022e */
[C---:B--2---:R-:W-:Y:S02]  /*47050*/  IMAD.WIDE R218, R5.reuse, 0x4, R8 ;  /* 0x0000000405da7825 */ /* 0x044fe400078e0208 */
[----:B------:R-:W2:Y:S02]  /*47060*/  LDL.LU.64 R8, [R1+0x438] ;  /* 0x0004380001087983 */ /* 0x000ea40000300a00 */
[C---:B------:R-:W-:Y:S02]  /*47070*/  IMAD.WIDE R148, R5.reuse, 0x4, R44 ;  /* 0x0000000405947825 */ /* 0x040fe400078e022c */
[----:B------:R-:W2:Y:S04]  /*47080*/  LDL.LU.64 R44, [R1+0x430] ;  /* 0x00043000012c7983 */ /* 0x000ea80000300a00 */
[----:B------:R-:W-:Y:S01]  /*47090*/  STL.64 [R1+0x6e8], R156 ;  /* 0x0006e89c01007387 */ /* 0x000fe20000100a00 */
[----:B----4-:R-:W-:-:S03]  /*470a0*/  IMAD.WIDE R92, R5, 0x4, R2 ;  /* 0x00000004055c7825 */ /* 0x010fc600078e0202 */
[----:B------:R-:W4:Y:S04]  /*470b0*/  LDL.LU.64 R2, [R1+0x428] ;  /* 0x0004280001027983 */ /* 0x000f280000300a00 */
[----:B------:R-:W-:Y:S04]  /*470c0*/  STL.64 [R1+0x6e0], R200 ;  /* 0x0006e0c801007387 */ /* 0x000fe80000100a00 */
[----:B------:R-:W-:Y:S01]  /*470d0*/  STL.64 [R1+0x6d8], R218 ;  /* 0x0006d8da01007387 */ /* 0x000fe20000100a00 */
[----:B------:R-:W-:-:S04]  /*470e0*/  IMAD.WIDE R30, R5, 0x4, R30 ;  /* 0x00000004051e7825 */ /* 0x000fc800078e021e */
[C---:B------:R-:W-:Y:S02]  /*470f0*/  IMAD.WIDE R122, R5.reuse, 0x4, R42 ;  /* 0x00000004057a7825 */ /* 0x040fe400078e022a */
[----:B------:R-:W4:Y:S04]  /*47100*/  LDL.LU.64 R42, [R1+0x420] ;  /* 0x00042000012a7983 */ /* 0x000f280000300a00 */
[----:B------:R-:W-:Y:S04]  /*47110*/  STL.64 [R1+0x6d0], R148 ;  /* 0x0006d09401007387 */ /* 0x000fe80000100a00 */
[----:B------:R-:W4:Y:S04]  /*47120*/  LDL.LU.64 R242, [R1+0x418] ;  /* 0x0004180001f27983 */ /* 0x000f280000300a00 */
[----:B------:R-:W4:Y:S04]  /*47130*/  LDL.LU.64 R46, [R1+0x410] ;  /* 0x00041000012e7983 */ /* 0x000f280000300a00 */
[----:B------:R-:W-:Y:S01]  /*47140*/  STL.64 [R1+0x6c8], R92 ;  /* 0x0006c85c01007387 */ /* 0x000fe20000100a00 */
[----:B------:R-:W-:-:S03]  /*47150*/  IMAD.WIDE R172, R5, 0x4, R50 ;  /* 0x0000000405ac7825 */ /* 0x000fc600078e0232 */
        /* <DEDUP_REMOVED lines=11> */
[----:B---3--:R-:W-:-:S03]  /*47210*/  IMAD.WIDE R98, R5, 0x4, R152 ;  /* 0x0000000405627825 */ /* 0x008fc600078e0298 */
[----:B------:R-:W3:Y:S01]  /*47220*/  LDL.LU.64 R152, [R1+0x3e8] ;  /* 0x0003e80001987983 */ /* 0x000ee20000300a00 */
[----:B------:R-:W-:-:S03]  /*47230*/  IMAD.WIDE R230, R5, 0x4, R58 ;  /* 0x0000000405e67825 */ /* 0x000fc600078e023a */
[----:B------:R-:W-:Y:S01]  /*47240*/  STL.64 [R1+0x6a0], R250 ;  /* 0x0006a0fa01007387 */ /* 0x000fe20000100a00 */
[----:B--2---:R-:W-:-:S03]  /*47250*/  IMAD.WIDE R58, R5, 0x4, R8 ;  /* 0x00000004053a7825 */ /* 0x004fc600078e0208 */
[----:B------:R-:W2:Y:S01]  /*47260*/  LDL.LU.64 R8, [R1+0x3e0] ;  /* 0x0003e00001087983 */ /* 0x000ea20000300a00 */
[----:B------:R-:W-:-:S03]  /*47270*/  IMAD.WIDE R78, R5, 0x4, R44 ;  /* 0x00000004054e7825 */ /* 0x000fc600078e022c */
[----:B------:R-:W-:Y:S04]  /*47280*/  STL.64 [R1+0x698], R216 ;  /* 0x000698d801007387 */ /* 0x000fe80000100a00 */
[----:B------:R-:W-:Y:S04]  /*47290*/  STL.64 [R1+0x690], R230 ;  /* 0x000690e601007387 */ /* 0x000fe80000100a00 */
[----:B------:R-:W2:Y:S01]  /*472a0*/  LDL.LU.64 R44, [R1+0x3d8] ;  /* 0x0003d800012c7983 */ /* 0x000ea20000300a00 */
[----:B----4-:R-:W-:-:S03]  /*472b0*/  IMAD.WIDE R18, R5, 0x4, R2 ;  /* 0x0000000405127825 */ /* 0x010fc600078e0202 */
[----:B------:R-:W4:Y:S04]  /*472c0*/  LDL.LU.64 R2, [R1+0x3d0] ;  /* 0x0003d00001027983 */ /* 0x000f280000300a00 */
[----:B------:R-:W-:Y:S04]  /*472d0*/  STL.64 [R1+0x688], R98 ;  /* 0x0006886201007387 */ /* 0x000fe80000100a00 */
[----:B------:R-:W-:Y:S04]  /*472e0*/  STL.64 [R1+0x678], R78 ;  /* 0x0006784e01007387 */ /* 0x000fe80000100a00 */
[----:B------:R-:W4:Y:S01]  /*472f0*/  LDL.LU.64 R244, [R1+0x3c8] ;  /* 0x0003c80001f47983 */ /* 0x000f220000300a00 */
[----:B------:R-:W-:-:S03]  /*47300*/  IMAD.WIDE R68, R5, 0x4, R42 ;  /* 0x0000000405447825 */ /* 0x000fc600078e022a */
[----:B------:R-:W4:Y:S04]  /*47310*/  LDL.LU.64 R42, [R1+0x3c0] ;  /* 0x0003c000012a7983 */ /* 0x000f280000300a00 */
[----:B------:R-:W-:Y:S04]  /*47320*/  STL.64 [R1+0x680], R58 ;  /* 0x0006803a01007387 */ /* 0x000fe80000100a00 */
[----:B------:R-:W-:Y:S01]  /*47330*/  STL.64 [R1+0x670], R18 ;  /* 0x0006701201007387 */ /* 0x000fe20000100a00 */
[----:B------:R-:W-:-:S03]  /*47340*/  IMAD.WIDE R214, R5, 0x4, R46 ;  /* 0x0000000405d67825 */ /* 0x000fc600078e022e */
[----:B------:R-:W4:Y:S04]  /*47350*/  LDL.LU.64 R46, [R1+0x3b8] ;  /* 0x0003b800012e7983 */ /* 0x000f280000300a00 */
[----:B------:R-:W-:Y:S01]  /*47360*/  STL.64 [R1+0x668], R68 ;  /* 0x0006684401007387 */ /* 0x000fe20000100a00 */
[----:B------:R-:W-:-:S04]  /*47370*/  IMAD.WIDE R132, R5, 0x4, R242 ;  /* 0x0000000405847825 */ /* 0x000fc800078e02f2 */
[C---:B------:R-:W-:Y:S02]  /*47380*/  IMAD.WIDE R232, R5.reuse, 0x4, R6 ;  /* 0x0000000405e87825 */ /* 0x040fe400078e0206 */
[----:B------:R-:W4:Y:S02]  /*47390*/  LDL.LU.64 R6, [R1+0x3b0] ;  /* 0x0003b00001067983 */ /* 0x000f240000300a00 */
[C---:B------:R-:W-:Y:S02]  /*473a0*/  IMAD.WIDE R88, R5.reuse, 0x4, R50 ;  /* 0x0000000405587825 */ /* 0x040fe400078e0232 */
[----:B------:R-:W4:Y:S04]  /*473b0*/  LDL.LU.64 R50, [R1+0x3a8] ;  /* 0x0003a80001327983 */ /* 0x000f280000300a00 */
[----:B------:R-:W-:Y:S04]  /*473c0*/  STL.64 [R1+0x660], R132 ;  /* 0x0006608401007387 */ /* 0x000fe80000100a00 */
[----:B------:R-:W-:Y:S01]  /*473d0*/  STL.64 [R1+0x658], R214 ;  /* 0x000658d601007387 */ /* 0x000fe20000100a00 */
[----:B------:R-:W-:-:S03]  /*473e0*/  IMAD.WIDE R128, R5, 0x4, R40 ;  /* 0x0000000405807825 */ /* 0x000fc600078e0228 */
[----:B------:R-:W4:Y:S04]  /*473f0*/  LDL.LU.64 R40, [R1+0x3a0] ;  /* 0x0003a00001287983 */ /* 0x000f280000300a00 */
[----:B------:R-:W-:Y:S01]  /*47400*/  STL.64 [R1+0x650], R232 ;  /* 0x000650e801007387 */ /* 0x000fe20000100a00 */
[----:B---3--:R-:W-:-:S03]  /*47410*/  IMAD.WIDE R34, R5, 0x4, R152 ;  /* 0x0000000405227825 */ /* 0x008fc600078e0298 */
[----:B------:R-:W3:Y:S01]  /*47420*/  LDL.LU.64 R152, [R1+0x398] ;  /* 0x0003980001987983 */ /* 0x000ee20000300a00 */
[----:B------:R-:W-:-:S03]  /*47430*/  IMAD.WIDE R48, R5, 0x4, R48 ;  /* 0x0000000405307825 */ /* 0x000fc600078e0230 */
[----:B------:R-:W-:Y:S04]  /*47440*/  STL.64 [R1+0x648], R88 ;  /* 0x0006485801007387 */ /* 0x000fe80000100a00 */
[----:B------:R-:W-:Y:S01]  /*47450*/  STL.64 [R1+0x638], R128 ;  /* 0x0006388001007387 */ /* 0x000fe20000100a00 */
[----:B--2---:R-:W-:-:S03]  /*47460*/  IMAD.WIDE R118, R5, 0x4, R8 ;  /* 0x0000000405767825 */ /* 0x004fc600078e0208 */
[----:B------:R-:W2:Y:S04]  /*47470*/  LDL.LU.64 R8, [R1+0x390] ;  /* 0x0003900001087983 */ /* 0x000ea80000300a00 */
[----:B------:R-:W-:Y:S04]  /*47480*/  STL.64 [R1+0x640], R48 ;  /* 0x0006403001007387 */ /* 0x000fe80000100a00 */
[----:B------:R-:W-:Y:S01]  /*47490*/  STL.64 [R1+0x630], R34 ;  /* 0x0006302201007387 */ /* 0x000fe20000100a00 */
[----:B------:R-:W-:-:S03]  /*474a0*/  IMAD.WIDE R196, R5, 0x4, R44 ;  /* 0x0000000405c47825 */ /* 0x000fc600078e022c */
[----:B------:R-:W2:Y:S04]  /*474b0*/  LDL.LU.64 R146, [R1+0x388] ;  /* 0x0003880001927983 */ /* 0x000ea80000300a00 */
[----:B------:R-:W1:Y:S01]  /*474c0*/  LDL.LU.64 R44, [R1+0x380] ;  /* 0x00038000012c7983 */ /* 0x000e620000300a00 */
[----:B----4-:R-:W-:-:S03]  /*474d0*/  IMAD.WIDE R212, R5, 0x4, R2 ;  /* 0x0000000405d47825 */ /* 0x010fc600078e0202 */
[----:B------:R-:W4:Y:S04]  /*474e0*/  LDL.LU.64 R2, [R1+0x378] ;  /* 0x0003780001027983 */ /* 0x000f280000300a00 */
        /* <DEDUP_REMOVED lines=21> */
[----:B------:R-:W4:Y:S04]  /*47640*/  LDL.LU.64 R50, [R1+0x338] ;  /* 0x0003380001327983 */ /* 0x000f280000300a00 */
[----:B------:R-:W4:Y:S01]  /*47650*/  LDL.LU.64 R240, [R1+0x330] ;  /* 0x0003300001f07983 */ /* 0x000f220000300a00 */
[----:B---3--:R-:W-:-:S03]  /*47660*/  IMAD.WIDE R136, R5, 0x4, R152 ;  /* 0x0000000405887825 */ /* 0x008fc600078e0298 */
[----:B------:R-:W3:Y:S04]  /*47670*/  LDL.LU.64 R152, [R1+0x328] ;  /* 0x0003280001987983 */ /* 0x000ee80000300a00 */
[----:B------:R-:W-:Y:S04]  /*47680*/  STL.64 [R1+0x5e8], R182 ;  /* 0x0005e8b601007387 */ /* 0x000fe80000100a00 */
[----:B------:R-:W-:Y:S01]  /*47690*/  STL.64 [R1+0x5e0], R136 ;  /* 0x0005e08801007387 */ /* 0x000fe20000100a00 */
[----:B--2---:R-:W-:-:S04]  /*476a0*/  IMAD.WIDE R8, R5, 0x4, R8 ;  /* 0x0000000405087825 */ /* 0x004fc800078e0208 */
[----:B------:R-:W-:-:S04]  /*476b0*/  IMAD.WIDE R236, R5, 0x4, R146 ;  /* 0x0000000405ec7825 */ /* 0x000fc800078e0292 */
[----:B-1----:R-:W-:-:S05]  /*476c0*/  IMAD.WIDE R12, R5, 0x4, R44 ;  /* 0x00000004050c7825 */ /* 0x002fca00078e022c */
[----:B------:R1:W-:Y:S01]  /*476d0*/  STL.64 [R1+0x5c8], R12 ;  /* 0x0005c80c01007387 */ /* 0x0003e20000100a00 */
[----:B----4-:R-:W-:-:S03]  /*476e0*/  IMAD.WIDE R44, R5, 0x4, R2 ;  /* 0x00000004052c7825 */ /* 0x010fc600078e0202 */
[----:B------:R-:W2:Y:S04]  /*476f0*/  LDL.LU.64 R2, [R1+0x320] ;  /* 0x0003200001027983 */ /* 0x000ea80000300a00 */
[----:B------:R-:W-:Y:S01]  /*47700*/  STL.64 [R1+0x5d8], R8 ;  /* 0x0005d80801007387 */ /* 0x000fe20000100a00 */
[----:B------:R-:W-:-:S03]  /*47710*/  IMAD.WIDE R176, R5, 0x4, R90 ;  /* 0x0000000405b07825 */ /* 0x000fc600078e025a */
[----:B------:R-:W-:Y:S01]  /*47720*/  STL.64 [R1+0x5d0], R236 ;  /* 0x0005d0ec01007387 */ /* 0x000fe20000100a00 */
[----:B------:R-:W-:-:S04]  /*47730*/  IMAD.WIDE R60, R5, 0x4, R244 ;  /* 0x00000004053c7825 */ /* 0x000fc800078e02f4 */
[C---:B------:R-:W-:Y:S02]  /*47740*/  IMAD.WIDE R36, R5.reuse, 0x4, R42 ;  /* 0x0000000405247825 */ /* 0x040fe400078e022a */
[----:B------:R-:W4:Y:S04]  /*47750*/  LDL.LU.64 R42, [R1+0x318] ;  /* 0x00031800012a7983 */ /* 0x000f280000300a00 */
[----:B------:R-:W4:Y:S04]  /*47760*/  LDL.LU.64 R244, [R1+0x310] ;  /* 0x0003100001f47983 */ /* 0x000f280000300a00 */
[----:B------:R-:W-:Y:S04]  /*47770*/  STL.64 [R1+0x5b8], R176 ;  /* 0x0005b8b001007387 */ /* 0x000fe80000100a00 */
[----:B------:R-:W-:Y:S04]  /*47780*/  STL.64 [R1+0x5c0], R44 ;  /* 0x0005c02c01007387 */ /* 0x000fe80000100a00 */
[----:B------:R-:W4:Y:S01]  /*47790*/  LDL.LU.64 R90, [R1+0x308] ;  /* 0x00030800015a7983 */ /* 0x000f220000300a00 */
[----:B------:R-:W-:-:S03]  /*477a0*/  IMAD.WIDE R248, R5, 0x4, R6 ;  /* 0x0000000405f87825 */ /* 0x000fc600078e0206 */
[----:B------:R-:W4:Y:S04]  /*477b0*/  LDL.LU.64 R6, [R1+0x300] ;  /* 0x0003000001067983 */ /* 0x000f280000300a00 */
[----:B------:R-:W-:Y:S04]  /*477c0*/  STL.64 [R1+0x5b0], R60 ;  /* 0x0005b03c01007387 */ /* 0x000fe80000100a00 */
[----:B------:R-:W1:Y:S01]  /*477d0*/  LDL.LU.64 R140, [R1+0x2f8] ;  /* 0x0002f800018c7983 */ /* 0x000e620000300a00 */
[----:B------:R-:W-:-:S03]  /*477e0*/  IMAD.WIDE R210, R5, 0x4, R84 ;  /* 0x0000000405d27825 */ /* 0x000fc600078e0254 */
[----:B------:R-:W-:Y:S01]  /*477f0*/  STL.64 [R1+0x5a8], R36 ;  /* 0x0005a82401007387 */ /* 0x000fe20000100a00 */
[----:B------:R-:W-:-:S03]  /*47800*/  IMAD.WIDE R238, R5, 0x4, R242 ;  /* 0x0000000405ee7825 */ /* 0x000fc600078e02f2 */
[----:B------:R-:W4:Y:S01]  /*47810*/  LDL.LU.64 R242, [R1+0x2f0] ;  /* 0x0002f00001f27983 */ /* 0x000f220000300a00 */
[----:B------:R-:W-:-:S03]  /*47820*/  IMAD.WIDE R84, R5, 0x4, R40 ;  /* 0x0000000405547825 */ /* 0x000fc600078e0228 */
[----:B------:R-:W4:Y:S04]  /*47830*/  LDL.LU.64 R40, [R1+0x2e8] ;  /* 0x0002e80001287983 */ /* 0x000f280000300a00 */
[----:B------:R-:W-:Y:S04]  /*47840*/  STL.64 [R1+0x5a0], R248 ;  /* 0x0005a0f801007387 */ /* 0x000fe80000100a00 */
[----:B------:R-:W-:Y:S04]  /*47850*/  STL.64 [R1+0x598], R210 ;  /* 0x000598d201007387 */ /* 0x000fe80000100a00 */
[----:B------:R-:W-:Y:S01]  /*47860*/  STL.64 [R1+0x590], R238 ;  /* 0x000590ee01007387 */ /* 0x000fe20000100a00 */
[----:B---3--:R-:W-:-:S03]  /*47870*/  IMAD.WIDE R110, R5, 0x4, R152 ;  /* 0x00000004056e7825 */ /* 0x008fc600078e0298 */
[----:B------:R-:W3:Y:S01]  /*47880*/  LDL.LU.64 R152, [R1+0x2e0] ;  /* 0x0002e00001987983 */ /* 0x000ee20000300a00 */
[----:B------:R-:W-:-:S03]  /*47890*/  IMAD.WIDE R56, R5, 0x4, R240 ;  /* 0x0000000405387825 */ /* 0x000fc600078e02f0 */
[----:B------:R-:W3:Y:S01]  /*478a0*/  LDL.LU.64 R202, [R1+0x2d8] ;  /* 0x0002d80001ca7983 */ /* 0x000ee20000300a00 */
[----:B------:R-:W-:-:S03]  /*478b0*/  IMAD.WIDE R50, R5, 0x4, R50 ;  /* 0x0000000405327825 */ /* 0x000fc600078e0232 */
[----:B------:R-:W-:Y:S04]  /*478c0*/  STL.64 [R1+0x588], R84 ;  /* 0x0005885401007387 */ /* 0x000fe80000100a00 */
[----:B------:R-:W-:Y:S01]  /*478d0*/  STL.64 [R1+0x578], R56 ;  /* 0x0005783801007387 */ /* 0x000fe20000100a00 */
[----:B--2---:R-:W-:-:S03]  /*478e0*/  IMAD.WIDE R188, R5, 0x4, R2 ;  /* 0x0000000405bc7825 */ /* 0x004fc600078e0202 */
[----:B------:R-:W2:Y:S04]  /*478f0*/  LDL.LU.64 R2, [R1+0x2d0] ;  /* 0x0002d00001027983 */ /* 0x000ea80000300a00 */
[----:B------:R-:W2:Y:S04]  /*47900*/  LDL.LU.64 R142, [R1+0x2c8] ;  /* 0x0002c800018e7983 */ /* 0x000ea80000300a00 */
[----:B------:R-:W2:Y:S04]  /*47910*/  LDL.LU.64 R240, [R1+0x2c0] ;  /* 0x0002c00001f07983 */ /* 0x000ea80000300a00 */
[----:B------:R-:W-:Y:S04]  /*47920*/  STL.64 [R1+0x580], R50 ;  /* 0x0005803201007387 */ /* 0x000fe80000100a00 */
[----:B------:R-:W-:Y:S01]  /*47930*/  STL.64 [R1+0x570], R110 ;  /* 0x0005706e01007387 */ /* 0x000fe20000100a00 */
[----:B----4-:R-:W-:-:S03]  /*47940*/  IMAD.WIDE R134, R5, 0x4, R42 ;  /* 0x0000000405867825 */ /* 0x010fc600078e022a */
[----:B------:R-:W4:Y:S01]  /*47950*/  LDL.LU.64 R42, [R1+0x2b8] ;  /* 0x0002b800012a7983 */ /* 0x000f220000300a00 */
[----:B------:R-:W-:-:S03]  /*47960*/  IMAD.WIDE R208, R5, 0x4, R244 ;  /* 0x0000000405d07825 */ /* 0x000fc600078e02f4 */
[----:B------:R-:W4:Y:S04]  /*47970*/  LDL.LU.64 R146, [R1+0x2b0] ;  /* 0x0002b00001927983 */ /* 0x000f280000300a00 */
[----:B------:R-:W4:Y:S04]  /*47980*/  LDL.LU.64 R244, [R1+0x2a8] ;  /* 0x0002a80001f47983 */ /* 0x000f280000300a00 */
[----:B------:R-:W-:Y:S01]  /*47990*/  STL.64 [R1+0x568], R188 ;  /* 0x000568bc01007387 */ /* 0x000fe20000100a00 */
[----:B------:R-:W-:-:S04]  /*479a0*/  IMAD.WIDE R144, R5, 0x4, R90 ;  /* 0x0000000405907825 */ /* 0x000fc800078e025a */
[C---:B------:R-:W-:Y:S02]  /*479b0*/  IMAD.WIDE R90, R5.reuse, 0x4, R6 ;  /* 0x00000004055a7825 */ /* 0x040fe400078e0206 */
[----:B------:R-:W4:Y:S02]  /*479c0*/  LDL.LU.64 R6, [R1+0x2a0] ;  /* 0x0002a00001067983 */ /* 0x000f240000300a00 */
[C---:B-1----:R-:W-:Y:S02]  /*479d0*/  IMAD.WIDE R12, R5.reuse, 0x4, R140 ;  /* 0x00000004050c7825 */ /* 0x042fe400078e028c */
[----:B------:R-:W-:Y:S04]  /*479e0*/  STL.64 [R1+0x560], R134 ;  /* 0x0005608601007387 */ /* 0x000fe80000100a00 */
[----:B------:R-:W-:Y:S04]  /*479f0*/  STL.64 [R1+0x558], R208 ;  /* 0x000558d001007387 */ /* 0x000fe80000100a00 */
[----:B------:R1:W-:Y:S01]  /*47a00*/  STL.64 [R1+0x540], R12 ;  /* 0x0005400c01007387 */ /* 0x0003e20000100a00 */
[----:B------:R-:W-:-:S03]  /*47a10*/  IMAD.WIDE R114, R5, 0x4, R242 ;  /* 0x0000000405727825 */ /* 0x000fc600078e02f2 */
[----:B------:R-:W-:Y:S04]  /*47a20*/  STL.64 [R1+0x550], R144 ;  /* 0x0005509001007387 */ /* 0x000fe80000100a00 */
[----:B------:R-:W4:Y:S01]  /*47a30*/  LDL.LU.64 R204, [R1+0x298] ;  /* 0x0002980001cc7983 */ /* 0x000f220000300a00 */
[----:B------:R-:W-:-:S03]  /*47a40*/  IMAD.WIDE R174, R5, 0x4, R40 ;  /* 0x0000000405ae7825 */ /* 0x000fc600078e0228 */
[----:B------:R-:W4:Y:S04]  /*47a50*/  LDL.LU.64 R140, [R1+0x290] ;  /* 0x00029000018c7983 */ /* 0x000f280000300a00 */
[----:B------:R-:W4:Y:S04]  /*47a60*/  LDL.LU.64 R242, [R1+0x288] ;  /* 0x0002880001f27983 */ /* 0x000f280000300a00 */
[----:B------:R-:W4:Y:S04]  /*47a70*/  LDL.LU.64 R40, [R1+0x280] ;  /* 0x0002800001287983 */ /* 0x000f280000300a00 */
[----:B------:R-:W-:Y:S04]  /*47a80*/  STL.64 [R1+0x548], R90 ;  /* 0x0005485a01007387 */ /* 0x000fe80000100a00 */
[----:B------:R1:W-:Y:S01]  /*47a90*/  STL.64 [R1+0x538], R114 ;  /* 0x0005387201007387 */ /* 0x0003e20000100a00 */
[----:B---3--:R-:W-:-:S03]  /*47aa0*/  IMAD.WIDE R70, R5, 0x4, R152 ;  /* 0x0000000405467825 */ /* 0x008fc600078e0298 */
[----:B------:R-:W3:Y:S01]  /*47ab0*/  LDL.LU.64 R152, [R1+0x278] ;  /* 0x0002780001987983 */ /* 0x000ee20000300a00 */
[----:B------:R-:W-:-:S03]  /*47ac0*/  IMAD.WIDE R198, R5, 0x4, R202 ;  /* 0x0000000405c67825 */ /* 0x000fc600078e02ca */
[----:B------:R-:W3:Y:S04]  /*47ad0*/  LDL.LU.64 R186, [R1+0x270] ;  /* 0x0002700001ba7983 */ /* 0x000ee80000300a00 */
[----:B------:R-:W-:Y:S01]  /*47ae0*/  STL.64 [R1+0x530], R174 ;  /* 0x000530ae01007387 */ /* 0x000fe20000100a00 */
[----:B--2---:R-:W-:-:S03]  /*47af0*/  IMAD.WIDE R206, R5, 0x4, R2 ;  /* 0x0000000405ce7825 */ /* 0x004fc600078e0202 */
[----:B------:R-:W2:Y:S01]  /*47b00*/  LDL.LU.64 R2, [R1+0x268] ;  /* 0x0002680001027983 */ /* 0x000ea20000300a00 */
[----:B------:R-:W-:-:S03]  /*47b10*/  IMAD.WIDE R142, R5, 0x4, R142 ;  /* 0x00000004058e7825 */ /* 0x000fc600078e028e */
[----:B------:R-:W-:Y:S01]  /*47b20*/  STL.64 [R1+0x528], R70 ;  /* 0x0005284601007387 */ /* 0x000fe20000100a00 */
[----:B------:R-:W-:-:S03]  /*47b30*/  IMAD.WIDE R240, R5, 0x4, R240 ;  /* 0x0000000405f07825 */ /* 0x000fc600078e02f0 */
[----:B------:R-:W-:Y:S04]  /*47b40*/  STL.64 [R1+0x520], R198 ;  /* 0x000520c601007387 */ /* 0x000fe80000100a00 */
[----:B------:R-:W-:Y:S04]  /*47b50*/  STL.64 [R1+0x518], R206 ;  /* 0x000518ce01007387 */ /* 0x000fe80000100a00 */
[----:B------:R-:W-:Y:S01]  /*47b60*/  STL.64 [R1+0x510], R142 ;  /* 0x0005108e01007387 */ /* 0x000fe20000100a00 */
[----:B----4-:R-:W-:-:S03]  /*47b70*/  IMAD.WIDE R42, R5, 0x4, R42 ;  /* 0x00000004052a7825 */ /* 0x010fc600078e022a */
[----:B------:R-:W4:Y:S01]  /*47b80*/  LDL.LU.64 R184, [R1+0x260] ;  /* 0x0002600001b87983 */ /* 0x000f220000300a00 */
[----:B------:R-:W-:-:S03]  /*47b90*/  IMAD.WIDE R170, R5, 0x4, R146 ;  /* 0x0000000405aa7825 */ /* 0x000fc600078e0292 */
[----:B------:R-:W-:Y:S01]  /*47ba0*/  STL.64 [R1+0x508], R240 ;  /* 0x000508f001007387 */ /* 0x000fe20000100a00 */
[----:B------:R-:W-:-:S03]  /*47bb0*/  IMAD.WIDE R28, R5, 0x4, R244 ;  /* 0x00000004051c7825 */ /* 0x000fc600078e02f4 */
[----:B------:R4:W-:Y:S01]  /*47bc0*/  STL.64 [R1+0x4f8], R170 ;  /* 0x0004f8aa01007387 */ /* 0x0009e20000100a00 */
[----:B------:R-:W-:-:S03]  /*47bd0*/  IMAD.WIDE R120, R5, 0x4, R6 ;  /* 0x0000000405787825 */ /* 0x000fc600078e0206 */
[----:B------:R-:W4:Y:S04]  /*47be0*/  LDL.LU.64 R6, [R1+0x258] ;  /* 0x0002580001067983 */ /* 0x000f280000300a00 */
[----:B------:R-:W4:Y:S04]  /*47bf0*/  LDL.LU.64 R202, [R1+0x250] ;  /* 0x0002500001ca7983 */ /* 0x000f280000300a00 */
[----:B------:R-:W4:Y:S04]  /*47c00*/  LDL.LU.64 R146, [R1+0x248] ;  /* 0x0002480001927983 */ /* 0x000f280000300a00 */
[----:B------:R-:W4:Y:S04]  /*47c10*/  LDL.LU.64 R244, [R1+0x240] ;  /* 0x0002400001f47983 */ /* 0x000f280000300a00 */
[----:B------:R-:W-:Y:S01]  /*47c20*/  STL.64 [R1+0x500], R42 ;  /* 0x0005002a01007387 */ /* 0x000fe20000100a00 */
[----:B------:R-:W-:-:S03]  /*47c30*/  IMAD.WIDE R246, R5, 0x4, R204 ;  /* 0x0000000405f67825 */ /* 0x000fc600078e02cc */
[----:B------:R-:W-:Y:S01]  /*47c40*/  STL.64 [R1+0x4f0], R28 ;  /* 0x0004f01c01007387 */ /* 0x000fe20000100a00 */
[----:B------:R-:W-:-:S03]  /*47c50*/  IMAD.WIDE R204, R5, 0x4, R140 ;  /* 0x0000000405cc7825 */ /* 0x000fc600078e028c */
[----:B------:R-:W-:Y:S01]  /*47c60*/  STL.64 [R1+0x4e8], R120 ;  /* 0x0004e87801007387 */ /* 0x000fe20000100a00 */
[----:B------:R-:W-:-:S03]  /*47c70*/  IMAD.WIDE R140, R5, 0x4, R242 ;  /* 0x00000004058c7825 */ /* 0x000fc600078e02f2 */
[----:B------:R-:W-:Y:S01]  /*47c80*/  STL.64 [R1+0x4e0], R246 ;  /* 0x0004e0f601007387 */ /* 0x000fe20000100a00 */
[----:B------:R-:W-:-:S04]  /*47c90*/  IMAD.WIDE R242, R5, 0x4, R40 ;  /* 0x0000000405f27825 */ /* 0x000fc800078e0228 */
[C---:B---3--:R-:W-:Y:S02]  /*47ca0*/  IMAD.WIDE R40, R5.reuse, 0x4, R152 ;  /* 0x0000000405287825 */ /* 0x048fe400078e0298 */
[----:B------:R-:W3:Y:S04]  /*47cb0*/  LDL.LU.64 R152, [R1+0x238] ;  /* 0x0002380001987983 */ /* 0x000ee80000300a00 */
[----:B------:R-:W-:Y:S04]  /*47cc0*/  STL.64 [R1+0x4d8], R204 ;  /* 0x0004d8cc01007387 */ /* 0x000fe80000100a00 */
[----:B------:R-:W-:Y:S04]  /*47cd0*/  STL.64 [R1+0x4d0], R140 ;  /* 0x0004d08c01007387 */ /* 0x000fe80000100a00 */
[----:B------:R-:W3:Y:S04]  /*47ce0*/  LDL.64 R112, [R1+0x1460] ;  /* 0x0014600001707983 */ /* 0x000ee80000100a00 */
[----:B------:R-:W3:Y:S04]  /*47cf0*/  LDL.64 R130, [R1+0xc40] ;  /* 0x000c400001827983 */ /* 0x000ee80000100a00 */
[----:B------:R-:W3:Y:S01]  /*47d00*/  LDL.64 R154, [R1+0x1418] ;  /* 0x00141800019a7983 */ /* 0x000ee20000100a00 */
[----:B------:R-:W-:-:S03]  /*47d10*/  IMAD.WIDE R16, R5, 0x4, R186 ;  /* 0x0000000405107825 */ /* 0x000fc600078e02ba */
[----:B------:R-:W3:Y:S04]  /*47d20*/  LDL.64 R190, [R1+0x13f8] ;  /* 0x0013f80001be7983 */ /* 0x000ee80000100a00 */
[----:B-1----:R-:W3:Y:S04]  /*47d30*/  LDL.64 R12, [R1+0x13d8] ;  /* 0x0013d800010c7983 */ /* 0x002ee80000100a00 */
[----:B------:R-:W3:Y:S04]  /*47d40*/  LDL.64 R72, [R1+0x13b8] ;  /* 0x0013b80001487983 */ /* 0x000ee80000100a00 */
[----:B------:R-:W3:Y:S04]  /*47d50*/  LDL.64 R82, [R1+0x1398] ;  /* 0x0013980001527983 */ /* 0x000ee80000100a00 */
[----:B------:R-:W3:Y:S04]  /*47d60*/  LDL.64 R124, [R1+0x1378] ;  /* 0x00137800017c7983 */ /* 0x000ee80000100a00 */
[----:B------:R-:W3:Y:S04]  /*47d70*/  LDL.64 R186, [R1+0xa78] ;  /* 0x000a780001ba7983 */ /* 0x000ee80000100a00 */
[----:B------:R-:W-:Y:S04]  /*47d80*/  STL.64 [R1+0x4c8], R242 ;  /* 0x0004c8f201007387 */ /* 0x000fe80000100a00 */
[----:B------:R1:W-:Y:S04]  /*47d90*/  STL.64 [R1+0x4b8], R16 ;  /* 0x0004b81001007387 */ /* 0x0003e80000100a00 */
[----:B------:R-:W-:Y:S01]  /*47da0*/  STL.64 [R1+0x4c0], R40 ;  /* 0x0004c02801007387 */ /* 0x000fe20000100a00 */
[----:B--2---:R-:W-:-:S05]  /*47db0*/  IMAD.WIDE R2, R5, 0x4, R2 ;  /* 0x0000000405027825 */ /* 0x004fca00078e0202 */
[----:B------:R2:W-:Y:S01]  /*47dc0*/  STL.64 [R1+0x4b0], R2 ;  /* 0x0004b00201007387 */ /* 0x0005e20000100a00 */
[----:B----4-:R-:W-:-:S05]  /*47dd0*/  IMAD.WIDE R184, R5, 0x4, R184 ;  /* 0x0000000405b87825 */ /* 0x010fca00078e02b8 */
[----:B------:R4:W-:Y:S04]  /*47de0*/  STL.64 [R1+0x4a8], R184 ;  /* 0x0004a8b801007387 */ /* 0x0009e80000100a00 */
[----:B------:R-:W2:Y:S04]  /*47df0*/  LDL.64 R52, [R1+0x9b8] ;  /* 0x0009b80001347983 */ /* 0x000ea80000100a00 */
[----:B------:R-:W4:Y:S04]  /*47e00*/  LDL.64 R126, [R1+0x978] ;  /* 0x00097800017e7983 */ /* 0x000f280000100a00 */
[----:B------:R-:W4:Y:S04]  /*47e10*/  LDL.64 R102, [R1+0x938] ;  /* 0x0009380001667983 */ /* 0x000f280000100a00 */
[----:B------:R-:W4:Y:S04]  /*47e20*/  LDL.64 R166, [R1+0x8f8] ;  /* 0x0008f80001a67983 */ /* 0x000f280000100a00 */
[----:B------:R-:W4:Y:S04]  /*47e30*/  LDL.64 R226, [R1+0x8b8] ;  /* 0x0008b80001e27983 */ /* 0x000f280000100a00 */
[----:B------:R-:W4:Y:S04]  /*47e40*/  LDL.64 R192, [R1+0x878] ;  /* 0x0008780001c07983 */ /* 0x000f280000100a00 */
[----:B------:R-:W4:Y:S01]  /*47e50*/  LDL.64 R158, [R1+0x838] ;  /* 0x00083800019e7983 */ /* 0x000f220000100a00 */
[----:B------:R-:W-:-:S04]  /*47e60*/  IMAD.WIDE R6, R5, 0x4, R6 ;  /* 0x0000000405067825 */ /* 0x000fc800078e0206 */
[C---:B------:R-:W-:Y:S01]  /*47e70*/  IMAD.WIDE R202, R5.reuse, 0x4, R202 ;  /* 0x0000000405ca7825 */ /* 0x040fe200078e02ca */
[----:B------:R1:W-:Y:S03]  /*47e80*/  STL.64 [R1+0x4a0], R6 ;  /* 0x0004a00601007387 */ /* 0x0003e60000100a00 */
[C---:B------:R-:W-:Y:S01]  /*47e90*/  IMAD.WIDE R146, R5.reuse, 0x4, R146 ;  /* 0x0000000405927825 */ /* 0x040fe200078e0292 */
[----:B------:R-:W-:Y:S03]  /*47ea0*/  STL.64 [R1+0x498], R202 ;  /* 0x000498ca01007387 */ /* 0x000fe60000100a00 */
[C---:B------:R-:W-:Y:S01]  /*47eb0*/  IMAD.WIDE R244, R5.reuse, 0x4, R244 ;  /* 0x0000000405f47825 */ /* 0x040fe200078e02f4 */
[----:B------:R-:W-:Y:S04]  /*47ec0*/  STL.64 [R1+0x490], R146 ;  /* 0x0004909201007387 */ /* 0x000fe80000100a00 */
[----:B---3--:R-:W-:Y:S04]  /*47ed0*/  LDGSTS.E [R11+0x20000], desc[UR60][R112.64], P0 ;  /* 0x20000000700b7fae */ /* 0x008fe8000812187c */
[----:B------:R-:W-:Y:S04]  /*47ee0*/  LDGSTS.E [R11+0x20400], desc[UR60][R130.64], P0 ;  /* 0x20400000820b7fae */ /* 0x000fe8000812187c */
[----:B------:R-:W-:Y:S04]  /*47ef0*/  LDGSTS.E [R11+0x20800], desc[UR60][R154.64], P0 ;  /* 0x208000009a0b7fae */ /* 0x000fe8000812187c */
[----:B------:R-:W3:Y:S04]  /*47f00*/  LDL.LU.64 R112, [R1+0x3af8] ;  /* 0x003af80001707983 */ /* 0x000ee80000300a00 */
[----:B------:R-:W-:Y:S04]  /*47f10*/  STL.64 [R1+0x488], R244 ;  /* 0x000488f401007387 */ /* 0x000fe80000100a00 */
[----:B------:R-:W2:Y:S04]  /*47f20*/  LDL.LU.64 R130, [R1+0x3af0] ;  /* 0x003af00001827983 */ /* 0x000ea80000300a00 */
[----:B------:R-:W4:Y:S04]  /*47f30*/  LDL.LU.64 R154, [R1+0x3ae8] ;  /* 0x003ae800019a7983 */ /* 0x000f280000300a00 */
[----:B------:R-:W-:Y:S04]  /*47f40*/  LDGSTS.E [R11+0x20c00], desc[UR60][R190.64], P0 ;  /* 0x20c00000be0b7fae */ /* 0x000fe8000812187c */
[----:B------:R-:W-:Y:S04]  /*47f50*/  LDGSTS.E [R11+0x21000], desc[UR60][R12.64], P0 ;  /* 0x210000000c0b7fae */ /* 0x000fe8000812187c */
[----:B------:R-:W-:Y:S04]  /*47f60*/  LDGSTS.E [R11+0x21400], desc[UR60][R72.64], P0 ;  /* 0x21400000480b7fae */ /* 0x000fe8000812187c */
[----:B------:R-:W-:Y:S04]  /*47f70*/  LDGSTS.E [R11+0x21800], desc[UR60][R82.64], P0 ;  /* 0x21800000520b7fae */ /* 0x000fe8000812187c */
[----:B------:R-:W-:Y:S04]  /*47f80*/  LDGSTS.E [R11+0x21c00], desc[UR60][R124.64], P0 ;  /* 0x21c000007c0b7fae */ /* 0x000fe8000812187c */
[----:B------:R-:W-:Y:S04]  /*47f90*/  LDGSTS.E [R11+0x22000], desc[UR60][R186.64], P0 ;  /* 0x22000000ba0b7fae */ /* 0x000fe8000812187c */
[----:B------:R-:W3:Y:S04]  /*47fa0*/  LDL.64 R12, [R1+0x1458] ;  /* 0x00145800010c7983 */ /* 0x000ee80000100a00 */
[----:B------:R-:W3:Y:S04]  /*47fb0*/  LDL.64 R72, [R1+0x1438] ;  /* 0x0014380001487983 */ /* 0x000ee80000100a00 */
[----:B------:R-:W3:Y:S04]  /*47fc0*/  LDL.64 R82, [R1+0xbf0] ;  /* 0x000bf00001527983 */ /* 0x000ee80000100a00 */
[----:B------:R-:W3:Y:S04]  /*47fd0*/  LDL.64 R124, [R1+0xbb0] ;  /* 0x000bb000017c7983 */ /* 0x000ee80000100a00 */
[----:B------:R-:W3:Y:S04]  /*47fe0*/  LDL.64 R190, [R1+0xaf0] ;  /* 0x000af00001be7983 */ /* 0x000ee80000100a00 */
[----:B------:R-:W3:Y:S04]  /*47ff0*/  LDL.64 R186, [R1+0xab0] ;  /* 0x000ab00001ba7983 */ /* 0x000ee80000100a00 */
[----:B----4-:R-:W-:Y:S04]  /*48000*/  LDGSTS.E [R11+0x22400], desc[UR60][R154.64], P0 ;  /* 0x224000009a0b7fae */ /* 0x010fe8000812187c */
[----:B--2---:R-:W-:Y:S04]  /*48010*/  LDGSTS.E [R11+0x22800], desc[UR60][R130.64], P0 ;  /* 0x22800000820b7fae */ /* 0x004fe8000812187c */
[----:B------:R-:W-:Y:S04]  /*48020*/  LDGSTS.E [R11+0x22c00], desc[UR60][R52.64], P0 ;  /* 0x22c00000340b7fae */ /* 0x000fe8000812187c */
[----:B------:R-:W2:Y:S04]  /*48030*/  LDL.64 R154, [R1+0xb30] ;  /* 0x000b3000019a7983 */ /* 0x000ea80000100a00 */
[----:B------:R-:W4:Y:S04]  /*48040*/  LDL.64 R130, [R1+0xb70] ;  /* 0x000b700001827983 */ /* 0x000f280000100a00 */
[----:B------:R-:W2:Y:S04]  /*48050*/  LDL.LU.64 R52, [R1+0x3ae0] ;  /* 0x003ae00001347983 */ /* 0x000ea80000300a00 */
[----:B------:R-:W-:Y:S04]  /*48060*/  LDGSTS.E [R11+0x23000], desc[UR60][R126.64], P0 ;  /* 0x230000007e0b7fae */ /* 0x000fe8000812187c */
[----:B------:R-:W-:Y:S04]  /*48070*/  LDGSTS.E [R11+0x23400], desc[UR60][R102.64], P0 ;  /* 0x23400000660b7fae */ /* 0x000fe8000812187c */
[----:B------:R-:W-:Y:S04]  /*48080*/  LDGSTS.E [R11+0x23800], desc[UR60][R166.64], P0 ;  /* 0x23800000a60b7fae */ /* 0x000fe8000812187c */
[----:B------:R-:W3:Y:S04]  /*48090*/  LDL.LU.64 R126, [R1+0x3ad8] ;  /* 0x003ad800017e7983 */ /* 0x000ee80000300a00 */
[----:B------:R-:W2:Y:S04]  /*480a0*/  LDL.LU.64 R102, [R1+0x3ad0] ;  /* 0x003ad00001667983 */ /* 0x000ea80000300a00 */
[----:B------:R-:W-:Y:S04]  /*480b0*/  LDGSTS.E [R11+0x23c00], desc[UR60][R226.64], P0 ;  /* 0x23c00000e20b7fae */ /* 0x000fe8000812187c */
[----:B------:R-:W2:Y:S04]  /*480c0*/  LDL.LU.64 R166, [R1+0x3ac8] ;  /* 0x003ac80001a67983 */ /* 0x000ea80000300a00 */
[----:B------:R-:W-:Y:S04]  /*480d0*/  LDGSTS.E [R11+0x24000], desc[UR60][R192.64], P0 ;  /* 0x24000000c00b7fae */ /* 0x000fe8000812187c */
[----:B------:R-:W2:Y:S04]  /*480e0*/  LDL.LU.64 R226, [R1+0x3ac0] ;  /* 0x003ac00001e27983 */ /* 0x000ea80000300a00 */
[----:B------:R-:W-:Y:S04]  /*480f0*/  LDGSTS.E [R11+0x24400], desc[UR60][R158.64], P0 ;  /* 0x244000009e0b7fae */ /* 0x000fe8000812187c */
[----:B------:R-:W2:Y:S04]  /*48100*/  LDL.LU.64 R192, [R1+0x3ab8] ;  /* 0x003ab80001c07983 */ /* 0x000ea80000300a00 */
[----:B------:R-:W2:Y:S04]  /*48110*/  LDL.LU.64 R158, [R1+0x3ab0] ;  /* 0x003ab000019e7983 */ /* 0x000ea80000300a00 */
[----:B---3--:R-:W-:Y:S04]  /*48120*/  LDGSTS.E [R11+0x24800], desc[UR60][R126.64], P0 ;  /* 0x248000007e0b7fae */ /* 0x008fe8000812187c */
[----:B------:R-:W-:Y:S04]  /*48130*/  LDGSTS.E [R11+0x24c00], desc[UR60][R54.64], P0 ;  /* 0x24c00000360b7fae */ /* 0x000fe8000812187c */
[----:B------:R-:W-:Y:S04]  /*48140*/  LDGSTS.E [R11+0x25000], desc[UR60][R104.64], P0 ;  /* 0x25000000680b7fae */ /* 0x000fe8000812187c */
[----:B------:R-:W3:Y:S04]  /*48150*/  LDL.LU.64 R126, [R1+0x3aa8] ;  /* 0x003aa800017e7983 */ /* 0x000ee80000300a00 */
        /* <DEDUP_REMOVED lines=24> */
[----:B-1----:R-:W3:Y:S04]  /*482e0*/  LDL.LU.64 R16, [R1+0x3a50] ;  /* 0x003a500001107983 */ /* 0x002ee80000300a00 */
[----:B------:R-:W-:Y:S04]  /*482f0*/  LDGSTS.E [R0+0x20480], desc[UR60][R72.64], P0 ;  /* 0x2048000048007fae */ /* 0x000fe8000812187c */
[----:B------:R-:W3:Y:S04]  /*48300*/  LDL.LU.64 R12, [R1+0x3a48] ;  /* 0x003a4800010c7983 */ /* 0x000ee80000300a00 */
[----:B------:R-:W-:Y:S04]  /*48310*/  LDGSTS.E [R0+0x20880], desc[UR60][R82.64], P0 ;  /* 0x2088000052007fae */ /* 0x000fe8000812187c */
[----:B------:R-:W3:Y:S04]  /*48320*/  LDL.LU.64 R72, [R1+0x3a40] ;  /* 0x003a400001487983 */ /* 0x000ee80000300a00 */
[----:B------:R-:W-:Y:S04]  /*48330*/  LDGSTS.E [R0+0x20c80], desc[UR60][R124.64], P0 ;  /* 0x20c800007c007fae */ /* 0x000fe8000812187c */
[----:B------:R-:W3:Y:S04]  /*48340*/  LDL.LU.64 R82, [R1+0x3a38] ;  /* 0x003a380001527983 */ /* 0x000ee80000300a00 */
[----:B----4-:R-:W-:Y:S04]  /*48350*/  LDGSTS.E [R0+0x21080], desc[UR60][R130.64], P0 ;  /* 0x2108000082007fae */ /* 0x010fe8000812187c */
[----:B------:R-:W4:Y:S04]  /*48360*/  LDL.LU.64 R124, [R1+0x3a30] ;  /* 0x003a3000017c7983 */ /* 0x000f280000300a00 */
[----:B--2---:R-:W-:Y:S04]  /*48370*/  LDGSTS.E [R0+0x21480], desc[UR60][R154.64], P0 ;  /* 0x214800009a007fae */ /* 0x004fe8000812187c */
[----:B------:R-:W2:Y:S04]  /*48380*/  LDL.LU.64 R130, [R1+0x3a28] ;  /* 0x003a280001827983 */ /* 0x000ea80000300a00 */
[----:B------:R-:W-:Y:S04]  /*48390*/  LDGSTS.E [R0+0x21880], desc[UR60][R190.64], P0 ;  /* 0x21880000be007fae */ /* 0x000fe8000812187c */
[----:B------:R-:W3:Y:S04]  /*483a0*/  LDL.LU.64 R154, [R1+0x3a20] ;  /* 0x003a2000019a7983 */ /* 0x000ee80000300a00 */
[----:B------:R-:W-:Y:S04]  /*483b0*/  LDGSTS.E [R0+0x21c80], desc[UR60][R186.64], P0 ;  /* 0x21c80000ba007fae */ /* 0x000fe8000812187c */
        /* <DEDUP_REMOVED lines=26> */
[----:B------:R-:W4:Y:S04]  /*48560*/  LDL.64 R176, [R1+0x9a8] ;  /* 0x0009a80001b07983 */ /* 0x000f280000100a00 */
[----:B------:R-:W4:Y:S04]  /*48570*/  LDL.64 R20, [R1+0x968] ;  /* 0x0009680001147983 */ /* 0x000f280000100a00 */
        /* <DEDUP_REMOVED lines=21> */
[----:B------:R-:W2:Y:S04]  /*486d0*/  LDL.LU.64 R2, [R1+0x39b8] ;  /* 0x0039b80001027983 */ /* 0x000ea80000300a00 */
[----:B--2---:R-:W-:Y:S04]  /*486e0*/  LDGSTS.E [R2+0x20100], desc[UR60][R190.64], P0 ;  /* 0x20100000be027fae */ /* 0x004fe8000812187c */
[----:B------:R-:W-:Y:S04]  /*486f0*/  LDGSTS.E [R2+0x20500], desc[UR60][R12.64], P0 ;  /* 0x205000000c027fae */ /* 0x000fe8000812187c */
[----:B---3--:R-:W-:Y:S04]  /*48700*/  LDGSTS.E [R2+0x20900], desc[UR60][R124.64], P0 ;  /* 0x209000007c027fae */ /* 0x008fe8000812187c */
[----:B----4-:R-:W-:Y:S04]  /*48710*/  LDGSTS.E [R2+0x20d00], desc[UR60][R72.64], P0 ;  /* 0x20d0000048027fae */ /* 0x010fe8000812187c */
[----:B------:R-:W-:Y:S04]  /*48720*/  LDGSTS.E [R2+0x21100], desc[UR60][R130.64], P0 ;  /* 0x2110000082027fae */ /* 0x000fe8000812187c */
[----:B------:R-:W-:Y:S04]  /*48730*/  LDGSTS.E [R2+0x21500], desc[UR60][R186.64], P0 ;  /* 0x21500000ba027fae */ /* 0x000fe8000812187c */
[----:B------:R-:W-:Y:S04]  /*48740*/  LDGSTS.E [R2+0x21900], desc[UR60][R154.64], P0 ;  /* 0x219000009a027fae */ /* 0x000fe8000812187c */
[----:B------:R-:W2:Y:S04]  /*48750*/  LDL.LU.64 R190, [R1+0x39b0] ;  /* 0x0039b00001be7983 */ /* 0x000ea80000300a00 */
[----:B------:R-:W-:Y:S04]  /*48760*/  LDGSTS.E [R2+0x21d00], desc[UR60][R82.64], P0 ;  /* 0x21d0000052027fae */ /* 0x000fe8000812187c */
[----:B------:R-:W3:Y:S04]  /*48770*/  LDL.64 R12, [R1+0x1450] ;  /* 0x00145000010c7983 */ /* 0x000ee80000100a00 */
[----:B------:R-:W4:Y:S04]  /*48780*/  LDL.64 R124, [R1+0x1430] ;  /* 0x00143000017c7983 */ /* 0x000f280000100a00 */
[----:B------:R-:W2:Y:S04]  /*48790*/  LDL.64 R72, [R1+0xbe0] ;  /* 0x000be00001487983 */ /* 0x000ea80000100a00 */
[----:B------:R-:W2:Y:S04]  /*487a0*/  LDL.64 R130, [R1+0xba0] ;  /* 0x000ba00001827983 */ /* 0x000ea80000100a00 */
[----:B------:R-:W2:Y:S04]  /*487b0*/  LDL.64 R186, [R1+0xb60] ;  /* 0x000b600001ba7983 */ /* 0x000ea80000100a00 */
[----:B------:R-:W2:Y:S04]  /*487c0*/  LDL.64 R154, [R1+0xb20] ;  /* 0x000b2000019a7983 */ /* 0x000ea80000100a00 */
[----:B------:R-:W2:Y:S04]  /*487d0*/  LDL.64 R82, [R1+0xae0] ;  /* 0x000ae00001527983 */ /* 0x000ea80000100a00 */
[----:B------:R-:W-:Y:S04]  /*487e0*/  LDGSTS.E [R2+0x22100], desc[UR60][R126.64], P0 ;  /* 0x221000007e027fae */ /* 0x000fe8000812187c */
[----:B------:R-:W-:Y:S04]  /*487f0*/  LDGSTS.E [R2+0x22500], desc[UR60][R62.64], P0 ;  /* 0x225000003e027fae */ /* 0x000fe8000812187c */
[----:B------:R-:W-:Y:S04]  /*48800*/  LDGSTS.E [R2+0x22900], desc[UR60][R112.64], P0 ;  /* 0x2290000070027fae */ /* 0x000fe8000812187c */
[----:B------:R-:W3:Y:S04]  /*48810*/  LDL.LU.64 R126, [R1+0x39a8] ;  /* 0x0039a800017e7983 */ /* 0x000ee80000300a00 */
[----:B------:R-:W2:Y:S04]  /*48820*/  LDL.LU.64 R62, [R1+0x39a0] ;  /* 0x0039a000013e7983 */ /* 0x000ea80000300a00 */
[----:B------:R-:W2:Y:S04]  /*48830*/  LDL.LU.64 R112, [R1+0x3998] ;  /* 0x0039980001707983 */ /* 0x000ea80000300a00 */
[----:B------:R-:W-:Y:S04]  /*48840*/  LDGSTS.E [R2+0x22d00], desc[UR60][R176.64], P0 ;  /* 0x22d00000b0027fae */ /* 0x000fe8000812187c */
        /* <DEDUP_REMOVED lines=8> */
[----:B------:R-:W3:Y:S04]  /*488d0*/  LDL.LU.64 R122, [R1+0x3970] ;  /* 0x00397000017a7983 */ /* 0x000ee80000300a00 */
[----:B------:R-:W-:Y:S04]  /*488e0*/  LDGSTS.E [R2+0x24100], desc[UR60][R178.64], P0 ;  /* 0x24100000b2027fae */ /* 0x000fe8000812187c */
        /* <DEDUP_REMOVED lines=31> */
[----:B----4-:R-:W-:Y:S04]  /*48ae0*/  LDGSTS.E [R3+0x20580], desc[UR60][R124.64], P0 ;  /* 0x205800007c037fae */ /* 0x010fe8000812187c */
[----:B------:R-:W4:Y:S04]  /*48af0*/  LDL.LU.64 R184, [R1+0x38f0] ;  /* 0x0038f00001b87983 */ /* 0x000f280000300a00 */
[----:B------:R-:W4:Y:S04]  /*48b00*/  LDL.LU.64 R12, [R1+0x38e8] ;  /* 0x0038e800010c7983 */ /* 0x000f280000300a00 */
[----:B------:R-:W3:Y:S04]  /*48b10*/  LDL.LU.64 R124, [R1+0x38e0] ;  /* 0x0038e000017c7983 */ /* 0x000ee80000300a00 */
[----:B--2---:R-:W-:Y:S04]  /*48b20*/  LDGSTS.E [R3+0x20980], desc[UR60][R72.64], P0 ;  /* 0x2098000048037fae */ /* 0x004fe8000812187c */
[----:B------:R-:W-:Y:S04]  /*48b30*/  LDGSTS.E [R3+0x20d80], desc[UR60][R130.64], P0 ;  /* 0x20d8000082037fae */ /* 0x000fe8000812187c */
[----:B------:R-:W-:Y:S04]  /*48b40*/  LDGSTS.E [R3+0x21180], desc[UR60][R186.64], P0 ;  /* 0x21180000ba037fae */ /* 0x000fe8000812187c */
[----:B------:R-:W2:Y:S04]  /*48b50*/  LDL.LU.64 R72, [R1+0x38d8] ;  /* 0x0038d80001487983 */ /* 0x000ea80000300a00 */
[----:B------:R-:W2:Y:S04]  /*48b60*/  LDL.LU.64 R130, [R1+0x38d0] ;  /* 0x0038d00001827983 */ /* 0x000ea80000300a00 */
[----:B------:R-:W2:Y:S04]  /*48b70*/  LDL.LU.64 R186, [R1+0x38c8] ;  /* 0x0038c80001ba7983 */ /* 0x000ea80000300a00 */
[----:B------:R-:W-:Y:S04]  /*48b80*/  LDGSTS.E [R3+0x21580], desc[UR60][R154.64], P0 ;  /* 0x215800009a037fae */ /* 0x000fe8000812187c */
[----:B------:R-:W-:Y:S04]  /*48b90*/  LDGSTS.E [R3+0x21980], desc[UR60][R82.64], P0 ;  /* 0x2198000052037fae */ /* 0x000fe8000812187c */
[----:B------:R-:W4:Y:S04]  /*48ba0*/  LDL.LU.64 R154, [R1+0x38c0] ;  /* 0x0038c000019a7983 */ /* 0x000f280000300a00 */
[----:B------:R-:W3:Y:S04]  /*48bb0*/  LDL.LU.64 R82, [R1+0x38b8] ;  /* 0x0038b80001527983 */ /* 0x000ee80000300a00 */
[----:B---3--:R-:W-:Y:S04]  /*48bc0*/  LDGSTS.E [R3+0x21d80], desc[UR60][R82.64], P0 ;  /* 0x21d8000052037fae */ /* 0x008fe8000812187c */
[----:B------:R-:W-:Y:S04]  /*48bd0*/  LDGSTS.E [R3+0x22180], desc[UR60][R124.64], P0 ;  /* 0x221800007c037fae */ /* 0x000fe8000812187c */
[----:B------:R-:W-:Y:S04]  /*48be0*/  LDGSTS.E [R3+0x22580], desc[UR60][R188.64], P0 ;  /* 0x22580000bc037fae */ /* 0x000fe8000812187c */
[----:B------:R-:W3:Y:S04]  /*48bf0*/  LDL.LU.64 R82, [R1+0x38b0] ;  /* 0x0038b00001527983 */ /* 0x000ee80000300a00 */
[----:B------:R-:W3:Y:S04]  /*48c00*/  LDL.LU.64 R124, [R1+0x38a8] ;  /* 0x0038a800017c7983 */ /* 0x000ee80000300a00 */
[----:B------:R-:W2:Y:S04]  /*48c10*/  LDL.LU.64 R188, [R1+0x38a0] ;  /* 0x0038a00001bc7983 */ /* 0x000ea80000300a00 */
[----:B------:R-:W-:Y:S04]  /*48c20*/  LDGSTS.E [R3+0x22980], desc[UR60][R32.64], P0 ;  /* 0x2298000020037fae */ /* 0x000fe8000812187c */
[----:B------:R-:W-:Y:S04]  /*48c30*/  LDGSTS.E [R3+0x22d80], desc[UR60][R76.64], P0 ;  /* 0x22d800004c037fae */ /* 0x000fe8000812187c */
[----:B------:R-:W-:Y:S04]  /*48c40*/  LDGSTS.E [R3+0x23180], desc[UR60][R126.64], P0 ;  /* 0x231800007e037fae */ /* 0x000fe8000812187c */
[----:B------:R-:W4:Y:S04]  /*48c50*/  LDL.LU.64 R32, [R1+0x3898] ;  /* 0x0038980001207983 */ /* 0x000f280000300a00 */
[----:B------:R-:W3:Y:S04]  /*48c60*/  LDL.LU.64 R76, [R1+0x3890] ;  /* 0x00389000014c7983 */ /* 0x000ee80000300a00 */
[----:B------:R-:W3:Y:S04]  /*48c70*/  LDL.LU.64 R126, [R1+0x3888] ;  /* 0x00388800017e7983 */ /* 0x000ee80000300a00 */
[----:B------:R-:W-:Y:S04]  /*48c80*/  LDGSTS.E [R3+0x23580], desc[UR60][R190.64], P0 ;  /* 0x23580000be037fae */ /* 0x000fe8000812187c */
[----:B------:R-:W-:Y:S04]  /*48c90*/  LDGSTS.E [R3+0x23980], desc[UR60][R34.64], P0 ;  /* 0x2398000022037fae */ /* 0x000fe8000812187c */
[----:B------:R-:W-:Y:S04]  /*48ca0*/  LDGSTS.E [R3+0x23d80], desc[UR60][R78.64], P0 ;  /* 0x23d800004e037fae */ /* 0x000fe8000812187c */
[----:B------:R-:W2:Y:S04]  /*48cb0*/  LDL.LU.64 R190, [R1+0x3880] ;  /* 0x0038800001be7983 */ /* 0x000ea80000300a00 */
[----:B------:R-:W4:Y:S04]  /*48cc0*/  LDL.LU.64 R34, [R1+0x3878] ;  /* 0x0038780001227983 */ /* 0x000f280000300a00 */
[----:B------:R-:W3:Y:S04]  /*48cd0*/  LDL.LU.64 R78, [R1+0x3870] ;  /* 0x00387000014e7983 */ /* 0x000ee80000300a00 */
[----:B------:R-:W-:Y:S04]  /*48ce0*/  LDGSTS.E [R3+0x24180], desc[UR60][R128.64], P0 ;  /* 0x2418000080037fae */ /* 0x000fe8000812187c */
[----:B------:R-:W-:Y:S04]  /*48cf0*/  LDGSTS.E [R3+0x24580], desc[UR60][R192.64], P0 ;  /* 0x24580000c0037fae */ /* 0x000fe8000812187c */
[----:B------:R-:W-:Y:S04]  /*48d00*/  LDGSTS.E [R3+0x24980], desc[UR60][R38.64], P0 ;  /* 0x2498000026037fae */ /* 0x000fe8000812187c */
[----:B------:R-:W3:Y:S04]  /*48d10*/  LDL.LU.64 R128, [R1+0x3868] ;  /* 0x0038680001807983 */ /* 0x000ee80000300a00 */
[----:B------:R-:W2:Y:S04]  /*48d20*/  LDL.LU.64 R192, [R1+0x3860] ;  /* 0x0038600001c07983 */ /* 0x000ea80000300a00 */
[----:B------:R-:W4:Y:S04]  /*48d30*/  LDL.LU.64 R38, [R1+0x3858] ;  /* 0x0038580001267983 */ /* 0x000f280000300a00 */
[----:B------:R-:W-:Y:S04]  /*48d40*/  LDGSTS.E [R3+0x24d80], desc[UR60][R80.64], P0 ;  /* 0x24d8000050037fae */ /* 0x000fe8000812187c */
        /* <DEDUP_REMOVED lines=24> */
[----:B------:R-:W3:Y:S04]  /*48ed0*/  LDL.LU.64 R6, [R1+0x37f0] ;  /* 0x0037f00001067983 */ /* 0x000ee80000300a00 */
[----:B------:R1:W-:Y:S04]  /*48ee0*/  STL.64 [R1+0x3298], R2 ;  /* 0x0032980201007387 */ /* 0x0003e80000100a00 */
[----:B-1----:R-:W3:Y:S04]  /*48ef0*/  LDL.64 R2, [R1+0xc60] ;  /* 0x000c600001027983 */ /* 0x002ee80000100a00 */
[----:B---3--:R-:W-:Y:S04]  /*48f00*/  LDGSTS.E [R6+0x20200], desc[UR60][R2.64], P0 ;  /* 0x2020000002067fae */ /* 0x008fe8000812187c */
[----:B----4-:R-:W-:Y:S04]  /*48f10*/  LDGSTS.E [R6+0x20600], desc[UR60][R246.64], P0 ;  /* 0x20600000f6067fae */ /* 0x010fe8000812187c */
[----:B------:R-:W-:Y:S04]  /*48f20*/  LDGSTS.E [R6+0x20a00], desc[UR60][R136.64], P0 ;  /* 0x20a0000088067fae */ /* 0x000fe8000812187c */
[----:B------:R-:W-:Y:S04]  /*48f30*/  LDGSTS.E [R6+0x20e00], desc[UR60][R200.64], P0 ;  /* 0x20e00000c8067fae */ /* 0x000fe8000812187c */
[----:B------:R-:W3:Y:S04]  /*48f40*/  LDL.LU.64 R246, [R1+0x37e8] ;  /* 0x0037e80001f67983 */ /* 0x000ee80000300a00 */
[----:B------:R-:W4:Y:S04]  /*48f50*/  LDL.LU.64 R136, [R1+0x37e0] ;  /* 0x0037e00001887983 */ /* 0x000f280000300a00 */
[----:B------:R-:W2:Y:S04]  /*48f60*/  LDL.LU.64 R200, [R1+0x37d8] ;  /* 0x0037d80001c87983 */ /* 0x000ea80000300a00 */
        /* <DEDUP_REMOVED lines=21> */
[----:B------:R-:W3:Y:S04]  /*490c0*/  LDL.LU R28, [R1+0x3788] ;  /* 0x00378800011c7983 */ /* 0x000ee80000300800 */
        /* <DEDUP_REMOVED lines=24> */
[----:B------:R-:W2:Y:S04]  /*49250*/  LDL.LU.64 R8, [R1+0x3720] ;  /* 0x0037200001087983 */ /* 0x000ea80000300a00 */
        /* <DEDUP_REMOVED lines=8> */
[----:B------:R-:W3:Y:S04]  /*492e0*/  LDL.LU.64 R202, [R1+0x36f8] ;  /* 0x0036f80001ca7983 */ /* 0x000ee80000300a00 */
[----:B------:R1:W-:Y:S04]  /*492f0*/  STL.64 [R1+0x30e0], R6 ;  /* 0x0030e00601007387 */ /* 0x0003e80000100a00 */
        /* <DEDUP_REMOVED lines=58> */
[----:B------:R-:W3:Y:S04]  /*496a0*/  LDL.LU.64 R2, [R1+0x5c8] ;  /* 0x0005c80001027983 */ /* 0x000ee80000300a00 */
[----:B------:R-:W2:Y:S04]  /*496b0*/  LDL.LU.64 R144, [R1+0x3610] ;  /* 0x0036100001907983 */ /* 0x000ea80000300a00 */
[----:B------:R-:W-:Y:S04]  /*496c0*/  LDGSTS.E [R8+0x27a80], desc[UR60][R140.64], P0 ;  /* 0x27a800008c087fae */ /* 0x000fe8000812187c */
[----:B------:R-:W2:Y:S04]  /*496d0*/  LDL.LU.64 R142, [R1+0x3608] ;  /* 0x00360800018e7983 */ /* 0x000ea80000300a00 */
[----:B------:R-:W-:Y:S04]  /*496e0*/  LDGSTS.E [R8+0x27e80], desc[UR60][R146.64], P0 ;  /* 0x27e8000092087fae */ /* 0x000fe8000812187c */
[----:B------:R-:W2:Y:S04]  /*496f0*/  LDL.LU.64 R140, [R1+0x3600] ;  /* 0x00360000018c7983 */ /* 0x000ea80000300a00 */
[----:B----4-:R-:W-:Y:S04]  /*49700*/  LDGSTS.E [R9+0x20300], desc[UR60][R136.64], P0 ;  /* 0x2030000088097fae */ /* 0x010fe8000812187c */
[----:B------:R-:W4:Y:S04]  /*49710*/  LDL.LU.64 R146, [R1+0x35f8] ;  /* 0x0035f80001927983 */ /* 0x000f280000300a00 */
[----:B------:R-:W-:Y:S04]  /*49720*/  LDGSTS.E [R9+0x20700], desc[UR60][R134.64], P0 ;  /* 0x2070000086097fae */ /* 0x000fe8000812187c */
        /* <DEDUP_REMOVED lines=34> */
[----:B------:R-:W2:Y:S04]  /*49950*/  LDL.LU.64 R102, [R1+0x3568] ;  /* 0x0035680001667983 */ /* 0x000ea80000300a00 */
        /* <DEDUP_REMOVED lines=26> */
[----:B-1----:R-:W4:Y:S04]  /*49b00*/  LDL.LU.64 R6, [R1+0x540] ;  /* 0x0005400001067983 */ /* 0x002f280000300a00 */
[----:B------:R-:W2:Y:S04]  /*49b10*/  LDL.LU.64 R244, [R1+0x3500] ;  /* 0x0035000001f47983 */ /* 0x000ea80000300a00 */
[----:B------:R1:W-:Y:S04]  /*49b20*/  STL.64 [R1+0x2fe0], R8 ;  /* 0x002fe00801007387 */ /* 0x0003e80000100a00 */
[----:B------:R-:W-:Y:S04]  /*49b30*/  LDGSTS.E [R10+0x20780], desc[UR60][R248.64], P0 ;  /* 0x20780000f80a7fae */ /* 0x000fe8000812187c */
[----:B------:R-:W-:Y:S04]  /*49b40*/  LDGSTS.E [R10+0x20b80], desc[UR60][R250.64], P0 ;  /* 0x20b80000fa0a7fae */ /* 0x000fe8000812187c */
[----:B-1----:R-:W3:Y:S04]  /*49b50*/  LDL.LU.64 R8, [R1+0x700] ;  /* 0x0007000001087983 */ /* 0x002ee80000300a00 */
[----:B------:R-:W2:Y:S04]  /*49b60*/  LDL.LU.64 R246, [R1+0x34f8] ;  /* 0x0034f80001f67983 */ /* 0x000ea80000300a00 */
[----:B------:R-:W2:Y:S04]  /*49b70*/  LDL.LU.64 R248, [R1+0x34f0] ;  /* 0x0034f00001f87983 */ /* 0x000ea80000300a00 */
[----:B------:R-:W-:Y:S04]  /*49b80*/  LDGSTS.E [R10+0x20f80], desc[UR60][R80.64], P0 ;  /* 0x20f80000500a7fae */ /* 0x000fe8000812187c */
        /* <DEDUP_REMOVED lines=32> */
[----:B------:R-:W-:Y:S04]  /*49d90*/  LDGSTS.E [R10+0x25380], desc[UR60][R22.64], P0 ;  /* 0x25380000160a7fae */ /* 0x000fe8000812187c */
[----:B------:R-:W2:Y:S04]  /*49da0*/  LDL.LU.64 R24, [R1+0x210] ;  /* 0x0002100001187983 */ /* 0x000ea80000300a00 */
[----:B------:R-:W2:Y:S04]  /*49db0*/  LDL.LU.64 R22, [R1+0x208] ;  /* 0x0002080001167983 */ /* 0x000ea80000300a00 */
[----:B------:R-:W2:Y:S04]  /*49dc0*/  LDL.LU.64 R26, [R1+0x200] ;  /* 0x00020000011a7983 */ /* 0x000ea80000300a00 */
[----:B---3--:R-:W-:Y:S04]  /*49dd0*/  LDGSTS.E [R10+0x25780], desc[UR60][R8.64], P0 ;  /* 0x25780000080a7fae */ /* 0x008fe8000812187c */
[----:B------:R-:W-:Y:S01]  /*49de0*/  LDGSTS.E [R10+0x25b80], desc[UR60][R30.64], P0 ;  /* 0x25b800001e0a7fae */ /* 0x000fe2000812187c */
[----:B------:R-:W-:-:S03]  /*49df0*/  IMAD.WIDE R152, R5, 0x4, R152 ;  /* 0x0000000405987825 */ /* 0x000fc600078e0298 */
[----:B------:R-:W-:Y:S04]  /*49e00*/  LDGSTS.E [R10+0x25f80], desc[UR60][R58.64], P0 ;  /* 0x25f800003a0a7fae */ /* 0x000fe8000812187c */
[----:B------:R-:W-:Y:S04]  /*49e10*/  LDGSTS.E [R10+0x26380], desc[UR60][R48.64], P0 ;  /* 0x26380000300a7fae */ /* 0x000fe8000812187c */
[----:B------:R-:W3:Y:S04]  /*49e20*/  LDL.LU.64 R30, [R1+0x1f8] ;  /* 0x0001f800011e7983 */ /* 0x000ee80000300a00 */
[----:B------:R-:W-:Y:S04]  /*49e30*/  LDGSTS.E [R10+0x26780], desc[UR60][R46.64], P0 ;  /* 0x267800002e0a7fae */ /* 0x000fe8000812187c */
[----:B------:R-:W-:Y:S04]  /*49e40*/  LDGSTS.E [R10+0x26b80], desc[UR60][R44.64], P0 ;  /* 0x26b800002c0a7fae */ /* 0x000fe8000812187c */
[----:B------:R-:W-:Y:S04]  /*49e50*/  LDGSTS.E [R10+0x26f80], desc[UR60][R50.64], P0 ;  /* 0x26f80000320a7fae */ /* 0x000fe8000812187c */
[----:B----4-:R-:W-:Y:S04]  /*49e60*/  LDGSTS.E [R10+0x27380], desc[UR60][R6.64], P0 ;  /* 0x27380000060a7fae */ /* 0x010fe8000812187c */
[----:B------:R-:W-:Y:S04]  /*49e70*/  LDGSTS.E [R10+0x27780], desc[UR60][R42.64], P0 ;  /* 0x277800002a0a7fae */ /* 0x000fe8000812187c */
[----:B------:R-:W-:Y:S04]  /*49e80*/  LDGSTS.E [R10+0x27b80], desc[UR60][R40.64], P0 ;  /* 0x27b80000280a7fae */ /* 0x000fe8000812187c */
[----:B------:R-:W-:Y:S04]  /*49e90*/  LDGSTS.E [R10+0x27f80], desc[UR60][R152.64], P0 ;  /* 0x27f80000980a7fae */ /* 0x000fe8000812187c */
[----:B------:R-:W0:Y:S01]  /*49ea0*/  LDGDEPBAR ;  /* 0x00000000000079af */ /* 0x000e220000000000 */
[----:B------:R-:W-:Y:S06]  /*49eb0*/  BAR.SYNC.DEFER_BLOCKING 0x0 ;  /* 0x0000000000007b1d */ /* 0x000fec0000010000 */
[----:B------:R-:W4:Y:S04]  /*49ec0*/  LDL.LU.64 R58, [R1+0x3468] ;  /* 0x00346800013a7983 */ /* 0x000f280000300a00 */
[----:B------:R-:W4:Y:S04]  /*49ed0*/  LDL.LU.64 R48, [R1+0x3460] ;  /* 0x0034600001307983 */ /* 0x000f280000300a00 */
[----:B------:R-:W4:Y:S04]  /*49ee0*/  LDL.LU.64 R46, [R1+0x3458] ;  /* 0x00345800012e7983 */ /* 0x000f280000300a00 */
[----:B------:R-:W4:Y:S04]  /*49ef0*/  LDL.LU.64 R44, [R1+0x3450] ;  /* 0x00345000012c7983 */ /* 0x000f280000300a00 */
[----:B------:R-:W-:Y:S01]  /*49f00*/  @!PT LDS RZ, [RZ] ;  /* 0x00000000fffff984 */ /* 0x000fe20000000800 */
[----:B------:R-:W-:Y:S01]  /*49f10*/  @!PT LDS RZ, [RZ] ;  /* 0x00000000fffff984 */ /* 0x000fe20000000800 */
[----:B------:R-:W-:Y:S01]  /*49f20*/  @!PT LDS RZ, [RZ] ;  /* 0x00000000fffff984 */ /* 0x000fe20000000800 */
[----:B------:R1:W-:Y:S04]  /*49f30*/  LDGSTS.E [R252], desc[UR60][R36.64], !P2 ;  /* 0x0000000024fc7fae */ /* 0x0003e8000d12187c */
[----:B------:R1:W-:Y:S04]  /*49f40*/  LDGSTS.E [R159+0x4000], desc[UR60][R32.64], !P2 ;  /* 0x04000000209f7fae */ /* 0x0003e8000d12187c */
[----:B------:R1:W-:Y:S04]  /*49f50*/  LDGSTS.E [R156+0x8000], desc[UR60][R34.64], !P2 ;  /* 0x08000000229c7fae */ /* 0x0003e8000d12187c */
[----:B------:R-:W4:Y:S04]  /*49f60*/  LDL.LU.64 R36, [R1+0x1f0] ;  /* 0x0001f00001247983 */ /* 0x000f280000300a00 */
[----:B------:R-:W4:Y:S04]  /*49f70*/  LDL.LU.64 R32, [R1+0x1e8] ;  /* 0x0001e80001207983 */ /* 0x000f280000300a00 */
[----:B------:R-:W4:Y:S04]  /*49f80*/  LDL.LU.64 R42, [R1+0x1e0] ;  /* 0x0001e000012a7983 */ /* 0x000f280000300a00 */
[----:B------:R-:W4:Y:S01]  /*49f90*/  LDL.LU.64 R34, [R1+0x1d8] ;  /* 0x0001d80001227983 */ /* 0x000f220000300a00 */
[----:B------:R-:W-:-:S02]  /*49fa0*/  ISETP.GE.U32.AND P0, PT, R21, 0x7ffffd7f, PT ;  /* 0x7ffffd7f1500780c */ /* 0x000fc40003f06070 */
[C---:B-1----:R-:W-:Y:S01]  /*49fb0*/  IADD3 R252, R12.reuse, 0x100000, RZ ;  /* 0x001000000cfc7810 */ /* 0x042fe20007ffe0ff */
[----:B------:R3:W-:Y:S01]  /*49fc0*/  LDGSTS.E [R154+0xc000], desc[UR60][R38.64], !P2 ;  /* 0x0c000000269a7fae */ /* 0x0007e2000d12187c */
[C---:B------:R-:W-:Y:S01]  /*49fd0*/  VIADD R159, R12.reuse, 0x100000 ;  /* 0x001000000c9f7836 */ /* 0x040fe20000000000 */
[----:B------:R-:W-:Y:S01]  /*49fe0*/  IADD3 R156, R12, 0x100000, RZ ;  /* 0x001000000c9c7810 */ /* 0x000fe20007ffe0ff */
[----:B------:R-:W-:Y:S01]  /*49ff0*/  VIADD R20, R20, 0xfffffdfd ;  /* 0xfffffdfd14147836 */ /* 0x000fe20000000000 */
[----:B------:R-:W-:Y:S01]  /*4a000*/  IADD3 R28, R28, -0x204, RZ ;  /* 0xfffffdfc1c1c7810 */ /* 0x000fe20007ffe0ff */
[----:B------:R-:W1:Y:S01]  /*4a010*/  LDC R21, c[0x0][0x230] ;  /* 0x00008c00ff157b82 */ /* 0x000e620000000800 */
[----:B--2---:R-:W-:-:S04]  /*4a020*/  IMAD.WIDE R24, R4, 0x4, R24 ;  /* 0x0000000404187825 */ /* 0x004fc800078e0218 */
[C---:B------:R-:W-:Y:S01]  /*4a030*/  IMAD.WIDE R22, R4.reuse, 0x4, R22 ;  /* 0x0000000404167825 */ /* 0x040fe200078e0216 */
[----:B------:R2:W-:Y:S03]  /*4a040*/  STL.64 [R1+0x1b00], R24 ;  /* 0x001b001801007387 */ /* 0x0005e60000100a00 */
[C---:B------:R-:W-:Y:S01]  /*4a050*/  IMAD.WIDE R26, R4.reuse, 0x4, R26 ;  /* 0x00000004041a7825 */ /* 0x040fe200078e021a */
[----:B------:R1:W-:Y:S04]  /*4a060*/  STL.64 [R1+0x1af8], R22 ;  /* 0x001af81601007387 */ /* 0x0003e80000100a00 */
[----:B------:R-:W-:Y:S04]  /*4a070*/  LDGSTS.E [R252+0x4], desc[UR60][R24.64], !P0 ;  /* 0x0000400018fc7fae */ /* 0x000fe8000c12187c */
[----:B------:R1:W-:Y:S04]  /*4a080*/  STL.64 [R1+0x1af0], R26 ;  /* 0x001af01a01007387 */ /* 0x0003e80000100a00 */
[----:B------:R-:W-:Y:S04]  /*4a090*/  LDGSTS.E [R159+0x4004], desc[UR60][R22.64], !P0 ;  /* 0x04004000169f7fae */ /* 0x000fe8000c12187c */
[----:B--2---:R-:W2:Y:S04]  /*4a0a0*/  LDL.LU.64 R24, [R1+0x1d0] ;  /* 0x0001d00001187983 */ /* 0x004ea80000300a00 */
[----:B------:R-:W-:Y:S01]  /*4a0b0*/  LDGSTS.E [R156+0x8004], desc[UR60][R26.64], !P0 ;  /* 0x080040001a9c7fae */ /* 0x000fe2000c12187c */
[----:B---3--:R-:W-:-:S05]  /*4a0c0*/  IMAD.WIDE R38, R4, 0x4, R30 ;  /* 0x0000000404267825 */ /* 0x008fca00078e021e */
[----:B------:R3:W-:Y:S04]  /*4a0d0*/  STL.64 [R1+0x1ae8], R38 ;  /* 0x001ae82601007387 */ /* 0x0007e80000100a00 */
[----:B-1----:R-:W2:Y:S04]  /*4a0e0*/  LDL.LU.64 R22, [R1+0x1c8] ;  /* 0x0001c80001167983 */ /* 0x002ea80000300a00 */
[----:B------:R-:W2:Y:S04]  /*4a0f0*/  LDL.LU.64 R30, [R1+0x1c0] ;  /* 0x0001c000011e7983 */ /* 0x000ea80000300a00 */
[----:B------:R-:W2:Y:S01]  /*4a100*/  LDL.LU.64 R26, [R1+0x1b8] ;  /* 0x0001b800011a7983 */ /* 0x000ea20000300a00 */
[----:B------:R-:W-:Y:S01]  /*4a110*/  ISETP.GE.U32.AND P2, PT, R20, 0x7ffffd7e, PT ;  /* 0x7ffffd7e1400780c */ /* 0x000fe20003f46070 */
[----:B------:R-:W-:Y:S01]  /*4a120*/  VIADD R154, R12, 0x100000 ;  /* 0x001000000c9a7836 */ /* 0x000fe20000000000 */
[----:B------:R-:W1:Y:S04]  /*4a130*/  LDC R20, c[0x0][0x230] ;  /* 0x00008c00ff147b82 */ /* 0x000e680000000800 */
[----:B------:R3:W-:Y:S01]  /*4a140*/  LDGSTS.E [R154+0xc004], desc[UR60][R38.64], !P0 ;  /* 0x0c004000269a7fae */ /* 0x0007e2000c12187c */
[----:B------:R-:W-:Y:S01]  /*4a150*/  ISETP.GE.U32.AND P0, PT, R28, 0x7ffffd7d, PT ;  /* 0x7ffffd7d1c00780c */ /* 0x000fe20003f06070 */
[----:B----4-:R-:W-:-:S04]  /*4a160*/  IMAD.WIDE R36, R4, 0x4, R36 ;  /* 0x0000000404247825 */ /* 0x010fc800078e0224 */
[C---:B------:R-:W-:Y:S01]  /*4a170*/  IMAD.WIDE R32, R4.reuse, 0x4, R32 ;  /* 0x0000000404207825 */ /* 0x040fe200078e0220 */
[----:B------:R4:W-:Y:S03]  /*4a180*/  STL.64 [R1+0x1ae0], R36 ;  /* 0x001ae02401007387 */ /* 0x0009e60000100a00 */
[C---:B---3--:R-:W-:Y:S01]  /*4a190*/  IMAD.WIDE R38, R4.reuse, 0x4, R42 ;  /* 0x0000000404267825 */ /* 0x048fe200078e022a */
[----:B------:R3:W-:Y:S03]  /*4a1a0*/  STL.64 [R1+0x1ad8], R32 ;  /* 0x001ad82001007387 */ /* 0x0007e60000100a00 */
[----:B------:R-:W-:Y:S01]  /*4a1b0*/  IMAD.WIDE R34, R4, 0x4, R34 ;  /* 0x0000000404227825 */ /* 0x000fe200078e0222 */
[----:B------:R-:W-:Y:S04]  /*4a1c0*/  LDGSTS.E [R252+0x8], desc[UR60][R36.64], !P2 ;  /* 0x0000800024fc7fae */ /* 0x000fe8000d12187c */
[----:B------:R-:W-:Y:S04]  /*4a1d0*/  STL.64 [R1+0x1ad0], R38 ;  /* 0x001ad02601007387 */ /* 0x000fe80000100a00 */
[----:B------:R-:W-:Y:S04]  /*4a1e0*/  LDGSTS.E [R159+0x4008], desc[UR60][R32.64], !P2 ;  /* 0x04008000209f7fae */ /* 0x000fe8000d12187c */
[----:B----4-:R-:W4:Y:S04]  /*4a1f0*/  LDL.LU.64 R36, [R1+0xc8] ;  /* 0x0000c80001247983 */ /* 0x010f280000300a00 */
[----:B------:R1:W-:Y:S04]  /*4a200*/  STL.64 [R1+0x1ac8], R34 ;  /* 0x001ac82201007387 */ /* 0x0003e80000100a00 */
[----:B---3--:R-:W3:Y:S04]  /*4a210*/  LDL.LU.64 R32, [R1+0xc0] ;  /* 0x0000c00001207983 */ /* 0x008ee80000300a00 */
[----:B------:R-:W3:Y:S04]  /*4a220*/  LDL.LU.64 R28, [R1+0xb8] ;  /* 0x0000b800011c7983 */ /* 0x000ee80000300a00 */
[----:B------:R-:W3:Y:S04]  /*4a230*/  LDL.LU.64 R42, [R1+0xb0] ;  /* 0x0000b000012a7983 */ /* 0x000ee80000300a00 */
[----:B------:R-:W-:Y:S01]  /*4a240*/  LDGSTS.E [R156+0x8008], desc[UR60][R38.64], !P2 ;  /* 0x08008000269c7fae */ /* 0x000fe2000d12187c */
[----:B------:R-:W-:-:S03]  /*4a250*/  VIADD R21, R21, 0xfffffddf ;  /* 0xfffffddf15157836 */ /* 0x000fc60000000000 */
[----:B------:R1:W-:Y:S02]  /*4a260*/  LDGSTS.E [R154+0xc008], desc[UR60][R34.64], !P2 ;  /* 0x0c008000229a7fae */ /* 0x0003e4000d12187c */
[----:B------:R-:W-:Y:S01]  /*4a270*/  ISETP.GE.U32.AND P2, PT, R21, 0x7ffffd60, PT ;  /* 0x7ffffd601500780c */ /* 0x000fe20003f46070 */
[----:B-1----:R-:W1:Y:S08]  /*4a280*/  LDC R34, c[0x0][0x230] ;  /* 0x00008c00ff227b82 */ /* 0x002e700000000800 */
[----:B------:R-:W1:Y:S01]  /*4a290*/  LDC R35, c[0x0][0x230] ;  /* 0x00008c00ff237b82 */ /* 0x000e620000000800 */
[----:B--2---:R-:W-:-:S05]  /*4a2a0*/  IMAD.WIDE R24, R4, 0x4, R24 ;  /* 0x0000000404187825 */ /* 0x004fca00078e0218 */
[----:B------:R2:W-:Y:S04]  /*4a2b0*/  STL.64 [R1+0x1ac0], R24 ;  /* 0x001ac01801007387 */ /* 0x0005e80000100a00 */
[----:B------:R-:W-:Y:S01]  /*4a2c0*/  LDGSTS.E [R252+0xc], desc[UR60][R24.64], !P0 ;  /* 0x0000c00018fc7fae */ /* 0x000fe2000c12187c */
[----:B------:R-:W-:-:S04]  /*4a2d0*/  IMAD.WIDE R22, R4, 0x4, R22 ;  /* 0x0000000404167825 */ /* 0x000fc800078e0216 */
[C---:B------:R-:W-:Y:S01]  /*4a2e0*/  IMAD.WIDE R30, R4.reuse, 0x4, R30 ;  /* 0x00000004041e7825 */ /* 0x040fe200078e021e */
[----:B------:R1:W-:Y:S03]  /*4a2f0*/  STL.64 [R1+0x1ab8], R22 ;  /* 0x001ab81601007387 */ /* 0x0003e60000100a00 */
[----:B------:R-:W-:Y:S01]  /*4a300*/  IMAD.WIDE R26, R4, 0x4, R26 ;  /* 0x00000004041a7825 */ /* 0x000fe200078e021a */
[----:B------:R1:W-:Y:S04]  /*4a310*/  STL.64 [R1+0x1ab0], R30 ;  /* 0x001ab01e01007387 */ /* 0x0003e80000100a00 */
[----:B--2---:R-:W2:Y:S04]  /*4a320*/  LDL.LU.64 R24, [R1+0xa8] ;  /* 0x0000a80001187983 */ /* 0x004ea80000300a00 */
[----:B------:R-:W-:Y:S04]  /*4a330*/  LDGSTS.E [R159+0x400c], desc[UR60][R22.64], !P0 ;  /* 0x0400c000169f7fae */ /* 0x000fe8000c12187c */
[----:B------:R1:W-:Y:S04]  /*4a340*/  STL.64 [R1+0x1aa8], R26 ;  /* 0x001aa81a01007387 */ /* 0x0003e80000100a00 */
[----:B------:R1:W-:Y:S04]  /*4a350*/  LDGSTS.E [R156+0x800c], desc[UR60][R30.64], !P0 ;  /* 0x0800c0001e9c7fae */ /* 0x0003e8000c12187c */
[----:B-1----:R-:W2:Y:S04]  /*4a360*/  LDL.LU.64 R22, [R1+0xa0] ;  /* 0x0000a00001167983 */ /* 0x002ea80000300a00 */
[----:B------:R-:W-:Y:S01]  /*4a370*/  LDGSTS.E [R154+0xc00c], desc[UR60][R26.64], !P0 ;  /* 0x0c00c0001a9a7fae */ /* 0x000fe2000c12187c */
[----:B------:R-:W-:-:S03]  /*4a380*/  IADD3 R30, R20, -0x222, RZ ;  /* 0xfffffdde141e7810 */ /* 0x000fc60007ffe0ff */
[----:B------:R-:W2:Y:S04]  /*4a390*/  LDL.LU.64 R20, [R1+0x98] ;  /* 0x0000980001147983 */ /* 0x000ea80000300a00 */
[----:B------:R-:W2:Y:S01]  /*4a3a0*/  LDL.LU.64 R26, [R1+0x90] ;  /* 0x00009000011a7983 */ /* 0x000ea20000300a00 */
[----:B----4-:R-:W-:-:S04]  /*4a3b0*/  IMAD.WIDE R38, R4, 0x4, R36 ;  /* 0x0000000404267825 */ /* 0x010fc800078e0224 */
[C---:B---3--:R-:W-:Y:S01]  /*4a3c0*/  IMAD.WIDE R32, R4.reuse, 0x4, R32 ;  /* 0x0000000404207825 */ /* 0x048fe200078e0220 */
[----:B------:R-:W-:Y:S03]  /*4a3d0*/  STL.64 [R1+0x1aa0], R38 ;  /* 0x001aa02601007387 */ /* 0x000fe60000100a00 */
[C---:B------:R-:W-:Y:S01]  /*4a3e0*/  IMAD.WIDE R28, R4.reuse, 0x4, R28 ;  /* 0x00000004041c7825 */ /* 0x040fe200078e021c */
[----:B------:R1:W-:Y:S03]  /*4a3f0*/  STL.64 [R1+0x1a98], R32 ;  /* 0x001a982001007387 */ /* 0x0003e60000100a00 */
[----:B------:R-:W-:Y:S01]  /*4a400*/  IMAD.WIDE R36, R4, 0x4, R42 ;  /* 0x0000000404247825 */ /* 0x000fe200078e022a */
[----:B------:R3:W-:Y:S04]  /*4a410*/  STL.64 [R1+0x1a90], R28 ;  /* 0x001a901c01007387 */ /* 0x0007e80000100a00 */
[----:B------:R-:W4:Y:S04]  /*4a420*/  LDL.LU.64 R42, [R1+0x88] ;  /* 0x00008800012a7983 */ /* 0x000f280000300a00 */
[----:B------:R2:W-:Y:S01]  /*4a430*/  LDGSTS.E [R252+0x10000], desc[UR60][R38.64], !P2 ;  /* 0x1000000026fc7fae */ /* 0x0005e2000d12187c */
[----:B------:R-:W-:-:S03]  /*4a440*/  ISETP.GE.U32.AND P0, PT, R30, 0x7ffffd5f, PT ;  /* 0x7ffffd5f1e00780c */ /* 0x000fc60003f06070 */
[----:B------:R-:W-:Y:S04]  /*4a450*/  LDGSTS.E [R159+0x14000], desc[UR60][R32.64], !P2 ;  /* 0x14000000209f7fae */ /* 0x000fe8000d12187c */
[----:B------:R2:W-:Y:S04]  /*4a460*/  STL.64 [R1+0x1a88], R36 ;  /* 0x001a882401007387 */ /* 0x0005e80000100a00 */
[----:B------:R-:W-:Y:S04]  /*4a470*/  LDGSTS.E [R156+0x18000], desc[UR60][R28.64], !P2 ;  /* 0x180000001c9c7fae */ /* 0x000fe8000d12187c */
[----:B-1----:R-:W4:Y:S04]  /*4a480*/  LDL.LU.64 R32, [R1+0x80] ;  /* 0x0000800001207983 */ /* 0x002f280000300a00 */
[----:B------:R-:W4:Y:S04]  /*4a490*/  LDL.LU.64 R30, [R1+0x78] ;  /* 0x00007800011e7983 */ /* 0x000f280000300a00 */
[----:B---3--:R-:W3:Y:S04]  /*4a4a0*/  LDL.LU.64 R28, [R1+0x70] ;  /* 0x00007000011c7983 */ /* 0x008ee80000300a00 */
[----:B------:R1:W-:Y:S01]  /*4a4b0*/  LDGSTS.E [R154+0x1c000], desc[UR60][R36.64], !P2 ;  /* 0x1c000000249a7fae */ /* 0x0003e2000d12187c */
[----:B--2---:R-:W-:-:S03]  /*4a4c0*/  IMAD.WIDE R50, R4, 0x4, R24 ;  /* 0x0000000404327825 */ /* 0x004fc600078e0218 */
[----:B------:R-:W2:Y:S01]  /*4a4d0*/  LDL.LU.64 R24, [R1+0x68] ;  /* 0x0000680001187983 */ /* 0x000ea20000300a00 */
[----:B------:R-:W-:-:S03]  /*4a4e0*/  VIADD R34, R34, 0xfffffddd ;  /* 0xfffffddd22227836 */ /* 0x000fc60000000000 */
[----:B------:R-:W-:Y:S01]  /*4a4f0*/  LDGSTS.E [R252+0x10004], desc[UR60][R50.64], !P0 ;  /* 0x1000400032fc7fae */ /* 0x000fe2000c12187c */
[----:B------:R-:W-:-:S03]  /*4a500*/  IMAD.WIDE R40, R4, 0x4, R22 ;  /* 0x0000000404287825 */ /* 0x000fc600078e0216 */
[----:B------:R-:W2:Y:S04]  /*4a510*/  LDL.LU.64 R22, [R1+0x60] ;  /* 0x0000600001167983 */ /* 0x000ea80000300a00 */
[----:B------:R1:W-:Y:S04]  /*4a520*/  STL.64 [R1+0x1a80], R50 ;  /* 0x001a803201007387 */ /* 0x0003e80000100a00 */
[----:B------:R1:W-:Y:S01]  /*4a530*/  STL.64 [R1+0x1a78], R40 ;  /* 0x001a782801007387 */ /* 0x0003e20000100a00 */
[----:B------:R-:W-:-:S03]  /*4a540*/  IMAD.WIDE R38, R4, 0x4, R20 ;  /* 0x0000000404267825 */ /* 0x000fc600078e0214 */
[----:B------:R-:W2:Y:S01]  /*4a550*/  LDL.LU.64 R20, [R1+0x58] ;  /* 0x0000580001147983 */ /* 0x000ea20000300a00 */
[----:B-1----:R-:W-:-:S03]  /*4a560*/  IMAD.WIDE R36, R4, 0x4, R26 ;  /* 0x0000000404247825 */ /* 0x002fc600078e021a */
[----:B------:R-:W2:Y:S01]  /*4a570*/  LDL.LU.64 R26, [R1+0x50] ;  /* 0x00005000011a7983 */ /* 0x000ea20000300a00 */
[----:B------:R-:W-:Y:S02]  /*4a580*/  ISETP.GE.U32.AND P2, PT, R34, 0x7ffffd5e, PT ;  /* 0x7ffffd5e2200780c */ /* 0x000fe40003f46070 */
[----:B------:R-:W1:Y:S01]  /*4a590*/  LDC R34, c[0x0][0x230] ;  /* 0x00008c00ff227b82 */ /* 0x000e620000000800 */
[----:B------:R-:W-:Y:S04]  /*4a5a0*/  LDGSTS.E [R159+0x14004], desc[UR60][R40.64], !P0 ;  /* 0x14004000289f7fae */ /* 0x000fe8000c12187c */
[----:B------:R-:W-:Y:S04]  /*4a5b0*/  LDGSTS.E [R156+0x18004], desc[UR60][R38.64], !P0 ;  /* 0x18004000269c7fae */ /* 0x000fe8000c12187c */
[----:B------:R-:W-:Y:S04]  /*4a5c0*/  LDGSTS.E [R154+0x1c004], desc[UR60][R36.64], !P0 ;  /* 0x1c004000249a7fae */ /* 0x000fe8000c12187c */
[----:B------:R1:W-:Y:S04]  /*4a5d0*/  STL.64 [R1+0x1a70], R38 ;  /* 0x001a702601007387 */ /* 0x0003e80000100a00 */
[----:B------:R-:W2:Y:S04]  /*4a5e0*/  LDL.LU.64 R50, [R1+0x3448] ;  /* 0x0034480001327983 */ /* 0x000ea80000300a00 */
[----:B------:R-:W2:Y:S01]  /*4a5f0*/  LDL.LU.64 R40, [R1+0x3440] ;  /* 0x0034400001287983 */ /* 0x000ea20000300a00 */
[----:B----4-:R-:W-:-:S05]  /*4a600*/  IMAD.WIDE R42, R4, 0x4, R42 ;  /* 0x00000004042a7825 */ /* 0x010fca00078e022a */
[----:B------:R4:W-:Y:S02]  /*4a610*/  LDGSTS.E [R252+0x10008], desc[UR60][R42.64], !P2 ;  /* 0x100080002afc7fae */ /* 0x0009e4000d12187c */
[----:B----4-:R-:W4:Y:S02]  /*4a620*/  LDC R252, c[0x0][0x230] ;  /* 0x00008c00fffc7b82 */ /* 0x010f240000000800 */
[----:B------:R3:W-:Y:S01]  /*4a630*/  STL.64 [R1+0x1a68], R36 ;  /* 0x001a682401007387 */ /* 0x0007e20000100a00 */
[----:B------:R-:W-:-:S03]  /*4a640*/  IMAD.WIDE R32, R4, 0x4, R32 ;  /* 0x0000000404207825 */ /* 0x000fc600078e0220 */
[----:B-1----:R-:W2:Y:S01]  /*4a650*/  LDL.LU.64 R38, [R1+0x3438] ;  /* 0x0034380001267983 */ /* 0x002ea20000300a00 */
[----:B------:R-:W-:-:S03]  /*4a660*/  IMAD.WIDE R30, R4, 0x4, R30 ;  /* 0x00000004041e7825 */ /* 0x000fc600078e021e */
[----:B------:R-:W-:Y:S01]  /*4a670*/  LDGSTS.E [R159+0x14008], desc[UR60][R32.64], !P2 ;  /* 0x14008000209f7fae */ /* 0x000fe2000d12187c */
[----:B---3--:R-:W-:-:S03]  /*4a680*/  IMAD.WIDE R28, R4, 0x4, R28 ;  /* 0x00000004041c7825 */ /* 0x008fc600078e021c */
[----:B------:R-:W3:Y:S01]  /*4a690*/  LDL.LU.64 R36, [R1+0x3430] ;  /* 0x0034300001247983 */ /* 0x000ee20000300a00 */
[----:B----4-:R-:W-:-:S03]  /*4a6a0*/  IADD3 R252, R252, -0x224, RZ ;  /* 0xfffffddcfcfc7810 */ /* 0x010fc60007ffe0ff */
[----:B------:R-:W-:Y:S01]  /*4a6b0*/  LDGSTS.E [R156+0x18008], desc[UR60][R30.64], !P2 ;  /* 0x180080001e9c7fae */ /* 0x000fe2000d12187c */
[----:B------:R-:W-:-:S03]  /*4a6c0*/  ISETP.GE.U32.AND P0, PT, R252, 0x7ffffd5d, PT ;  /* 0x7ffffd5dfc00780c */ /* 0x000fc60003f06070 */
[----:B------:R1:W-:Y:S01]  /*4a6d0*/  STL.64 [R1+0x1a60], R42 ;  /* 0x001a602a01007387 */ /* 0x0003e20000100a00 */
[----:B------:R-:W-:-:S03]  /*4a6e0*/  IADD3 R252, R12, 0x100000, RZ ;  /* 0x001000000cfc7810 */ /* 0x000fc60007ffe0ff */
[----:B------:R4:W-:Y:S04]  /*4a6f0*/  STL.64 [R1+0x1a58], R32 ;  /* 0x001a582001007387 */ /* 0x0009e80000100a00 */
[----:B------:R-:W-:Y:S04]  /*4a700*/  LDGSTS.E [R154+0x1c008], desc[UR60][R28.64], !P2 ;  /* 0x1c0080001c9a7fae */ /* 0x000fe8000d12187c */
[----:B-1----:R-:W3:Y:S04]  /*4a710*/  LDL.LU.64 R42, [R1+0x3428] ;  /* 0x00342800012a7983 */ /* 0x002ee80000300a00 */
[----:B----4-:R-:W4:Y:S04]  /*4a720*/  LDL.LU.64 R32, [R1+0x3420] ;  /* 0x0034200001207983 */ /* 0x010f280000300a00 */
[----:B------:R1:W-:Y:S04]  /*4a730*/  STL.64 [R1+0x1a50], R30 ;  /* 0x001a501e01007387 */ /* 0x0003e80000100a00 */
[----:B------:R1:W-:Y:S04]  /*4a740*/  STL.64 [R1+0x1a48], R28 ;  /* 0x001a481c01007387 */ /* 0x0003e80000100a00 */
[----:B-1----:R-:W3:Y:S04]  /*4a750*/  LDL.LU.64 R30, [R1+0x3418] ;  /* 0x00341800011e7983 */ /* 0x002ee80000300a00 */
[----:B------:R-:W4:Y:S01]  /*4a760*/  LDL.LU.64 R28, [R1+0x3410] ;  /* 0x00341000011c7983 */ /* 0x000f220000300a00 */
[----:B--2---:R-:W-:-:S05]  /*4a770*/  IMAD.WIDE R24, R4, 0x4, R24 ;  /* 0x0000000404187825 */ /* 0x004fca00078e0218 */
[----:B------:R1:W-:Y:S04]  /*4a780*/  STL.64 [R1+0x1a40], R24 ;  /* 0x001a401801007387 */ /* 0x0003e80000100a00 */
[----:B------:R2:W-:Y:S01]  /*4a790*/  LDGSTS.E [R252+0x1000c], desc[UR60][R24.64], !P0 ;  /* 0x1000c00018fc7fae */ /* 0x0005e2000c12187c */
[----:B------:R-:W-:-:S05]  /*4a7a0*/  IMAD.WIDE R22, R4, 0x4, R22 ;  /* 0x0000000404167825 */ /* 0x000fca00078e0216 */
[----:B------:R1:W-:Y:S04]  /*4a7b0*/  STL.64 [R1+0x1a38], R22 ;  /* 0x001a381601007387 */ /* 0x0003e80000100a00 */
[----:B-1----:R-:W3:Y:S01]  /*4a7c0*/  LDL.LU.64 R24, [R1+0x3408] ;  /* 0x0034080001187983 */ /* 0x002ee20000300a00 */
[----:B------:R-:W-:-:S03]  /*4a7d0*/  IMAD.WIDE R20, R4, 0x4, R20 ;  /* 0x0000000404147825 */ /* 0x000fc600078e0214 */
[----:B------:R-:W-:Y:S01]  /*4a7e0*/  LDGSTS.E [R159+0x1400c], desc[UR60][R22.64], !P0 ;  /* 0x1400c000169f7fae */ /* 0x000fe2000c12187c */
[----:B------:R-:W-:-:S03]  /*4a7f0*/  IMAD.WIDE R26, R4, 0x4, R26 ;  /* 0x00000004041a7825 */ /* 0x000fc600078e021a */
[----:B------:R-:W-:Y:S04]  /*4a800*/  LDGSTS.E [R156+0x1800c], desc[UR60][R20.64], !P0 ;  /* 0x1800c000149c7fae */ /* 0x000fe8000c12187c */
[----:B------:R1:W-:Y:S04]  /*4a810*/  LDGSTS.E [R154+0x1c00c], desc[UR60][R26.64], !P0 ;  /* 0x1c00c0001a9a7fae */ /* 0x0003e8000c12187c */
[----:B------:R-:W4:Y:S04]  /*4a820*/  LDL.LU.64 R22, [R1+0x3400] ;  /* 0x0034000001167983 */ /* 0x000f280000300a00 */
[----:B------:R1:W-:Y:S04]  /*4a830*/  STL.64 [R1+0x1a30], R20 ;  /* 0x001a301401007387 */ /* 0x0003e80000100a00 */
[----:B------:R1:W-:Y:S04]  /*4a840*/  STL.64 [R1+0x1a28], R26 ;  /* 0x001a281a01007387 */ /* 0x0003e80000100a00 */
[----:B-1----:R-:W3:Y:S04]  /*4a850*/  LDL.LU.64 R20, [R1+0x33f8] ;  /* 0x0033f80001147983 */ /* 0x002ee80000300a00 */
[----:B------:R-:W4:Y:S01]  /*4a860*/  LDL.LU.64 R26, [R1+0x33f0] ;  /* 0x0033f000011a7983 */ /* 0x000f220000300a00 */
[----:B------:R-:W-:-:S05]  /*4a870*/  VIADD R35, R35, 0xfffffdbf ;  /* 0xfffffdbf23237836 */ /* 0x000fca0000000000 */
[----:B------:R-:W-:Y:S01]  /*4a880*/  ISETP.GE.U32.AND P2, PT, R35, 0x7ffffd40, PT ;  /* 0x7ffffd402300780c */ /* 0x000fe20003f46070 */
[----:B--2---:R-:W-:Y:S02]  /*4a890*/  VIADD R252, R34, 0xfffffdbe ;  /* 0xfffffdbe22fc7836 */ /* 0x004fe40000000000 */
[----:B----4-:R-:W-:-:S04]  /*4a8a0*/  IMAD.WIDE R34, R4, 0x4, R26 ;  /* 0x0000000404227825 */ /* 0x010fc800078e021a */
[C---:B---3--:R-:W-:Y:S01]  /*4a8b0*/  IMAD.WIDE R26, R4.reuse, 0x4, R20 ;  /* 0x00000004041a7825 */ /* 0x048fe200078e0214 */
[----:B------:R1:W-:Y:S04]  /*4a8c0*/  STL.64 [R1+0x1a20], R34 ;  /* 0x001a202201007387 */ /* 0x0003e80000100a00 */
[----:B------:R2:W-:Y:S04]  /*4a8d0*/  STL.64 [R1+0x1360], R26 ;  /* 0x0013601a01007387 */ /* 0x0005e80000100a00 */
[----:B------:R-:W-:Y:S01]  /*4a8e0*/  LDGSTS.E [R159+0x20000], desc[UR60][R34.64], !P2 ;  /* 0x20000000229f7fae */ /* 0x000fe2000d12187c */
[----:B------:R-:W-:-:S03]  /*4a8f0*/  IMAD.WIDE R22, R4, 0x4, R22 ;  /* 0x0000000404167825 */ /* 0x000fc600078e0216 */
[----:B------:R2:W-:Y:S01]  /*4a900*/  LDGSTS.E [R156+0x24000], desc[UR60][R26.64], !P2 ;  /* 0x240000001a9c7fae */ /* 0x0005e2000d12187c */
[----:B------:R-:W-:Y:S01]  /*4a910*/  IADD3 R20, R12, 0x100000, RZ ;  /* 0x001000000c147810 */ /* 0x000fe20007ffe0ff */
[----:B------:R-:W-:Y:S02]  /*4a920*/  IMAD.WIDE R24, R4, 0x4, R24 ;  /* 0x0000000404187825 */ /* 0x000fe400078e0218 */
[----:B------:R-:W-:Y:S04]  /*4a930*/  LDGSTS.E [R154+0x28000], desc[UR60][R22.64], !P2 ;  /* 0x28000000169a7fae */ /* 0x000fe8000d12187c */
[----:B-1----:R-:W3:Y:S01]  /*4a940*/  LDL.LU.64 R34, [R1+0x33e8] ;  /* 0x0033e80001227983 */ /* 0x002ee20000300a00 */
[----:B--2---:R-:W1:Y:S03]  /*4a950*/  LDC R27, c[0x0][0x230] ;  /* 0x00008c00ff1b7b82 */ /* 0x004e660000000800 */
[----:B------:R-:W-:Y:S04]  /*4a960*/  STL.64 [R1+0x1358], R22 ;  /* 0x0013581601007387 */ /* 0x000fe80000100a00 */
[----:B------:R2:W-:Y:S01]  /*4a970*/  STL.64 [R1+0x1350], R24 ;  /* 0x0013501801007387 */ /* 0x0005e20000100a00 */
[----:B------:R-:W-:Y:S01]  /*4a980*/  ISETP.GE.U32.AND P0, PT, R252, 0x7ffffd3f, PT ;  /* 0x7ffffd3ffc00780c */ /* 0x000fe20003f06070 */
[----:B------:R-:W4:Y:S02]  /*4a990*/  LDC R26, c[0x0][0x230] ;  /* 0x00008c00ff1a7b82 */ /* 0x000f240000000800 */
[----:B------:R2:W-:Y:S06]  /*4a9a0*/  LDGSTS.E [R20+0x2c000], desc[UR60][R24.64], !P2 ;  /* 0x2c00000018147fae */ /* 0x0005ec000d12187c */
[----:B--2---:R-:W2:Y:S01]  /*4a9b0*/  LDC R25, c[0x0][0x230] ;  /* 0x00008c00ff197b82 */ /* 0x004ea20000000800 */
[----:B-1----:R-:W-:Y:S01]  /*4a9c0*/  VIADD R24, R27, 0xfffffdbd ;  /* 0xfffffdbd1b187836 */ /* 0x002fe20000000000 */
[----:B------:R-:W-:-:S06]  /*4a9d0*/  IADD3 R23, R12, 0x100000, RZ ;  /* 0x001000000c177810 */ /* 0x000fcc0007ffe0ff */
[----:B------:R-:W1:Y:S01]  /*4a9e0*/  LDC R27, c[0x0][0x230] ;  /* 0x00008c00ff1b7b82 */ /* 0x000e620000000800 */
[C---:B------:R-:W-:Y:S01]  /*4a9f0*/  VIADD R22, R12.reuse, 0x100000 ;  /* 0x001000000c167836 */ /* 0x040fe20000000000 */
[----:B------:R-:W-:Y:S01]  /*4aa00*/  IADD3 R21, R12, 0x100000, RZ ;  /* 0x001000000c157810 */ /* 0x000fe20007ffe0ff */
[----:B------:R-:W-:Y:S01]  /*4aa10*/  IMAD.WIDE R28, R4, 0x4, R28 ;  /* 0x00000004041c7825 */ /* 0x000fe200078e021c */
[----:B------:R-:W-:-:S03]  /*4aa20*/  ISETP.GE.U32.AND P2, PT, R24, 0x7ffffd3e, PT ;  /* 0x7ffffd3e1800780c */ /* 0x000fc60003f46070 */
[----:B------:R-:W-:-:S04]  /*4aa30*/  IMAD.WIDE R30, R4, 0x4, R30 ;  /* 0x00000004041e7825 */ /* 0x000fc800078e021e */
[----:B------:R-:W-:-:S04]  /*4aa40*/  IMAD.WIDE R32, R4, 0x4, R32 ;  /* 0x0000000404207825 */ /* 0x000fc800078e0220 */
[----:B--2---:R-:W-:Y:S02]  /*4aa50*/  VIADD R24, R25, 0xfffffdbc ;  /* 0xfffffdbc19187836 */ /* 0x004fe40000000000 */
[----:B------:R-:W2:Y:S01]  /*4aa60*/  LDC R25, c[0x0][0x230] ;  /* 0x00008c00ff197b82 */ /* 0x000ea20000000800 */
[----:B---3--:R-:W-:-:S05]  /*4aa70*/  IMAD.WIDE R34, R4, 0x4, R34 ;  /* 0x0000000404227825 */ /* 0x008fca00078e0222 */
[----:B------:R3:W-:Y:S04]  /*4aa80*/  LDGSTS.E [R23+0x20004], desc[UR60][R34.64], !P0 ;  /* 0x2000400022177fae */ /* 0x0007e8000c12187c */
[----:B------:R4:W-:Y:S04]  /*4aa90*/  LDGSTS.E [R22+0x24004], desc[UR60][R28.64], !P0 ;  /* 0x240040001c167fae */ /* 0x0009e8000c12187c */
[----:B------:R3:W-:Y:S04]  /*4aaa0*/  STL.64 [R1+0x1348], R34 ;  /* 0x0013482201007387 */ /* 0x0007e80000100a00 */
[----:B------:R1:W-:Y:S04]  /*4aab0*/  LDGSTS.E [R21+0x28004], desc[UR60][R30.64], !P0 ;  /* 0x280040001e157fae */ /* 0x0003e8000c12187c */
[----:B------:R4:W-:Y:S04]  /*4aac0*/  STL.64 [R1+0x1340], R28 ;  /* 0x0013401c01007387 */ /* 0x0009e80000100a00 */
[----:B------:R2:W-:Y:S01]  /*4aad0*/  LDGSTS.E [R20+0x2c004], desc[UR60][R32.64], !P0 ;  /* 0x2c00400020147fae */ /* 0x0005e2000c12187c */
[----:B------:R-:W-:Y:S01]  /*4aae0*/  ISETP.GE.U32.AND P0, PT, R24, 0x7ffffd3d, PT ;  /* 0x7ffffd3d1800780c */ /* 0x000fe20003f06070 */
[----:B---3--:R-:W-:-:S02]  /*4aaf0*/  IMAD.WIDE R34, R4, 0x4, R42 ;  /* 0x0000000404227825 */ /* 0x008fc400078e022a */
[----:B------:R1:W-:Y:S04]  /*4ab00*/  STL.64 [R1+0x1338], R30 ;  /* 0x0013381e01007387 */ /* 0x0003e80000100a00 */
[----:B------:R2:W-:Y:S01]  /*4ab10*/  STL.64 [R1+0x1330], R32 ;  /* 0x0013302001007387 */ /* 0x0005e20000100a00 */
[----:B----4-:R-:W-:Y:S01]  /*4ab20*/  IMAD.WIDE R28, R4, 0x4, R40 ;  /* 0x00000004041c7825 */ /* 0x010fe200078e0228 */
[----:B------:R-:W-:Y:S02]  /*4ab30*/  IADD3 R24, R26, -0x261, RZ ;  /* 0xfffffd9f1a187810 */ /* 0x000fe40007ffe0ff */
[----:B------:R3:W-:Y:S01]  /*4ab40*/  LDGSTS.E [R23+0x20008], desc[UR60][R34.64], !P2 ;  /* 0x2000800022177fae */ /* 0x0007e2000d12187c */
[----:B------:R-:W4:Y:S01]  /*4ab50*/  LDC R26, c[0x0][0x230] ;  /* 0x00008c00ff1a7b82 */ /* 0x000f220000000800 */
[----:B-1----:R-:W-:-:S04]  /*4ab60*/  IMAD.WIDE R30, R4, 0x4, R38 ;  /* 0x00000004041e7825 */ /* 0x002fc800078e0226 */
[C---:B--2---:R-:W-:Y:S01]  /*4ab70*/  IMAD.WIDE R32, R4.reuse, 0x4, R36 ;  /* 0x0000000404207825 */ /* 0x044fe200078e0224 */
[----:B------:R3:W-:Y:S04]  /*4ab80*/  STL.64 [R1+0x1328], R34 ;  /* 0x0013282201007387 */ /* 0x0007e80000100a00 */
[----:B------:R1:W-:Y:S04]  /*4ab90*/  LDGSTS.E [R22+0x24008], desc[UR60][R32.64], !P2 ;  /* 0x2400800020167fae */ /* 0x0003e8000d12187c */
[----:B------:R1:W-:Y:S04]  /*4aba0*/  STL.64 [R1+0x1320], R32 ;  /* 0x0013202001007387 */ /* 0x0003e80000100a00 */
[----:B------:R2:W-:Y:S01]  /*4abb0*/  LDGSTS.E [R21+0x28008], desc[UR60][R30.64], !P2 ;  /* 0x280080001e157fae */ /* 0x0005e2000d12187c */
[----:B---3--:R-:W-:-:S03]  /*4abc0*/  IMAD.WIDE R34, R4, 0x4, R50 ;  /* 0x0000000404227825 */ /* 0x008fc600078e0232 */
[----:B------:R2:W-:Y:S04]  /*4abd0*/  STL.64 [R1+0x1318], R30 ;  /* 0x0013181e01007387 */ /* 0x0005e80000100a00 */
[----:B------:R3:W-:Y:S01]  /*4abe0*/  LDGSTS.E [R20+0x2c008], desc[UR60][R28.64], !P2 ;  /* 0x2c0080001c147fae */ /* 0x0007e2000d12187c */
[----:B-1----:R-:W-:Y:S01]  /*4abf0*/  IMAD.WIDE R32, R4, 0x4, R44 ;  /* 0x0000000404207825 */ /* 0x002fe200078e022c */
[----:B------:R-:W-:Y:S02]  /*4ac00*/  ISETP.GE.U32.AND P2, PT, R24, 0x7ffffd20, PT ;  /* 0x7ffffd201800780c */ /* 0x000fe40003f46070 */
[----:B------:R3:W-:Y:S01]  /*4ac10*/  STL.64 [R1+0x1310], R28 ;  /* 0x0013101c01007387 */ /* 0x0007e20000100a00 */
[----:B------:R-:W-:Y:S02]  /*4ac20*/  VIADD R24, R27, 0xfffffd9e ;  /* 0xfffffd9e1b187836 */ /* 0x000fe40000000000 */
[----:B------:R-:W1:Y:S01]  /*4ac30*/  LDC R27, c[0x0][0x230] ;  /* 0x00008c00ff1b7b82 */ /* 0x000e620000000800 */
[C---:B--2---:R-:W-:Y:S01]  /*4ac40*/  IMAD.WIDE R30, R4.reuse, 0x4, R46 ;  /* 0x00000004041e7825 */ /* 0x044fe200078e022e */
[----:B------:R2:W-:Y:S04]  /*4ac50*/  LDGSTS.E [R23+0x2000c], desc[UR60][R34.64], !P0 ;  /* 0x2000c00022177fae */ /* 0x0005e8000c12187c */
        /* <DEDUP_REMOVED lines=8> */
[----:B--2---:R-:W-:-:S03]  /*4ace0*/  IMAD.WIDE R34, R4, 0x4, R58 ;  /* 0x0000000404227825 */ /* 0x004fc600078e023a */
[----:B------:R2:W-:Y:S01]  /*4acf0*/  STL.64 [R1+0x12f0], R28 ;  /* 0x0012f01c01007387 */ /* 0x0005e20000100a00 */
[----:B----4-:R-:W-:-:S03]  /*4ad00*/  IMAD.WIDE R32, R4, 0x4, R52 ;  /* 0x0000000404207825 */ /* 0x010fc600078e0234 */
[----:B------:R4:W-:Y:S01]  /*4ad10*/  LDGSTS.E [R23+0x30000], desc[UR60][R34.64], !P2 ;  /* 0x3000000022177fae */ /* 0x0009e2000d12187c */
[C---:B---3--:R-:W-:Y:S01]  /*4ad20*/  IMAD.WIDE R30, R4.reuse, 0x4, R54 ;  /* 0x00000004041e7825 */ /* 0x048fe200078e0236 */
[----:B------:R-:W-:Y:S02]  /*4ad30*/  IADD3 R24, R25, -0x263, RZ ;  /* 0xfffffd9d19187810 */ /* 0x000fe40007ffe0ff */
[----:B------:R4:W-:Y:S01]  /*4ad40*/  STL.64 [R1+0x12e8], R34 ;  /* 0x0012e82201007387 */ /* 0x0009e20000100a00 */
[----:B------:R-:W3:Y:S01]  /*4ad50*/  LDC R25, c[0x0][0x230] ;  /* 0x00008c00ff197b82 */ /* 0x000ee20000000800 */
[C---:B--2---:R-:W-:Y:S02]  /*4ad60*/  IMAD.WIDE R28, R4.reuse, 0x4, R56 ;  /* 0x00000004041c7825 */ /* 0x044fe400078e0238 */
[----:B------:R2:W-:Y:S04]  /*4ad70*/  LDGSTS.E [R22+0x34000], desc[UR60][R32.64], !P2 ;  /* 0x3400000020167fae */ /* 0x0005e8000d12187c */
[----:B------:R2:W-:Y:S04]  /*4ad80*/  STL.64 [R1+0x12e0], R32 ;  /* 0x0012e02001007387 */ /* 0x0005e80000100a00 */
[----:B------:R1:W-:Y:S01]  /*4ad90*/  LDGSTS.E [R21+0x38000], desc[UR60][R30.64], !P2 ;  /* 0x380000001e157fae */ /* 0x0003e2000d12187c */
[----:B----4-:R-:W-:-:S03]  /*4ada0*/  IMAD.WIDE R34, R4, 0x4, R66 ;  /* 0x0000000404227825 */ /* 0x010fc600078e0242 */
[----:B------:R1:W-:Y:S04]  /*4adb0*/  STL.64 [R1+0x12d8], R30 ;  /* 0x0012d81e01007387 */ /* 0x0003e80000100a00 */
[----:B------:R4:W-:Y:S01]  /*4adc0*/  LDGSTS.E [R20+0x3c000], desc[UR60][R28.64], !P2 ;  /* 0x3c0000001c147fae */ /* 0x0009e2000d12187c */
[----:B--2---:R-:W-:Y:S01]  /*4add0*/  IMAD.WIDE R32, R4, 0x4, R60 ;  /* 0x0000000404207825 */ /* 0x004fe200078e023c */
[----:B------:R-:W-:Y:S01]  /*4ade0*/  ISETP.GE.U32.AND P2, PT, R24, 0x7ffffd1e, PT ;  /* 0x7ffffd1e1800780c */ /* 0x000fe20003f46070 */
[----:B------:R-:W2:Y:S01]  /*4adf0*/  LDC R60, c[0x0][0x230] ;  /* 0x00008c00ff3c7b82 */ /* 0x000ea20000000800 */
[----:B------:R4:W-:Y:S01]  /*4ae00*/  STL.64 [R1+0x12d0], R28 ;  /* 0x0012d01c01007387 */ /* 0x0009e20000100a00 */
[----:B-1----:R-:W-:-:S03]  /*4ae10*/  IMAD.WIDE R30, R4, 0x4, R62 ;  /* 0x00000004041e7825 */ /* 0x002fc600078e023e */
[----:B------:R1:W-:Y:S03]  /*4ae20*/  STL.64 [R1+0x12c8], R34 ;  /* 0x0012c82201007387 */ /* 0x0003e60000100a00 */
[----:B------:R-:W2:Y:S01]  /*4ae30*/  LDC R61, c[0x0][0x230] ;  /* 0x00008c00ff3d7b82 */ /* 0x000ea20000000800 */
[----:B------:R1:W-:Y:S01]  /*4ae40*/  LDGSTS.E [R23+0x30004], desc[UR60][R34.64], !P0 ;  /* 0x3000400022177fae */ /* 0x0003e2000c12187c */
[----:B----4-:R-:W-:-:S03]  /*4ae50*/  IMAD.WIDE R28, R4, 0x4, R64 ;  /* 0x00000004041c7825 */ /* 0x010fc600078e0240 */
[----:B------:R4:W-:Y:S04]  /*4ae60*/  STL.64 [R1+0x12c0], R32 ;  /* 0x0012c02001007387 */ /* 0x0009e80000100a00 */
[----:B------:R4:W-:Y:S01]  /*4ae70*/  LDGSTS.E [R22+0x34004], desc[UR60][R32.64], !P0 ;  /* 0x3400400020167fae */ /* 0x0009e2000c12187c */
[----:B-1----:R-:W-:-:S03]  /*4ae80*/  IMAD.WIDE R34, R4, 0x4, R74 ;  /* 0x0000000404227825 */ /* 0x002fc600078e024a */
[----:B------:R1:W-:Y:S04]  /*4ae90*/  STL.64 [R1+0x12b8], R30 ;  /* 0x0012b81e01007387 */ /* 0x0003e80000100a00 */
[----:B------:R1:W-:Y:S01]  /*4aea0*/  LDGSTS.E [R21+0x38004], desc[UR60][R30.64], !P0 ;  /* 0x380040001e157fae */ /* 0x0003e2000c12187c */
[----:B----4-:R-:W-:-:S03]  /*4aeb0*/  IMAD.WIDE R32, R4, 0x4, R68 ;  /* 0x0000000404207825 */ /* 0x010fc600078e0244 */
[----:B------:R4:W-:Y:S04]  /*4aec0*/  STL.64 [R1+0x12b0], R28 ;  /* 0x0012b01c01007387 */ /* 0x0009e80000100a00 */
[----:B------:R4:W-:Y:S01]  /*4aed0*/  LDGSTS.E [R20+0x3c004], desc[UR60][R28.64], !P0 ;  /* 0x3c0040001c147fae */ /* 0x0009e2000c12187c */
[----:B-1----:R-:W-:-:S03]  /*4aee0*/  IMAD.WIDE R30, R4, 0x4, R70 ;  /* 0x00000004041e7825 */ /* 0x002fc600078e0246 */
[----:B------:R1:W-:Y:S04]  /*4aef0*/  STL.64 [R1+0x12a8], R34 ;  /* 0x0012a82201007387 */ /* 0x0003e80000100a00 */
[----:B------:R-:W-:Y:S01]  /*4af00*/  STL.64 [R1+0x12a0], R32 ;  /* 0x0012a02001007387 */ /* 0x000fe20000100a00 */
[----:B----4-:R-:W-:-:S03]  /*4af10*/  IMAD.WIDE R28, R4, 0x4, R72 ;  /* 0x00000004041c7825 */ /* 0x010fc600078e0248 */
[----:B------:R4:W-:Y:S04]  /*4af20*/  STL.64 [R1+0x1298], R30 ;  /* 0x0012981e01007387 */ /* 0x0009e80000100a00 */
[----:B------:R-:W3:Y:S04]  /*4af30*/  LDL.LU.64 R38, [R1+0x1b0] ;  /* 0x0001b00001267983 */ /* 0x000ee80000300a00 */
[----:B------:R-:W-:Y:S04]  /*4af40*/  LDGSTS.E [R23+0x30008], desc[UR60][R34.64], !P2 ;  /* 0x3000800022177fae */ /* 0x000fe8000d12187c */
[----:B------:R2:W-:Y:S01]  /*4af50*/  STL.64 [R1+0x1290], R28 ;  /* 0x0012901c01007387 */ /* 0x0005e20000100a00 */
[----:B------:R-:W-:-:S02]  /*4af60*/  VIADD R24, R26, 0xfffffd9c ;  /* 0xfffffd9c1a187836 */ /* 0x000fc40000000000 */
[----:B------:R-:W-:Y:S01]  /*4af70*/  IMAD.WIDE R42, R4, 0x4, R78 ;  /* 0x00000004042a7825 */ /* 0x000fe200078e024e */
[----:B------:R-:W-:Y:S01]  /*4af80*/  LDGSTS.E [R22+0x34008], desc[UR60][R32.64], !P2 ;  /* 0x3400800020167fae */ /* 0x000fe2000d12187c */
[----:B------:R-:W3:Y:S03]  /*4af90*/  LDC R26, c[0x0][0x230] ;  /* 0x00008c00ff1a7b82 */ /* 0x000ee60000000800 */
[----:B-1----:R-:W3:Y:S04]  /*4afa0*/  LDL.LU.64 R34, [R1+0x1a8] ;  /* 0x0001a80001227983 */ /* 0x002ee80000300a00 */
[----:B------:R-:W3:Y:S04]  /*4afb0*/  LDL.LU.64 R36, [R1+0x1a0] ;  /* 0x0001a00001247983 */ /* 0x000ee80000300a00 */
[----:B------:R-:W3:Y:S01]  /*4afc0*/  LDL.LU.64 R40, [R1+0x198] ;  /* 0x0001980001287983 */ /* 0x000ee20000300a00 */
[----:B------:R-:W-:-:S03]  /*4afd0*/  ISETP.GE.U32.AND P0, PT, R24, 0x7ffffd1d, PT ;  /* 0x7ffffd1d1800780c */ /* 0x000fc60003f06070 */
[----:B------:R4:W-:Y:S04]  /*4afe0*/  LDGSTS.E [R21+0x38008], desc[UR60][R30.64], !P2 ;  /* 0x380080001e157fae */ /* 0x0009e8000d12187c */
[----:B------:R2:W-:Y:S01]  /*4aff0*/  LDGSTS.E [R20+0x3c008], desc[UR60][R28.64], !P2 ;  /* 0x3c0080001c147fae */ /* 0x0005e2000d12187c */
[----:B------:R-:W-:-:S04]  /*4b000*/  IMAD.WIDE R44, R4, 0x4, R80 ;  /* 0x00000004042c7825 */ /* 0x000fc800078e0250 */
[----:B----4-:R-:W-:-:S04]  /*4b010*/  IMAD.WIDE R30, R4, 0x4, R82 ;  /* 0x00000004041e7825 */ /* 0x010fc800078e0252 */
[----:B--2---:R-:W-:Y:S01]  /*4b020*/  IMAD.WIDE R28, R4, 0x4, R76 ;  /* 0x00000004041c7825 */ /* 0x004fe200078e024c */
[----:B------:R1:W-:Y:S01]  /*4b030*/  STL.64 [R1+0x1288], R30 ;  /* 0x0012881e01007387 */ /* 0x0003e20000100a00 */
[----:B------:R-:W-:Y:S02]  /*4b040*/  IADD3 R24, R27, -0x205, RZ ;  /* 0xfffffdfb1b187810 */ /* 0x000fe40007ffe0ff */
[----:B------:R-:W2:Y:S01]  /*4b050*/  LDC R27, c[0x0][0x230] ;  /* 0x00008c00ff1b7b82 */ /* 0x000ea20000000800 */
[----:B------:R4:W-:Y:S04]  /*4b060*/  STL.64 [R1+0x1280], R28 ;  /* 0x0012801c01007387 */ /* 0x0009e80000100a00 */
[----:B------:R4:W-:Y:S04]  /*4b070*/  STL.64 [R1+0x1278], R42 ;  /* 0x0012782a01007387 */ /* 0x0009e80000100a00 */
[----:B------:R-:W2:Y:S04]  /*4b080*/  LDL.LU.64 R32, [R1+0x190] ;  /* 0x0001900001207983 */ /* 0x000ea80000300a00 */
[----:B------:R4:W-:Y:S04]  /*4b090*/  LDGSTS.E [R23+0x3000c], desc[UR60][R30.64], !P0 ;  /* 0x3000c0001e177fae */ /* 0x0009e8000c12187c */
[----:B------:R3:W-:Y:S01]  /*4b0a0*/  STL.64 [R1+0x1270], R44 ;  /* 0x0012702c01007387 */ /* 0x0007e20000100a00 */
[----:B------:R-:W-:-:S03]  /*4b0b0*/  ISETP.GE.U32.AND P2, PT, R24, 0x7ffffd7c, PT ;  /* 0x7ffffd7c1800780c */ /* 0x000fc60003f46070 */
[----:B------:R4:W-:Y:S04]  /*4b0c0*/  LDGSTS.E [R22+0x3400c], desc[UR60][R28.64], !P0 ;  /* 0x3400c0001c167fae */ /* 0x0009e8000c12187c */
[----:B-1----:R-:W2:Y:S04]  /*4b0d0*/  LDL.LU.64 R30, [R1+0x188] ;  /* 0x00018800011e7983 */ /* 0x002ea80000300a00 */
[----:B------:R-:W-:Y:S04]  /*4b0e0*/  LDGSTS.E [R21+0x3800c], desc[UR60][R42.64], !P0 ;  /* 0x3800c0002a157fae */ /* 0x000fe8000c12187c */
[----:B----4-:R-:W4:Y:S01]  /*4b0f0*/  LDL.LU.64 R28, [R1+0x180] ;  /* 0x00018000011c7983 */ /* 0x010f220000300a00 */
[C---:B------:R-:W-:Y:S01]  /*4b100*/  IADD3 R23, R13.reuse, 0x100000, RZ ;  /* 0x001000000d177810 */ /* 0x040fe20007ffe0ff */
[----:B------:R-:W-:-:S02]  /*4b110*/  VIADD R22, R13, 0x100000 ;  /* 0x001000000d167836 */ /* 0x000fc40000000000 */
[----:B------:R1:W-:Y:S04]  /*4b120*/  LDGSTS.E [R20+0x3c00c], desc[UR60][R44.64], !P0 ;  /* 0x3c00c0002c147fae */ /* 0x0003e8000c12187c */
[----:B------:R-:W4:Y:S01]  /*4b130*/  LDL.LU.64 R42, [R1+0x178] ;  /* 0x00017800012a7983 */ /* 0x000f220000300a00 */
[----:B---3--:R-:W-:-:S05]  /*4b140*/  IMAD.WIDE R38, R4, 0x4, R38 ;  /* 0x0000000404267825 */ /* 0x008fca00078e0226 */
[----:B------:R-:W-:Y:S04]  /*4b150*/  STL.64 [R1+0x1268], R38 ;  /* 0x0012682601007387 */ /* 0x000fe80000100a00 */
[----:B------:R-:W-:Y:S01]  /*4b160*/  LDGSTS.E [R23], desc[UR60][R38.64], !P2 ;  /* 0x0000000026177fae */ /* 0x000fe2000d12187c */
[----:B------:R-:W-:-:S04]  /*4b170*/  IMAD.WIDE R34, R4, 0x4, R34 ;  /* 0x0000000404227825 */ /* 0x000fc800078e0222 */
[C---:B------:R-:W-:Y:S01]  /*4b180*/  IMAD.WIDE R36, R4.reuse, 0x4, R36 ;  /* 0x0000000404247825 */ /* 0x040fe200078e0224 */
[----:B------:R3:W-:Y:S03]  /*4b190*/  STL.64 [R1+0x1260], R34 ;  /* 0x0012602201007387 */ /* 0x0007e60000100a00 */
[----:B-1----:R-:W-:Y:S01]  /*4b1a0*/  IMAD.WIDE R44, R4, 0x4, R40 ;  /* 0x00000004042c7825 */ /* 0x002fe200078e0228 */
[----:B------:R1:W-:Y:S04]  /*4b1b0*/  STL.64 [R1+0x1258], R36 ;  /* 0x0012582401007387 */ /* 0x0003e80000100a00 */
[----:B------:R-:W4:Y:S04]  /*4b1c0*/  LDL.LU.64 R40, [R1+0x170] ;  /* 0x0001700001287983 */ /* 0x000f280000300a00 */
[----:B------:R-:W-:Y:S04]  /*4b1d0*/  LDGSTS.E [R22+0x4000], desc[UR60][R34.64], !P2 ;  /* 0x0400000022167fae */ /* 0x000fe8000d12187c */
[----:B------:R4:W-:Y:S04]  /*4b1e0*/  STL.64 [R1+0x1250], R44 ;  /* 0x0012502c01007387 */ /* 0x0009e80000100a00 */
[----:B---3--:R-:W3:Y:S04]  /*4b1f0*/  LDL.LU.64 R34, [R1+0x168] ;  /* 0x0001680001227983 */ /* 0x008ee80000300a00 */
[----:B------:R-:W3:Y:S01]  /*4b200*/  LDL.LU.64 R38, [R1+0x160] ;  /* 0x0001600001267983 */ /* 0x000ee20000300a00 */
[----:B------:R-:W-:Y:S01]  /*4b210*/  VIADD R24, R25, 0xfffffdfa ;  /* 0xfffffdfa19187836 */ /* 0x000fe20000000000 */
[C---:B------:R-:W-:Y:S01]  /*4b220*/  IADD3 R21, R13.reuse, 0x100000, RZ ;  /* 0x001000000d157810 */ /* 0x040fe20007ffe0ff */
[----:B------:R-:W-:Y:S01]  /*4b230*/  VIADD R20, R13, 0x100000 ;  /* 0x001000000d147836 */ /* 0x000fe20000000000 */
[----:B------:R-:W3:Y:S02]  /*4b240*/  LDC R25, c[0x0][0x230] ;  /* 0x00008c00ff197b82 */ /* 0x000ee40000000800 */
[----:B------:R-:W-:Y:S01]  /*4b250*/  ISETP.GE.U32.AND P0, PT, R24, 0x7ffffd7b, PT ;  /* 0x7ffffd7b1800780c */ /* 0x000fe20003f06070 */
[----:B------:R-:W-:Y:S01]  /*4b260*/  LDGSTS.E [R21+0x8000], desc[UR60][R36.64], !P2 ;  /* 0x0800000024157fae */ /* 0x000fe2000d12187c */
[----:B--2---:R-:W-:-:S03]  /*4b270*/  IMAD.WIDE R32, R4, 0x4, R32 ;  /* 0x0000000404207825 */ /* 0x004fc600078e0220 */
[----:B------:R2:W-:Y:S01]  /*4b280*/  LDGSTS.E [R20+0xc000], desc[UR60][R44.64], !P2 ;  /* 0x0c0000002c147fae */ /* 0x0005e2000d12187c */
[----:B------:R-:W-:Y:S02]  /*4b290*/  IADD3 R24, R26, -0x207, RZ ;  /* 0xfffffdf91a187810 */ /* 0x000fe40007ffe0ff */
[----:B------:R-:W3:Y:S01]  /*4b2a0*/  LDC R26, c[0x0][0x230] ;  /* 0x00008c00ff1a7b82 */ /* 0x000ee20000000800 */
[----:B-1----:R-:W3:Y:S01]  /*4b2b0*/  LDL.LU.64 R36, [R1+0x158] ;  /* 0x0001580001247983 */ /* 0x002ee20000300a00 */
[----:B------:R-:W-:-:S03]  /*4b2c0*/  IMAD.WIDE R30, R4, 0x4, R30 ;  /* 0x00000004041e7825 */ /* 0x000fc600078e021e */
[----:B------:R1:W-:Y:S01]  /*4b2d0*/  STL.64 [R1+0x1248], R32 ;  /* 0x0012482001007387 */ /* 0x0003e20000100a00 */
[----:B----4-:R-:W-:-:S03]  /*4b2e0*/  IMAD.WIDE R28, R4, 0x4, R28 ;  /* 0x00000004041c7825 */ /* 0x010fc600078e021c */
[----:B------:R4:W-:Y:S04]  /*4b2f0*/  STL.64 [R1+0x1240], R30 ;  /* 0x0012401e01007387 */ /* 0x0009e80000100a00 */
[----:B------:R3:W-:Y:S01]  /*4b300*/  LDGSTS.E [R23+0x4], desc[UR60][R32.64], !P0 ;  /* 0x0000400020177fae */ /* 0x0007e2000c12187c */
[----:B--2---:R-:W-:-:S03]  /*4b310*/  IMAD.WIDE R44, R4, 0x4, R42 ;  /* 0x00000004042c7825 */ /* 0x004fc600078e022a */
[----:B------:R2:W-:Y:S01]  /*4b320*/  STL.64 [R1+0x1238], R28 ;  /* 0x0012381c01007387 */ /* 0x0005e20000100a00 */
[----:B------:R-:W-:-:S03]  /*4b330*/  ISETP.GE.U32.AND P2, PT, R24, 0x7ffffd7a, PT ;  /* 0x7ffffd7a1800780c */ /* 0x000fc60003f46070 */
[----:B------:R3:W-:Y:S04]  /*4b340*/  LDGSTS.E [R22+0x4004], desc[UR60][R30.64], !P0 ;  /* 0x040040001e167fae */ /* 0x0007e8000c12187c */
[----:B-1----:R-:W3:Y:S04]  /*4b350*/  LDL.LU.64 R32, [R1+0x150] ;  /* 0x0001500001207983 */ /* 0x002ee80000300a00 */
[----:B------:R-:W-:Y:S04]  /*4b360*/  STL.64 [R1+0x1230], R44 ;  /* 0x0012302c01007387 */ /* 0x000fe80000100a00 */
[----:B----4-:R-:W4:Y:S04]  /*4b370*/  LDL.LU.64 R30, [R1+0x148] ;  /* 0x00014800011e7983 */ /* 0x010f280000300a00 */
[----:B------:R-:W4:Y:S04]  /*4b380*/  LDL.LU.64 R42, [R1+0x140] ;  /* 0x00014000012a7983 */ /* 0x000f280000300a00 */
[----:B------:R-:W-:Y:S04]  /*4b390*/  LDGSTS.E [R21+0x8004], desc[UR60][R28.64], !P0 ;  /* 0x080040001c157fae */ /* 0x000fe8000c12187c */
[----:B------:R1:W-:Y:S04]  /*4b3a0*/  LDGSTS.E [R20+0xc004], desc[UR60][R44.64], !P0 ;  /* 0x0c0040002c147fae */ /* 0x0003e8000c12187c */
[----:B--2---:R-:W2:Y:S01]  /*4b3b0*/  LDL.LU.64 R28, [R1+0x138] ;  /* 0x00013800011c7983 */ /* 0x004ea20000300a00 */
[----:B------:R-:W-:-:S05]  /*4b3c0*/  IMAD.WIDE R40, R4, 0x4, R40 ;  /* 0x0000000404287825 */ /* 0x000fca00078e0228 */
[----:B------:R-:W-:Y:S04]  /*4b3d0*/  STL.64 [R1+0x1228], R40 ;  /* 0x0012282801007387 */ /* 0x000fe80000100a00 */
[----:B------:R-:W-:Y:S01]  /*4b3e0*/  LDGSTS.E [R23+0x8], desc[UR60][R40.64], !P2 ;  /* 0x0000800028177fae */ /* 0x000fe2000d12187c */
[----:B---3--:R-:W-:-:S04]  /*4b3f0*/  IMAD.WIDE R34, R4, 0x4, R34 ;  /* 0x0000000404227825 */ /* 0x008fc800078e0222 */
[----:B------:R-:W-:Y:S01]  /*4b400*/  IMAD.WIDE R38, R4, 0x4, R38 ;  /* 0x0000000404267825 */ /* 0x000fe200078e0226 */
[----:B------:R3:W-:Y:S04]  /*4b410*/  STL.64 [R1+0x1220], R34 ;  /* 0x0012202201007387 */ /* 0x0007e80000100a00 */
[----:B------:R-:W-:Y:S04]  /*4b420*/  LDGSTS.E [R22+0x4008], desc[UR60][R34.64], !P2 ;  /* 0x0400800022167fae */ /* 0x000fe8000d12187c */
[----:B------:R1:W-:Y:S01]  /*4b430*/  STL.64 [R1+0x1218], R38 ;  /* 0x0012182601007387 */ /* 0x0003e20000100a00 */
[----:B------:R-:W-:-:S02]  /*4b440*/  VIADD R24, R27, 0xfffffdf8 ;  /* 0xfffffdf81b187836 */ /* 0x000fc40000000000 */
[----:B------:R-:W2:Y:S01]  /*4b450*/  LDC R27, c[0x0][0x230] ;  /* 0x00008c00ff1b7b82 */ /* 0x000ea20000000800 */
[----:B------:R-:W-:Y:S04]  /*4b460*/  LDGSTS.E [R21+0x8008], desc[UR60][R38.64], !P2 ;  /* 0x0800800026157fae */ /* 0x000fe8000d12187c */
[----:B---3--:R-:W3:Y:S01]  /*4b470*/  LDL.LU.64 R34, [R1+0x48] ;  /* 0x0000480001227983 */ /* 0x008ee20000300a00 */
[----:B------:R-:W-:Y:S01]  /*4b480*/  IMAD.WIDE R36, R4, 0x4, R36 ;  /* 0x0000000404247825 */ /* 0x000fe200078e0224 */
[----:B------:R-:W-:-:S04]  /*4b490*/  ISETP.GE.U32.AND P0, PT, R24, 0x7ffffd79, PT ;  /* 0x7ffffd791800780c */ /* 0x000fc80003f06070 */
[----:B------:R4:W-:Y:S04]  /*4b4a0*/  STL.64 [R1+0x1210], R36 ;  /* 0x0012102401007387 */ /* 0x0009e80000100a00 */
[----:B------:R-:W3:Y:S04]  /*4b4b0*/  LDL.LU.64 R50, [R1+0x40] ;  /* 0x0000400001327983 */ /* 0x000ee80000300a00 */
[----:B------:R-:W3:Y:S04]  /*4b4c0*/  LDL.LU.64 R40, [R1+0x38] ;  /* 0x0000380001287983 */ /* 0x000ee80000300a00 */
[----:B-1----:R-:W3:Y:S04]  /*4b4d0*/  LDL.LU.64 R38, [R1+0x30] ;  /* 0x0000300001267983 */ /* 0x002ee80000300a00 */
[----:B------:R-:W-:Y:S01]  /*4b4e0*/  LDGSTS.E [R20+0xc008], desc[UR60][R36.64], !P2 ;  /* 0x0c00800024147fae */ /* 0x000fe2000d12187c */
[----:B------:R-:W-:-:S04]  /*4b4f0*/  IMAD.WIDE R32, R4, 0x4, R32 ;  /* 0x0000000404207825 */ /* 0x000fc800078e0220 */
[C---:B----4-:R-:W-:Y:S01]  /*4b500*/  IMAD.WIDE R30, R4.reuse, 0x4, R30 ;  /* 0x00000004041e7825 */ /* 0x050fe200078e021e */
[----:B------:R1:W-:Y:S03]  /*4b510*/  STL.64 [R1+0x1208], R32 ;  /* 0x0012082001007387 */ /* 0x0003e60000100a00 */
[C---:B------:R-:W-:Y:S01]  /*4b520*/  IMAD.WIDE R44, R4.reuse, 0x4, R42 ;  /* 0x00000004042c7825 */ /* 0x040fe200078e022a */
[----:B------:R4:W-:Y:S04]  /*4b530*/  STL.64 [R1+0x1200], R30 ;  /* 0x0012001e01007387 */ /* 0x0009e80000100a00 */
[----:B------:R-:W3:Y:S04]  /*4b540*/  LDL.LU.64 R36, [R1+0x28] ;  /* 0x0000280001247983 */ /* 0x000ee80000300a00 */
[----:B------:R-:W3:Y:S01]  /*4b550*/  LDL.LU.64 R42, [R1+0x20] ;  /* 0x00002000012a7983 */ /* 0x000ee20000300a00 */
[----:B--2---:R-:W-:-:S03]  /*4b560*/  IMAD.WIDE R28, R4, 0x4, R28 ;  /* 0x00000004041c7825 */ /* 0x004fc600078e021c */
[----:B------:R-:W-:Y:S04]  /*4b570*/  STL.64 [R1+0x11f8], R44 ;  /* 0x0011f82c01007387 */ /* 0x000fe80000100a00 */
[----:B------:R-:W-:Y:S04]  /*4b580*/  LDGSTS.E [R23+0xc], desc[UR60][R32.64], !P0 ;  /* 0x0000c00020177fae */ /* 0x000fe8000c12187c */
[----:B------:R2:W-:Y:S04]  /*4b590*/  STL.64 [R1+0x11f0], R28 ;  /* 0x0011f01c01007387 */ /* 0x0005e80000100a00 */
[----:B------:R-:W-:Y:S04]  /*4b5a0*/  LDGSTS.E [R22+0x400c], desc[UR60][R30.64], !P0 ;  /* 0x0400c0001e167fae */ /* 0x000fe8000c12187c */
[----:B-1----:R-:W2:Y:S04]  /*4b5b0*/  LDL.LU.64 R32, [R1+0x18] ;  /* 0x0000180001207983 */ /* 0x002ea80000300a00 */
[----:B------:R1:W-:Y:S04]  /*4b5c0*/  LDGSTS.E [R21+0x800c], desc[UR60][R44.64], !P0 ;  /* 0x0800c0002c157fae */ /* 0x0003e8000c12187c */
[----:B----4-:R-:W4:Y:S04]  /*4b5d0*/  LDL.LU.64 R30, [R1+0x10] ;  /* 0x00001000011e7983 */ /* 0x010f280000300a00 */
[----:B------:R-:W-:Y:S01]  /*4b5e0*/  LDGSTS.E [R20+0xc00c], desc[UR60][R28.64], !P0 ;  /* 0x0c00c0001c147fae */ /* 0x000fe2000c12187c */
[----:B---3--:R-:W-:-:S03]  /*4b5f0*/  IMAD.WIDE R46, R4, 0x4, R34 ;  /* 0x00000004042e7825 */ /* 0x008fc600078e0222 */
[----:B------:R-:W3:Y:S04]  /*4b600*/  LDL.LU.64 R34, [R1+0x8] ;  /* 0x0000080001227983 */ /* 0x000ee80000300a00 */
[----:B--2---:R-:W2:Y:S01]  /*4b610*/  LDL.LU.64 R28, [R1] ;  /* 0x00000000011c7983 */ /* 0x004ea20000300a00 */
[----:B------:R-:W-:Y:S02]  /*4b620*/  IADD3 R24, R25, -0x225, RZ ;  /* 0xfffffddb19187810 */ /* 0x000fe40007ffe0ff */
[----:B------:R-:W4:Y:S02]  /*4b630*/  LDC R25, c[0x0][0x230] ;  /* 0x00008c00ff197b82 */ /* 0x000f240000000800 */
[----:B------:R-:W-:Y:S01]  /*4b640*/  ISETP.GE.U32.AND P2, PT, R24, 0x7ffffd5c, PT ;  /* 0x7ffffd5c1800780c */ /* 0x000fe20003f46070 */
[----:B------:R-:W-:-:S02]  /*4b650*/  VIADD R24, R26, 0xfffffdda ;  /* 0xfffffdda1a187836 */ /* 0x000fc40000000000 */
[----:B-1----:R-:W-:-:S03]  /*4b660*/  IMAD.WIDE R44, R4, 0x4, R50 ;  /* 0x00000004042c7825 */ /* 0x002fc600078e0232 */
[----:B------:R-:W1:Y:S01]  /*4b670*/  LDC R26, c[0x0][0x230] ;  /* 0x00008c00ff1a7b82 */ /* 0x000e620000000800 */
[----:B------:R-:W-:Y:S01]  /*4b680*/  ISETP.GE.U32.AND P0, PT, R24, 0x7ffffd5b, PT ;  /* 0x7ffffd5b1800780c */ /* 0x000fe20003f06070 */
[C---:B------:R-:W-:Y:S01]  /*4b690*/  IMAD.WIDE R40, R4.reuse, 0x4, R40 ;  /* 0x0000000404287825 */ /* 0x040fe200078e0228 */
[----:B------:R-:W-:Y:S01]  /*4b6a0*/  STL.64 [R1+0x11e8], R46 ;  /* 0x0011e82e01007387 */ /* 0x000fe20000100a00 */
[----:B------:R-:W-:Y:S02]  /*4b6b0*/  IADD3 R24, R27, -0x227, RZ ;  /* 0xfffffdd91b187810 */ /* 0x000fe40007ffe0ff */
[----:B------:R-:W-:Y:S01]  /*4b6c0*/  IMAD.WIDE R38, R4, 0x4, R38 ;  /* 0x0000000404267825 */ /* 0x000fe200078e0226 */
[----:B------:R-:W-:Y:S01]  /*4b6d0*/  LDGSTS.E [R23+0x10000], desc[UR60][R46.64], !P2 ;  /* 0x100000002e177fae */ /* 0x000fe2000d12187c */
[----:B------:R-:W2:Y:S03]  /*4b6e0*/  LDC R27, c[0x0][0x230] ;  /* 0x00008c00ff1b7b82 */ /* 0x000ea60000000800 */
[----:B------:R-:W-:Y:S04]  /*4b6f0*/  STL.64 [R1+0x11e0], R44 ;  /* 0x0011e02c01007387 */ /* 0x000fe80000100a00 */
[----:B------:R-:W-:Y:S04]  /*4b700*/  LDGSTS.E [R22+0x14000], desc[UR60][R44.64], !P2 ;  /* 0x140000002c167fae */ /* 0x000fe8000d12187c */
[----:B------:R-:W-:Y:S04]  /*4b710*/  STL.64 [R1+0x11d8], R40 ;  /* 0x0011d82801007387 */ /* 0x000fe80000100a00 */
[----:B------:R-:W-:Y:S04]  /*4b720*/  LDGSTS.E [R21+0x18000], desc[UR60][R40.64], !P2 ;  /* 0x1800000028157fae */ /* 0x000fe8000d12187c */
[----:B------:R4:W-:Y:S04]  /*4b730*/  STL.64 [R1+0x11d0], R38 ;  /* 0x0011d02601007387 */ /* 0x0009e80000100a00 */
[----:B------:R4:W-:Y:S01]  /*4b740*/  LDGSTS.E [R20+0x1c000], desc[UR60][R38.64], !P2 ;  /* 0x1c00000026147fae */ /* 0x0009e2000d12187c */
[----:B------:R-:W-:Y:S01]  /*4b750*/  ISETP.GE.U32.AND P2, PT, R24, 0x7ffffd5a, PT ;  /* 0x7ffffd5a1800780c */ /* 0x000fe20003f46070 */
[----:B----4-:R-:W-:-:S02]  /*4b760*/  VIADD R24, R25, 0xfffffdd8 ;  /* 0xfffffdd819187836 */ /* 0x010fc40000000000 */
[----:B------:R-:W4:Y:S01]  /*4b770*/  LDC R25, c[0x0][0x230] ;  /* 0x00008c00ff197b82 */ /* 0x000f220000000800 */
[----:B------:R-:W-:-:S04]  /*4b780*/  IMAD.WIDE R38, R4, 0x4, R36 ;  /* 0x0000000404267825 */ /* 0x000fc800078e0224 */
[C---:B------:R-:W-:Y:S01]  /*4b790*/  IMAD.WIDE R36, R4.reuse, 0x4, R42 ;  /* 0x0000000404247825 */ /* 0x040fe200078e022a */
[----:B------:R-:W-:Y:S04]  /*4b7a0*/  LDGSTS.E [R23+0x10004], desc[UR60][R38.64], !P0 ;  /* 0x1000400026177fae */ /* 0x000fe8000c12187c */
[----:B------:R-:W-:Y:S01]  /*4b7b0*/  LDGSTS.E [R22+0x14004], desc[UR60][R36.64], !P0 ;  /* 0x1400400024167fae */ /* 0x000fe2000c12187c */
[----:B------:R-:W-:-:S03]  /*4b7c0*/  IMAD.WIDE R32, R4, 0x4, R32 ;  /* 0x0000000404207825 */ /* 0x000fc600078e0220 */
[----:B------:R-:W-:Y:S04]  /*4b7d0*/  STL.64 [R1+0x11c8], R38 ;  /* 0x0011c82601007387 */ /* 0x000fe80000100a00 */
[----:B------:R-:W-:Y:S01]  /*4b7e0*/  LDGSTS.E [R21+0x18004], desc[UR60][R32.64], !P0 ;  /* 0x1800400020157fae */ /* 0x000fe2000c12187c */
[----:B------:R-:W-:-:S03]  /*4b7f0*/  IMAD.WIDE R30, R4, 0x4, R30 ;  /* 0x00000004041e7825 */ /* 0x000fc600078e021e */
[----:B------:R-:W-:Y:S04]  /*4b800*/  STL.64 [R1+0x11c0], R36 ;  /* 0x0011c02401007387 */ /* 0x000fe80000100a00 */
[----:B------:R4:W-:Y:S01]  /*4b810*/  LDGSTS.E [R20+0x1c004], desc[UR60][R30.64], !P0 ;  /* 0x1c0040001e147fae */ /* 0x0009e2000c12187c */
[----:B------:R-:W-:-:S03]  /*4b820*/  ISETP.GE.U32.AND P0, PT, R24, 0x7ffffd59, PT ;  /* 0x7ffffd591800780c */ /* 0x000fc60003f06070 */
[----:B------:R-:W-:Y:S01]  /*4b830*/  STL.64 [R1+0x11b8], R32 ;  /* 0x0011b82001007387 */ /* 0x000fe20000100a00 */
[----:B-1----:R-:W-:Y:S02]  /*4b840*/  IADD3 R24, R26, -0x245, RZ ;  /* 0xfffffdbb1a187810 */ /* 0x002fe40007ffe0ff */
[----:B------:R-:W1:Y:S01]  /*4b850*/  LDC R26, c[0x0][0x230] ;  /* 0x00008c00ff1a7b82 */ /* 0x000e620000000800 */
[----:B------:R4:W-:Y:S02]  /*4b860*/  STL.64 [R1+0x11b0], R30 ;  /* 0x0011b01e01007387 */ /* 0x0009e40000100a00 */
[----:B----4-:R-:W-:-:S04]  /*4b870*/  IMAD.WIDE R30, R4, 0x4, R250 ;  /* 0x00000004041e7825 */ /* 0x010fc800078e02fa */
[----:B---3--:R-:W-:-:S04]  /*4b880*/  IMAD.WIDE R34, R4, 0x4, R34 ;  /* 0x0000000404227825 */ /* 0x008fc800078e0222 */
[C---:B--2---:R-:W-:Y:S01]  /*4b890*/  IMAD.WIDE R32, R4.reuse, 0x4, R28 ;  /* 0x0000000404207825 */ /* 0x044fe200078e021c */
[----:B------:R2:W-:Y:S03]  /*4b8a0*/  LDGSTS.E [R23+0x10008], desc[UR60][R34.64], !P2 ;  /* 0x1000800022177fae */ /* 0x0005e6000d12187c */
[C---:B------:R-:W-:Y:S01]  /*4b8b0*/  IMAD.WIDE R28, R4.reuse, 0x4, R248 ;  /* 0x00000004041c7825 */ /* 0x040fe200078e02f8 */
        /* <DEDUP_REMOVED lines=8> */
[----:B------:R-:W-:Y:S02]  /*4b940*/  VIADD R24, R27, 0xfffffdba ;  /* 0xfffffdba1b187836 */ /* 0x000fe40000000000 */
[----:B------:R-:W2:Y:S01]  /*4b950*/  LDC R27, c[0x0][0x230] ;  /* 0x00008c00ff1b7b82 */ /* 0x000ea20000000800 */
[C---:B---3--:R-:W-:Y:S01]  /*4b960*/  IMAD.WIDE R32, R4.reuse, 0x4, R244 ;  /* 0x0000000404207825 */ /* 0x048fe200078e02f4 */
[----:B------:R1:W-:Y:S04]  /*4b970*/  STL.64 [R1+0x1190], R28 ;  /* 0x0011901c01007387 */ /* 0x0003e80000100a00 */
[----:B------:R3:W-:Y:S01]  /*4b980*/  LDGSTS.E [R23+0x1000c], desc[UR60][R34.64], !P0 ;  /* 0x1000c00022177fae */ /* 0x0007e2000c12187c */
[----:B----4-:R-:W-:-:S03]  /*4b990*/  IMAD.WIDE R30, R4, 0x4, R242 ;  /* 0x00000004041e7825 */ /* 0x010fc600078e02f2 */
[----:B------:R4:W-:Y:S01]  /*4b9a0*/  LDGSTS.E [R22+0x1400c], desc[UR60][R32.64], !P0 ;  /* 0x1400c00020167fae */ /* 0x0009e2000c12187c */
[----:B-1----:R-:W-:-:S03]  /*4b9b0*/  IMAD.WIDE R28, R4, 0x4, R240 ;  /* 0x00000004041c7825 */ /* 0x002fc600078e02f0 */
        /* <DEDUP_REMOVED lines=10> */
[----:B----4-:R-:W-:-:S03]  /*4ba60*/  IMAD.WIDE R32, R4, 0x4, R84 ;  /* 0x0000000404207825 */ /* 0x010fc600078e0254 */
[----:B------:R4:W-:Y:S01]  /*4ba70*/  LDGSTS.E [R23+0x20000], desc[UR60][R34.64], !P2 ;  /* 0x2000000022177fae */ /* 0x0009e2000d12187c */
[----:B-1----:R-:W-:-:S03]  /*4ba80*/  IMAD.WIDE R30, R4, 0x4, R86 ;  /* 0x00000004041e7825 */ /* 0x002fc600078e0256 */
[----:B------:R1:W-:Y:S01]  /*4ba90*/  LDGSTS.E [R22+0x24000], desc[UR60][R32.64], !P2 ;  /* 0x2400000020167fae */ /* 0x0003e2000d12187c */
[----:B------:R-:W3:Y:S01]  /*4baa0*/  LDC R86, c[0x0][0x230] ;  /* 0x00008c00ff567b82 */ /* 0x000ee20000000800 */
[C---:B--2---:R-:W-:Y:S02]  /*4bab0*/  IMAD.WIDE R28, R4.reuse, 0x4, R88 ;  /* 0x00000004041c7825 */ /* 0x044fe400078e0258 */
[----:B------:R4:W-:Y:S04]  /*4bac0*/  STL.64 [R1+0x1168], R34 ;  /* 0x0011682201007387 */ /* 0x0009e80000100a00 */
[----:B------:R2:W-:Y:S04]  /*4bad0*/  LDGSTS.E [R21+0x28000], desc[UR60][R30.64], !P2 ;  /* 0x280000001e157fae */ /* 0x0005e8000d12187c */
[----:B------:R1:W-:Y:S04]  /*4bae0*/  STL.64 [R1+0x1160], R32 ;  /* 0x0011602001007387 */ /* 0x0003e80000100a00 */
[----:B------:R2:W-:Y:S01]  /*4baf0*/  LDGSTS.E [R20+0x2c000], desc[UR60][R28.64], !P2 ;  /* 0x2c0000001c147fae */ /* 0x0005e2000d12187c */
[----:B----4-:R-:W-:Y:S01]  /*4bb00*/  IMAD.WIDE R34, R4, 0x4, R98 ;  /* 0x0000000404227825 */ /* 0x010fe200078e0262 */
[----:B------:R-:W-:-:S02]  /*4bb10*/  ISETP.GE.U32.AND P2, PT, R24, 0x7ffffd3a, PT ;  /* 0x7ffffd3a1800780c */ /* 0x000fc40003f46070 */
[----:B------:R2:W-:Y:S01]  /*4bb20*/  STL.64 [R1+0x1158], R30 ;  /* 0x0011581e01007387 */ /* 0x0005e20000100a00 */
[----:B------:R-:W-:Y:S02]  /*4bb30*/  VIADD R24, R26, 0xfffffdb8 ;  /* 0xfffffdb81a187836 */ /* 0x000fe40000000000 */
[----:B------:R-:W4:Y:S01]  /*4bb40*/  LDC R26, c[0x0][0x230] ;  /* 0x00008c00ff1a7b82 */ /* 0x000f220000000800 */
[C---:B-1----:R-:W-:Y:S01]  /*4bb50*/  IMAD.WIDE R32, R4.reuse, 0x4, R92 ;  /* 0x0000000404207825 */ /* 0x042fe200078e025c */
[----:B------:R1:W-:Y:S04]  /*4bb60*/  STL.64 [R1+0x1150], R28 ;  /* 0x0011501c01007387 */ /* 0x0003e80000100a00 */
[----:B------:R3:W-:Y:S01]  /*4bb70*/  LDGSTS.E [R23+0x20004], desc[UR60][R34.64], !P0 ;  /* 0x2000400022177fae */ /* 0x0007e2000c12187c */
[----:B--2---:R-:W-:-:S03]  /*4bb80*/  IMAD.WIDE R30, R4, 0x4, R94 ;  /* 0x00000004041e7825 */ /* 0x004fc600078e025e */
[----:B------:R2:W-:Y:S01]  /*4bb90*/  LDGSTS.E [R22+0x24004], desc[UR60][R32.64], !P0 ;  /* 0x2400400020167fae */ /* 0x0005e2000c12187c */
[----:B------:R-:W4:Y:S01]  /*4bba0*/  LDC R94, c[0x0][0x230] ;  /* 0x00008c00ff5e7b82 */ /* 0x000f220000000800 */
[----:B-1----:R-:W-:Y:S02]  /*4bbb0*/  IMAD.WIDE R28, R4, 0x4, R96 ;  /* 0x00000004041c7825 */ /* 0x002fe400078e0260 */
        /* <DEDUP_REMOVED lines=10> */
[----:B--2---:R-:W-:-:S03]  /*4bc60*/  IMAD.WIDE R32, R4, 0x4, R100 ;  /* 0x0000000404207825 */ /* 0x004fc600078e0264 */
[----:B------:R2:W-:Y:S01]  /*4bc70*/  LDGSTS.E [R23+0x20008], desc[UR60][R34.64], !P2 ;  /* 0x2000800022177fae */ /* 0x0005e2000d12187c */
[----:B-1----:R-:W-:-:S03]  /*4bc80*/  IMAD.WIDE R30, R4, 0x4, R102 ;  /* 0x00000004041e7825 */ /* 0x002fc600078e0266 */
[----:B------:R1:W-:Y:S01]  /*4bc90*/  LDGSTS.E [R22+0x24008], desc[UR60][R32.64], !P2 ;  /* 0x2400800020167fae */ /* 0x0003e2000d12187c */
[----:B------:R-:W-:-:S04]  /*4bca0*/  IMAD.WIDE R36, R4, 0x4, R142 ;  /* 0x0000000404247825 */ /* 0x000fc800078e028e */
[C---:B------:R-:W-:Y:S01]  /*4bcb0*/  IMAD.WIDE R28, R4.reuse, 0x4, R104 ;  /* 0x00000004041c7825 */ /* 0x040fe200078e0268 */
[----:B------:R2:W-:Y:S03]  /*4bcc0*/  STL.64 [R1+0x1128], R34 ;  /* 0x0011282201007387 */ /* 0x0005e60000100a00 */
[----:B------:R-:W-:Y:S01]  /*4bcd0*/  IMAD.WIDE R44, R4, 0x4, R144 ;  /* 0x00000004042c7825 */ /* 0x000fe200078e0290 */
[----:B------:R4:W-:Y:S01]  /*4bce0*/  LDGSTS.E [R21+0x28008], desc[UR60][R30.64], !P2 ;  /* 0x280080001e157fae */ /* 0x0009e2000d12187c */
[----:B------:R-:W-:Y:S01]  /*4bcf0*/  IADD3 R86, R86, -0x277, RZ ;  /* 0xfffffd8956567810 */ /* 0x000fe20007ffe0ff */
[----:B------:R-:W3:Y:S02]  /*4bd00*/  LDC R102, c[0x0][0x230] ;  /* 0x00008c00ff667b82 */ /* 0x000ee40000000800 */
[----:B------:R1:W-:Y:S04]  /*4bd10*/  STL.64 [R1+0x1120], R32 ;  /* 0x0011202001007387 */ /* 0x0003e80000100a00 */
[----:B------:R4:W-:Y:S01]  /*4bd20*/  LDGSTS.E [R20+0x2c008], desc[UR60][R28.64], !P2 ;  /* 0x2c0080001c147fae */ /* 0x0009e2000d12187c */
[----:B--2---:R-:W-:Y:S01]  /*4bd30*/  IMAD.WIDE R34, R4, 0x4, R114 ;  /* 0x0000000404227825 */ /* 0x004fe200078e0272 */
[----:B------:R-:W-:Y:S01]  /*4bd40*/  ISETP.GE.U32.AND P2, PT, R24, 0x7ffffd1c, PT ;  /* 0x7ffffd1c1800780c */ /* 0x000fe20003f46070 */
[----:B------:R-:W2:Y:S01]  /*4bd50*/  LDC R104, c[0x0][0x230] ;  /* 0x00008c00ff687b82 */ /* 0x000ea20000000800 */
[----:B------:R4:W-:Y:S01]  /*4bd60*/  STL.64 [R1+0x1118], R30 ;  /* 0x0011181e01007387 */ /* 0x0009e20000100a00 */
[----:B------:R-:W-:-:S02]  /*4bd70*/  VIADD R24, R25, 0xfffffd9a ;  /* 0xfffffd9a19187836 */ /* 0x000fc40000000000 */
[C---:B-1----:R-:W-:Y:S01]  /*4bd80*/  IMAD.WIDE R32, R4.reuse, 0x4, R108 ;  /* 0x0000000404207825 */ /* 0x042fe200078e026c */
[----:B------:R1:W-:Y:S03]  /*4bd90*/  STL.64 [R1+0x1110], R28 ;  /* 0x0011101c01007387 */ /* 0x0003e60000100a00 */
[----:B------:R-:W2:Y:S01]  /*4bda0*/  LDC R25, c[0x0][0x230] ;  /* 0x00008c00ff197b82 */ /* 0x000ea20000000800 */
[----:B------:R1:W-:Y:S01]  /*4bdb0*/  LDGSTS.E [R23+0x2000c], desc[UR60][R34.64], !P0 ;  /* 0x2000c00022177fae */ /* 0x0003e2000c12187c */
[----:B----4-:R-:W-:-:S03]  /*4bdc0*/  IMAD.WIDE R30, R4, 0x4, R110 ;  /* 0x00000004041e7825 */ /* 0x010fc600078e026e */
[----:B------:R4:W-:Y:S03]  /*4bdd0*/  LDGSTS.E [R22+0x2400c], desc[UR60][R32.64], !P0 ;  /* 0x2400c00020167fae */ /* 0x0009e6000c12187c */
[----:B------:R-:W2:Y:S01]  /*4bde0*/  LDC R103, c[0x0][0x230] ;  /* 0x00008c00ff677b82 */ /* 0x000ea20000000800 */
[----:B-1----:R-:W-:Y:S01]  /*4bdf0*/  IMAD.WIDE R28, R4, 0x4, R112 ;  /* 0x00000004041c7825 */ /* 0x002fe200078e0270 */
[----:B------:R1:W-:Y:S04]  /*4be00*/  LDGSTS.E [R21+0x2800c], desc[UR60][R30.64], !P0 ;  /* 0x2800c0001e157fae */ /* 0x0003e8000c12187c */
[----:B------:R4:W-:Y:S01]  /*4be10*/  STL.64 [R1+0x1108], R34 ;  /* 0x0011082201007387 */ /* 0x0009e20000100a00 */
[----:B------:R-:W-:Y:S01]  /*4be20*/  VIADD R94, R94, 0xfffffd88 ;  /* 0xfffffd885e5e7836 */ /* 0x000fe20000000000 */
[----:B------:R-:W2:Y:S02]  /*4be30*/  LDC R105, c[0x0][0x230] ;  /* 0x00008c00ff697b82 */ /* 0x000ea40000000800 */
[----:B------:R3:W-:Y:S01]  /*4be40*/  LDGSTS.E [R20+0x2c00c], desc[UR60][R28.64], !P0 ;  /* 0x2c00c0001c147fae */ /* 0x0007e2000c12187c */
[----:B------:R-:W-:-:S03]  /*4be50*/  ISETP.GE.U32.AND P0, PT, R24, 0x7ffffd1b, PT ;  /* 0x7ffffd1b1800780c */ /* 0x000fc60003f06070 */
[----:B------:R1:W-:Y:S02]  /*4be60*/  STL.64 [R1+0x1100], R32 ;  /* 0x0011002001007387 */ /* 0x0003e40000100a00 */
[----:B------:R-:W2:Y:S01]  /*4be70*/  LDC R142, c[0x0][0x230] ;  /* 0x00008c00ff8e7b82 */ /* 0x000ea20000000800 */
[----:B----4-:R-:W-:Y:S01]  /*4be80*/  IMAD.WIDE R34, R4, 0x4, R122 ;  /* 0x0000000404227825 */ /* 0x010fe200078e027a */
[----:B------:R4:W-:Y:S01]  /*4be90*/  STL.64 [R1+0x10f8], R30 ;  /* 0x0010f81e01007387 */ /* 0x0009e20000100a00 */
[----:B------:R-:W-:-:S03]  /*4bea0*/  IADD3 R24, R26, -0x267, RZ ;  /* 0xfffffd991a187810 */ /* 0x000fc60007ffe0ff */
[----:B------:R3:W-:Y:S02]  /*4beb0*/  STL.64 [R1+0x10f0], R28 ;  /* 0x0010f01c01007387 */ /* 0x0007e40000100a00 */
[----:B------:R-:W2:Y:S01]  /*4bec0*/  LDC R26, c[0x0][0x230] ;  /* 0x00008c00ff1a7b82 */ /* 0x000ea20000000800 */
[C---:B-1----:R-:W-:Y:S01]  /*4bed0*/  IMAD.WIDE R32, R4.reuse, 0x4, R116 ;  /* 0x0000000404207825 */ /* 0x042fe200078e0274 */
[----:B------:R1:W-:Y:S03]  /*4bee0*/  LDGSTS.E [R23+0x30000], desc[UR60][R34.64], !P2 ;  /* 0x3000000022177fae */ /* 0x0003e6000d12187c */
[C---:B----4-:R-:W-:Y:S01]  /*4bef0*/  IMAD.WIDE R30, R4.reuse, 0x4, R118 ;  /* 0x00000004041e7825 */ /* 0x050fe200078e0276 */
[----:B------:R4:W-:Y:S03]  /*4bf00*/  LDGSTS.E [R22+0x34000], desc[UR60][R32.64], !P2 ;  /* 0x3400000020167fae */ /* 0x0009e6000d12187c */
[C---:B---3--:R-:W-:Y:S01]  /*4bf10*/  IMAD.WIDE R28, R4.reuse, 0x4, R120 ;  /* 0x00000004041c7825 */ /* 0x048fe200078e0278 */
[----:B------:R1:W-:Y:S04]  /*4bf20*/  STL.64 [R1+0x10e8], R34 ;  /* 0x0010e82201007387 */ /* 0x0003e80000100a00 */
[----:B------:R3:W-:Y:S04]  /*4bf30*/  LDGSTS.E [R21+0x38000], desc[UR60][R30.64], !P2 ;  /* 0x380000001e157fae */ /* 0x0007e8000d12187c */
[----:B------:R4:W-:Y:S04]  /*4bf40*/  STL.64 [R1+0x10e0], R32 ;  /* 0x0010e02001007387 */ /* 0x0009e80000100a00 */
[----:B------:R3:W-:Y:S01]  /*4bf50*/  LDGSTS.E [R20+0x3c000], desc[UR60][R28.64], !P2 ;  /* 0x3c0000001c147fae */ /* 0x0007e2000d12187c */
[----:B-1----:R-:W-:Y:S01]  /*4bf60*/  IMAD.WIDE R34, R4, 0x4, R130 ;  /* 0x0000000404227825 */ /* 0x002fe200078e0282 */
[----:B------:R-:W-:-:S02]  /*4bf70*/  ISETP.GE.U32.AND P2, PT, R24, 0x7ffffd1a, PT ;  /* 0x7ffffd1a1800780c */ /* 0x000fc40003f46070 */
[----:B------:R3:W-:Y:S01]  /*4bf80*/  STL.64 [R1+0x10d8], R30 ;  /* 0x0010d81e01007387 */ /* 0x0007e20000100a00 */
[----:B----4-:R-:W-:-:S03]  /*4bf90*/  IMAD.WIDE R32, R4, 0x4, R124 ;  /* 0x0000000404207825 */ /* 0x010fc600078e027c */
[----:B------:R1:W-:Y:S04]  /*4bfa0*/  STL.64 [R1+0x10d0], R28 ;  /* 0x0010d01c01007387 */ /* 0x0003e80000100a00 */
[----:B------:R4:W-:Y:S01]  /*4bfb0*/  STL.64 [R1+0x10c8], R34 ;  /* 0x0010c82201007387 */ /* 0x0009e20000100a00 */
[----:B---3--:R-:W-:-:S03]  /*4bfc0*/  IMAD.WIDE R30, R4, 0x4, R126 ;  /* 0x00000004041e7825 */ /* 0x008fc600078e027e */
[----:B------:R4:W-:Y:S01]  /*4bfd0*/  LDGSTS.E [R23+0x30004], desc[UR60][R34.64], !P0 ;  /* 0x3000400022177fae */ /* 0x0009e2000c12187c */
[----:B------:R-:W-:Y:S01]  /*4bfe0*/  IADD3 R102, R102, -0x219, RZ ;  /* 0xfffffde766667810 */ /* 0x000fe20007ffe0ff */
[----:B------:R-:W3:Y:S01]  /*4bff0*/  LDC R126, c[0x0][0x230] ;  /* 0x00008c00ff7e7b82 */ /* 0x000ee20000000800 */
[C---:B-1----:R-:W-:Y:S01]  /*4c000*/  IMAD.WIDE R28, R4.reuse, 0x4, R128 ;  /* 0x00000004041c7825 */ /* 0x042fe200078e0280 */
[----:B------:R1:W-:Y:S04]  /*4c010*/  STL.64 [R1+0x10c0], R32 ;  /* 0x0010c02001007387 */ /* 0x0003e80000100a00 */
        /* <DEDUP_REMOVED lines=8> */
[----:B------:R-:W-:Y:S01]  /*4c0a0*/  STL.64 [R1+0x10a8], R34 ;  /* 0x0010a82201007387 */ /* 0x000fe20000100a00 */
[----:B------:R-:W4:Y:S03]  /*4c0b0*/  LDC R134, c[0x0][0x230] ;  /* 0x00008c00ff867b82 */ /* 0x000f260000000800 */
[----:B------:R2:W-:Y:S01]  /*4c0c0*/  STL.64 [R1+0x10a0], R32 ;  /* 0x0010a02001007387 */ /* 0x0005e20000100a00 */
[----:B-1----:R-:W-:-:S03]  /*4c0d0*/  IMAD.WIDE R28, R4, 0x4, R136 ;  /* 0x00000004041c7825 */ /* 0x002fc600078e0288 */
[----:B------:R1:W-:Y:S04]  /*4c0e0*/  STL.64 [R1+0x1098], R30 ;  /* 0x0010981e01007387 */ /* 0x0003e80000100a00 */
[----:B------:R-:W-:Y:S04]  /*4c0f0*/  LDGSTS.E [R23+0x30008], desc[UR60][R34.64], !P2 ;  /* 0x3000800022177fae */ /* 0x000fe8000d12187c */
[----:B------:R-:W3:Y:S04]  /*4c100*/  LDL.LU.64 R40, [R1+0x130] ;  /* 0x0001300001287983 */ /* 0x000ee80000300a00 */
[----:B------:R2:W-:Y:S04]  /*4c110*/  LDGSTS.E [R22+0x34008], desc[UR60][R32.64], !P2 ;  /* 0x3400800020167fae */ /* 0x0005e8000d12187c */
[----:B------:R1:W-:Y:S04]  /*4c120*/  STL.64 [R1+0x1090], R28 ;  /* 0x0010901c01007387 */ /* 0x0003e80000100a00 */
[----:B------:R-:W4:Y:S04]  /*4c130*/  LDL.LU.64 R38, [R1+0x128] ;  /* 0x0001280001267983 */ /* 0x000f280000300a00 */
[----:B------:R-:W-:Y:S01]  /*4c140*/  LDGSTS.E [R21+0x38008], desc[UR60][R30.64], !P2 ;  /* 0x380080001e157fae */ /* 0x000fe2000d12187c */
[----:B------:R-:W-:-:S02]  /*4c150*/  VIADD R24, R27, 0xfffffd98 ;  /* 0xfffffd981b187836 */ /* 0x000fc40000000000 */
[----:B--2---:R-:W-:Y:S01]  /*4c160*/  IMAD.WIDE R32, R4, 0x4, R146 ;  /* 0x0000000404207825 */ /* 0x004fe200078e0292 */
[----:B------:R2:W-:Y:S01]  /*4c170*/  LDGSTS.E [R20+0x3c008], desc[UR60][R28.64], !P2 ;  /* 0x3c0080001c147fae */ /* 0x0005e2000d12187c */
[----:B------:R-:W4:Y:S03]  /*4c180*/  LDC R27, c[0x0][0x230] ;  /* 0x00008c00ff1b7b82 */ /* 0x000f260000000800 */
[----:B-1----:R-:W4:Y:S04]  /*4c190*/  LDL.LU.64 R30, [R1+0x120] ;  /* 0x00012000011e7983 */ /* 0x002f280000300a00 */
[----:B------:R-:W4:Y:S01]  /*4c1a0*/  LDL.LU.64 R42, [R1+0x118] ;  /* 0x00011800012a7983 */ /* 0x000f220000300a00 */
[----:B------:R-:W-:Y:S01]  /*4c1b0*/  ISETP.GE.U32.AND P0, PT, R24, 0x7ffffd19, PT ;  /* 0x7ffffd191800780c */ /* 0x000fe20003f06070 */
[----:B--2---:R-:W-:-:S02]  /*4c1c0*/  IMAD.WIDE R28, R4, 0x4, R140 ;  /* 0x00000004041c7825 */ /* 0x004fc400078e028c */
[----:B------:R-:W-:Y:S04]  /*4c1d0*/  STL.64 [R1+0x2ce8], R12 ;  /* 0x002ce80c01007387 */ /* 0x000fe80000100a00 */
[----:B------:R1:W-:Y:S04]  /*4c1e0*/  STL.64 [R1+0x1088], R32 ;  /* 0x0010882001007387 */ /* 0x0003e80000100a00 */
[----:B------:R2:W-:Y:S04]  /*4c1f0*/  STL.64 [R1+0x1080], R28 ;  /* 0x0010801c01007387 */ /* 0x0005e80000100a00 */
[----:B------:R2:W-:Y:S04]  /*4c200*/  LDGSTS.E [R23+0x3000c], desc[UR60][R32.64], !P0 ;  /* 0x3000c00020177fae */ /* 0x0005e8000c12187c */
[----:B------:R2:W-:Y:S04]  /*4c210*/  STL.64 [R1+0x1078], R36 ;  /* 0x0010782401007387 */ /* 0x0005e80000100a00 */
[----:B------:R2:W-:Y:S04]  /*4c220*/  LDGSTS.E [R22+0x3400c], desc[UR60][R28.64], !P0 ;  /* 0x3400c0001c167fae */ /* 0x0005e8000c12187c */
[----:B-1----:R-:W4:Y:S04]  /*4c230*/  LDL.LU.64 R32, [R1+0x110] ;  /* 0x0001100001207983 */ /* 0x002f280000300a00 */
[----:B------:R-:W-:Y:S04]  /*4c240*/  STL.64 [R1+0x1070], R44 ;  /* 0x0010702c01007387 */ /* 0x000fe80000100a00 */
[----:B------:R-:W4:Y:S04]  /*4c250*/  LDL.LU.64 R34, [R1+0x108] ;  /* 0x0001080001227983 */ /* 0x000f280000300a00 */
[----:B--2---:R-:W2:Y:S04]  /*4c260*/  LDL.LU.64 R28, [R1+0x100] ;  /* 0x00010000011c7983 */ /* 0x004ea80000300a00 */
[----:B------:R1:W-:Y:S01]  /*4c270*/  LDGSTS.E [R21+0x3800c], desc[UR60][R36.64], !P0 ;  /* 0x3800c00024157fae */ /* 0x0003e2000c12187c */
[----:B------:R-:W-:-:S02]  /*4c280*/  IADD3 R24, R25, -0x209, RZ ;  /* 0xfffffdf719187810 */ /* 0x000fc40007ffe0ff */
[----:B------:R-:W-:Y:S01]  /*4c290*/  IADD3 R23, R14, 0x100000, RZ ;  /* 0x001000000e177810 */ /* 0x000fe20007ffe0ff */
[----:B------:R4:W-:Y:S04]  /*4c2a0*/  LDGSTS.E [R20+0x3c00c], desc[UR60][R44.64], !P0 ;  /* 0x3c00c0002c147fae */ /* 0x0009e8000c12187c */
[----:B------:R-:W2:Y:S01]  /*4c2b0*/  LDL.LU.64 R36, [R1+0xf8] ;  /* 0x0000f80001247983 */ /* 0x000ea20000300a00 */
[----:B------:R-:W-:Y:S01]  /*4c2c0*/  ISETP.GE.U32.AND P2, PT, R24, 0x7ffffd78, PT ;  /* 0x7ffffd781800780c */ /* 0x000fe20003f46070 */
[C---:B------:R-:W-:Y:S01]  /*4c2d0*/  VIADD R22, R14.reuse, 0x100000 ;  /* 0x001000000e167836 */ /* 0x040fe20000000000 */
[----:B-1----:R-:W-:Y:S01]  /*4c2e0*/  IADD3 R21, R14, 0x100000, RZ ;  /* 0x001000000e157810 */ /* 0x002fe20007ffe0ff */
[C---:B---3--:R-:W-:Y:S01]  /*4c2f0*/  IMAD.WIDE R40, R4.reuse, 0x4, R40 ;  /* 0x0000000404287825 */ /* 0x048fe200078e0228 */
[----:B------:R-:W1:Y:S04]  /*4c300*/  LDC R25, c[0x0][0x230] ;  /* 0x00008c00ff197b82 */ /* 0x000e680000000800 */
[----:B------:R3:W-:Y:S05]  /*4c310*/  STL.64 [R1+0x1068], R40 ;  /* 0x0010682801007387 */ /* 0x0007ea0000100a00 */
[----:B------:R-:W-:Y:S01]  /*4c320*/  LDGSTS.E [R23], desc[UR60][R40.64], !P2 ;  /* 0x0000000028177fae */ /* 0x000fe2000d12187c */
[----:B----4-:R-:W-:-:S05]  /*4c330*/  IMAD.WIDE R38, R4, 0x4, R38 ;  /* 0x0000000404267825 */ /* 0x010fca00078e0226 */
[----:B------:R-:W-:Y:S04]  /*4c340*/  STL.64 [R1+0x1060], R38 ;  /* 0x0010602601007387 */ /* 0x000fe80000100a00 */
[----:B------:R-:W-:Y:S01]  /*4c350*/  LDGSTS.E [R22+0x4000], desc[UR60][R38.64], !P2 ;  /* 0x0400000026167fae */ /* 0x000fe2000d12187c */
[----:B------:R-:W-:-:S04]  /*4c360*/  IMAD.WIDE R30, R4, 0x4, R30 ;  /* 0x00000004041e7825 */ /* 0x000fc800078e021e */
[----:B------:R-:W-:Y:S01]  /*4c370*/  IMAD.WIDE R12, R4, 0x4, R42 ;  /* 0x00000004040c7825 */ /* 0x000fe200078e022a */
[----:B------:R4:W-:Y:S04]  /*4c380*/  STL.64 [R1+0x1058], R30 ;  /* 0x0010581e01007387 */ /* 0x0009e80000100a00 */
[----:B------:R-:W2:Y:S04]  /*4c390*/  LDL.LU.64 R50, [R1+0xf60] ;  /* 0x000f600001327983 */ /* 0x000ea80000300a00 */
[----:B------:R1:W-:Y:S04]  /*4c3a0*/  STL.64 [R1+0x1050], R12 ;  /* 0x0010500c01007387 */ /* 0x0003e80000100a00 */
[----:B---3--:R-:W3:Y:S04]  /*4c3b0*/  LDL.LU.64 R40, [R1+0xf0] ;  /* 0x0000f00001287983 */ /* 0x008ee80000300a00 */
[----:B------:R-:W3:Y:S04]  /*4c3c0*/  LDL.LU.64 R42, [R1+0xe8] ;  /* 0x0000e800012a7983 */ /* 0x000ee80000300a00 */
[----:B------:R-:W-:Y:S04]  /*4c3d0*/  LDGSTS.E [R21+0x8000], desc[UR60][R30.64], !P2 ;  /* 0x080000001e157fae */ /* 0x000fe8000d12187c */
[----:B----4-:R-:W4:Y:S01]  /*4c3e0*/  LDL.LU.64 R30, [R1+0xe0] ;  /* 0x0000e000011e7983 */ /* 0x010f220000300a00 */
[----:B------:R-:W-:-:S02]  /*4c3f0*/  VIADD R24, R26, 0xfffffdf6 ;  /* 0xfffffdf61a187836 */ /* 0x000fc40000000000 */
[----:B------:R-:W-:Y:S01]  /*4c400*/  IMAD.WIDE R32, R4, 0x4, R32 ;  /* 0x0000000404207825 */ /* 0x000fe200078e0220 */
[----:B------:R-:W4:Y:S02]  /*4c410*/  LDC R26, c[0x0][0x230] ;  /* 0x00008c00ff1a7b82 */ /* 0x000f240000000800 */
[----:B------:R-:W-:Y:S01]  /*4c420*/  ISETP.GE.U32.AND P0, PT, R24, 0x7ffffd77, PT ;  /* 0x7ffffd771800780c */ /* 0x000fe20003f06070 */
[----:B------:R-:W-:Y:S02]  /*4c430*/  VIADD R20, R14, 0x100000 ;  /* 0x001000000e147836 */ /* 0x000fe40000000000 */
[C---:B------:R-:W-:Y:S01]  /*4c440*/  IMAD.WIDE R34, R4.reuse, 0x4, R34 ;  /* 0x0000000404227825 */ /* 0x040fe200078e0222 */
[----:B------:R1:W-:Y:S03]  /*4c450*/  STL.64 [R1+0x1048], R32 ;  /* 0x0010482001007387 */ /* 0x0003e60000100a00 */
[C---:B--2---:R-:W-:Y:S01]  /*4c460*/  IMAD.WIDE R28, R4.reuse, 0x4, R28 ;  /* 0x00000004041c7825 */ /* 0x044fe200078e021c */
[----:B------:R1:W-:Y:S04]  /*4c470*/  LDGSTS.E [R20+0xc000], desc[UR60][R12.64], !P2 ;  /* 0x0c0000000c147fae */ /* 0x0003e8000d12187c */
[----:B------:R2:W-:Y:S04]  /*4c480*/  STL.64 [R1+0x1040], R34 ;  /* 0x0010402201007387 */ /* 0x0005e80000100a00 */
[----:B------:R-:W4:Y:S01]  /*4c490*/  LDL.LU.64 R38, [R1+0xf48] ;  /* 0x000f480001267983 */ /* 0x000f220000300a00 */
[----:B-1----:R-:W-:-:S03]  /*4c4a0*/  IMAD.WIDE R12, R4, 0x4, R36 ;  /* 0x00000004040c7825 */ /* 0x002fc600078e0224 */
[----:B------:R-:W-:Y:S04]  /*4c4b0*/  LDGSTS.E [R23+0x4], desc[UR60][R32.64], !P0 ;  /* 0x0000400020177fae */ /* 0x000fe8000c12187c */
[----:B------:R-:W4:Y:S04]  /*4c4c0*/  LDL.LU.64 R36, [R1+0xe98] ;  /* 0x000e980001247983 */ /* 0x000f280000300a00 */
[----:B------:R1:W-:Y:S04]  /*4c4d0*/  STL.64 [R1+0x1038], R28 ;  /* 0x0010381c01007387 */ /* 0x0003e80000100a00 */
[----:B------:R4:W-:Y:S04]  /*4c4e0*/  STL.64 [R1+0x1030], R12 ;  /* 0x0010300c01007387 */ /* 0x0009e80000100a00 */
[----:B------:R-:W4:Y:S04]  /*4c4f0*/  LDL.LU.64 R32, [R1+0xd8] ;  /* 0x0000d80001207983 */ /* 0x000f280000300a00 */
[----:B------:R-:W-:Y:S04]  /*4c500*/  LDGSTS.E [R22+0x4004], desc[UR60][R34.64], !P0 ;  /* 0x0400400022167fae */ /* 0x000fe8000c12187c */
[----:B------:R1:W-:Y:S04]  /*4c510*/  LDGSTS.E [R21+0x8004], desc[UR60][R28.64], !P0 ;  /* 0x080040001c157fae */ /* 0x0003e8000c12187c */
[----:B------:R4:W-:Y:S04]  /*4c520*/  LDGSTS.E [R20+0xc004], desc[UR60][R12.64], !P0 ;  /* 0x0c0040000c147fae */ /* 0x0009e8000c12187c */
[----:B--2---:R-:W2:Y:S01]  /*4c530*/  LDL.LU.64 R34, [R1+0xd0] ;  /* 0x0000d00001227983 */ /* 0x004ea20000300a00 */
[----:B------:R-:W-:-:S04]  /*4c540*/  IMAD.WIDE R46, R4, 0x4, R50 ;  /* 0x00000004042e7825 */ /* 0x000fc800078e0232 */
[C---:B---3--:R-:W-:Y:S01]  /*4c550*/  IMAD.WIDE R44, R4.reuse, 0x4, R40 ;  /* 0x00000004042c7825 */ /* 0x048fe200078e0228 */
[----:B------:R-:W-:Y:S01]  /*4c560*/  STL.64 [R1+0x1028], R46 ;  /* 0x0010282e01007387 */ /* 0x000fe20000100a00 */
[----:B------:R-:W-:Y:S01]  /*4c570*/  IADD3 R24, R27, -0x20b, RZ ;  /* 0xfffffdf51b187810 */ /* 0x000fe20007ffe0ff */
[----:B-1----:R-:W1:Y:S01]  /*4c580*/  LDC R28, c[0x0][0x230] ;  /* 0x00008c00ff1c7b82 */ /* 0x002e620000000800 */
[C---:B------:R-:W-:Y:S01]  /*4c590*/  IMAD.WIDE R40, R4.reuse, 0x4, R42 ;  /* 0x0000000404287825 */ /* 0x040fe200078e022a */
[----:B------:R-:W-:Y:S04]  /*4c5a0*/  STL.64 [R1+0x1020], R44 ;  /* 0x0010202c01007387 */ /* 0x000fe80000100a00 */
[----:B------:R-:W3:Y:S01]  /*4c5b0*/  LDL.LU.64 R42, [R1+0xf38] ;  /* 0x000f3800012a7983 */ /* 0x000ee20000300a00 */
[----:B----4-:R-:W-:-:S03]  /*4c5c0*/  IMAD.WIDE R12, R4, 0x4, R30 ;  /* 0x00000004040c7825 */ /* 0x010fc600078e021e */
[----:B------:R-:W4:Y:S01]  /*4c5d0*/  LDL.LU.64 R30, [R1+0xe48] ;  /* 0x000e4800011e7983 */ /* 0x000f220000300a00 */
[----:B------:R-:W-:Y:S01]  /*4c5e0*/  ISETP.GE.U32.AND P2, PT, R24, 0x7ffffd76, PT ;  /* 0x7ffffd761800780c */ /* 0x000fe20003f46070 */
[----:B------:R-:W-:Y:S02]  /*4c5f0*/  VIADD R24, R25, 0xfffffdf4 ;  /* 0xfffffdf419187836 */ /* 0x000fe40000000000 */
[----:B------:R-:W-:Y:S01]  /*4c600*/  STL.64 [R1+0x1018], R40 ;  /* 0x0010182801007387 */ /* 0x000fe20000100a00 */
[----:B------:R-:W1:Y:S02]  /*4c610*/  LDC R25, c[0x0][0x230] ;  /* 0x00008c00ff197b82 */ /* 0x000e640000000800 */
[----:B------:R-:W-:Y:S01]  /*4c620*/  ISETP.GE.U32.AND P0, PT, R24, 0x7ffffd75, PT ;  /* 0x7ffffd751800780c */ /* 0x000fe20003f06070 */
[----:B------:R2:W-:Y:S01]  /*4c630*/  STL.64 [R1+0x1010], R12 ;  /* 0x0010100c01007387 */ /* 0x0005e20000100a00 */
[----:B------:R-:W-:-:S05]  /*4c640*/  IADD3 R24, R26, -0x229, RZ ;  /* 0xfffffdd71a187810 */ /* 0x000fca0007ffe0ff */
[----:B------:R-:W-:Y:S04]  /*4c650*/  LDGSTS.E [R23+0x8], desc[UR60][R46.64], !P2 ;  /* 0x000080002e177fae */ /* 0x000fe8000d12187c */
[----:B------:R-:W-:Y:S01]  /*4c660*/  LDGSTS.E [R22+0x4008], desc[UR60][R44.64], !P2 ;  /* 0x040080002c167fae */ /* 0x000fe2000d12187c */
[----:B------:R-:W-:-:S03]  /*4c670*/  IMAD.WIDE R38, R4, 0x4, R38 ;  /* 0x0000000404267825 */ /* 0x000fc600078e0226 */
[----:B------:R-:W-:Y:S01]  /*4c680*/  LDGSTS.E [R21+0x8008], desc[UR60][R40.64], !P2 ;  /* 0x0800800028157fae */ /* 0x000fe2000d12187c */
[----:B------:R-:W-:-:S03]  /*4c690*/  IMAD.WIDE R36, R4, 0x4, R36 ;  /* 0x0000000404247825 */ /* 0x000fc600078e0224 */
[----:B------:R-:W-:Y:S04]  /*4c6a0*/  STL.64 [R1+0x1008], R38 ;  /* 0x0010082601007387 */ /* 0x000fe80000100a00 */
[----:B------:R2:W-:Y:S04]  /*4c6b0*/  LDGSTS.E [R20+0xc008], desc[UR60][R12.64], !P2 ;  /* 0x0c0080000c147fae */ /* 0x0005e8000d12187c */
[----:B------:R1:W-:Y:S01]  /*4c6c0*/  STL.64 [R1+0x1000], R36 ;  /* 0x0010002401007387 */ /* 0x0003e20000100a00 */
[----:B------:R-:W-:-:S03]  /*4c6d0*/  IMAD.WIDE R26, R4, 0x4, R32 ;  /* 0x00000004041a7825 */ /* 0x000fc600078e0220 */
[----:B------:R4:W-:Y:S04]  /*4c6e0*/  LDGSTS.E [R23+0xc], desc[UR60][R38.64], !P0 ;  /* 0x0000c00026177fae */ /* 0x0009e8000c12187c */
[----:B------:R-:W4:Y:S04]  /*4c6f0*/  LDL.LU.64 R32, [R1+0xf28] ;  /* 0x000f280001207983 */ /* 0x000f280000300a00 */
[----:B------:R-:W-:Y:S01]  /*4c700*/  LDGSTS.E [R22+0x400c], desc[UR60][R36.64], !P0 ;  /* 0x0400c00024167fae */ /* 0x000fe2000c12187c */
[----:B--2---:R-:W-:-:S04]  /*4c710*/  IMAD.WIDE R12, R4, 0x4, R34 ;  /* 0x00000004040c7825 */ /* 0x004fc800078e0222 */
[C---:B---3--:R-:W-:Y:S01]  /*4c720*/  IMAD.WIDE R40, R4.reuse, 0x4, R42 ;  /* 0x0000000404287825 */ /* 0x048fe200078e022a */
[----:B------:R-:W2:Y:S04]  /*4c730*/  LDL.LU.64 R34, [R1+0xe38] ;  /* 0x000e380001227983 */ /* 0x000ea80000300a00 */
[----:B------:R3:W-:Y:S04]  /*4c740*/  STL.64 [R1+0xff8], R26 ;  /* 0x000ff81a01007387 */ /* 0x0007e80000100a00 */
[----:B------:R3:W-:Y:S04]  /*4c750*/  STL.64 [R1+0xff0], R12 ;  /* 0x000ff00c01007387 */ /* 0x0007e80000100a00 */
[----:B-1----:R-:W2:Y:S04]  /*4c760*/  LDL.LU.64 R36, [R1+0xe28] ;  /* 0x000e280001247983 */ /* 0x002ea80000300a00 */
[----:B------:R-:W2:Y:S01]  /*4c770*/  LDL.LU.64 R50, [R1+0xe18] ;  /* 0x000e180001327983 */ /* 0x000ea20000300a00 */
[----:B----4-:R-:W-:-:S03]  /*4c780*/  IMAD.WIDE R38, R4, 0x4, R30 ;  /* 0x0000000404267825 */ /* 0x010fc600078e021e */
[----:B------:R-:W4:Y:S04]  /*4c790*/  LDL.LU.64 R42, [R1+0xe08] ;  /* 0x000e0800012a7983 */ /* 0x000f280000300a00 */
[----:B------:R-:W4:Y:S01]  /*4c7a0*/  LDL.LU.64 R30, [R1+0xdf8] ;  /* 0x000df800011e7983 */ /* 0x000f220000300a00 */
[----:B------:R-:W-:Y:S01]  /*4c7b0*/  ISETP.GE.U32.AND P2, PT, R24, 0x7ffffd58, PT ;  /* 0x7ffffd581800780c */ /* 0x000fe20003f46070 */
[----:B------:R-:W-:Y:S02]  /*4c7c0*/  VIADD R24, R28, 0xfffffdd6 ;  /* 0xfffffdd61c187836 */ /* 0x000fe40000000000 */
[----:B------:R3:W-:Y:S01]  /*4c7d0*/  LDGSTS.E [R21+0x800c], desc[UR60][R26.64], !P0 ;  /* 0x0800c0001a157fae */ /* 0x0007e2000c12187c */
[----:B------:R-:W-:-:S03]  /*4c7e0*/  IMAD.WIDE R28, R4, 0x4, R238 ;  /* 0x00000004041c7825 */ /* 0x000fc600078e02ee */
[----:B------:R1:W-:Y:S04]  /*4c7f0*/  LDGSTS.E [R20+0xc00c], desc[UR60][R12.64], !P0 ;  /* 0x0c00c0000c147fae */ /* 0x0003e8000c12187c */
[----:B------:R1:W-:Y:S04]  /*4c800*/  STL.64 [R1+0xfe8], R40 ;  /* 0x000fe82801007387 */ /* 0x0003e80000100a00 */
[----:B------:R2:W-:Y:S01]  /*4c810*/  STL.64 [R1+0xfe0], R38 ;  /* 0x000fe02601007387 */ /* 0x0005e20000100a00 */
[----:B---3--:R-:W3:Y:S01]  /*4c820*/  LDC R27, c[0x0][0x230] ;  /* 0x00008c00ff1b7b82 */ /* 0x008ee20000000800 */
[----:B-1----:R-:W-:-:S02]  /*4c830*/  IMAD.WIDE R12, R4, 0x4, R236 ;  /* 0x00000004040c7825 */ /* 0x002fc400078e02ec */
[----:B------:R1:W-:Y:S04]  /*4c840*/  LDGSTS.E [R23+0x10000], desc[UR60][R40.64], !P2 ;  /* 0x1000000028177fae */ /* 0x0003e8000d12187c */
[----:B------:R2:W-:Y:S01]  /*4c850*/  STL.64 [R1+0xfd8], R28 ;  /* 0x000fd81c01007387 */ /* 0x0005e20000100a00 */
[----:B------:R-:W3:Y:S03]  /*4c860*/  LDC R26, c[0x0][0x230] ;  /* 0x00008c00ff1a7b82 */ /* 0x000ee60000000800 */
[----:B------:R2:W-:Y:S04]  /*4c870*/  LDGSTS.E [R22+0x14000], desc[UR60][R38.64], !P2 ;  /* 0x1400000026167fae */ /* 0x0005e8000d12187c */
[----:B------:R2:W-:Y:S01]  /*4c880*/  STL.64 [R1+0xfd0], R12 ;  /* 0x000fd00c01007387 */ /* 0x0005e20000100a00 */
[----:B-1----:R-:W-:-:S03]  /*4c890*/  IMAD.WIDE R40, R4, 0x4, R32 ;  /* 0x0000000404287825 */ /* 0x002fc600078e0220 */
[----:B------:R-:W3:Y:S01]  /*4c8a0*/  LDL.LU.64 R32, [R1+0xf18] ;  /* 0x000f180001207983 */ /* 0x000ee20000300a00 */
[----:B------:R-:W-:-:S03]  /*4c8b0*/  ISETP.GE.U32.AND P0, PT, R24, 0x7ffffd57, PT ;  /* 0x7ffffd571800780c */ /* 0x000fc60003f06070 */
[----:B------:R1:W-:Y:S04]  /*4c8c0*/  LDGSTS.E [R21+0x18000], desc[UR60][R28.64], !P2 ;  /* 0x180000001c157fae */ /* 0x0003e8000d12187c */
[----:B------:R1:W-:Y:S06]  /*4c8d0*/  LDGSTS.E [R20+0x1c000], desc[UR60][R12.64], !P2 ;  /* 0x1c0000000c147fae */ /* 0x0003ec000d12187c */
[----:B------:R4:W-:Y:S01]  /*4c8e0*/  LDGSTS.E [R23+0x10004], desc[UR60][R40.64], !P0 ;  /* 0x1000400028177fae */ /* 0x0009e2000c12187c */
[----:B--2---:R-:W-:-:S04]  /*4c8f0*/  IMAD.WIDE R38, R4, 0x4, R34 ;  /* 0x0000000404267825 */ /* 0x004fc800078e0222 */
[C---:B------:R-:W-:Y:S01]  /*4c900*/  IMAD.WIDE R36, R4.reuse, 0x4, R36 ;  /* 0x0000000404247825 */ /* 0x040fe200078e0224 */
[----:B------:R-:W2:Y:S01]  /*4c910*/  LDL.LU.64 R34, [R1+0xde8] ;  /* 0x000de80001227983 */ /* 0x000ea20000300a00 */
[----:B------:R-:W-:Y:S01]  /*4c920*/  IADD3 R24, R25, -0x22b, RZ ;  /* 0xfffffdd519187810 */ /* 0x000fe20007ffe0ff */
[----:B-1----:R-:W1:Y:S01]  /*4c930*/  LDC R28, c[0x0][0x230] ;  /* 0x00008c00ff1c7b82 */ /* 0x002e620000000800 */
[C---:B------:R-:W-:Y:S01]  /*4c940*/  IMAD.WIDE R12, R4.reuse, 0x4, R50 ;  /* 0x00000004040c7825 */ /* 0x040fe200078e0232 */
[----:B------:R4:W-:Y:S04]  /*4c950*/  STL.64 [R1+0xfc8], R40 ;  /* 0x000fc82801007387 */ /* 0x0009e80000100a00 */
[----:B------:R4:W-:Y:S02]  /*4c960*/  STL.64 [R1+0xfc0], R38 ;  /* 0x000fc02601007387 */ /* 0x0009e40000100a00 */
[----:B------:R-:W2:Y:S02]  /*4c970*/  LDC R25, c[0x0][0x230] ;  /* 0x00008c00ff197b82 */ /* 0x000ea40000000800 */
[----:B------:R1:W-:Y:S04]  /*4c980*/  STL.64 [R1+0xfb8], R36 ;  /* 0x000fb82401007387 */ /* 0x0003e80000100a00 */
[----:B------:R4:W-:Y:S02]  /*4c990*/  LDGSTS.E [R22+0x14004], desc[UR60][R38.64], !P0 ;  /* 0x1400400026167fae */ /* 0x0009e4000c12187c */
[----:B----4-:R-:W-:-:S02]  /*4c9a0*/  IMAD.WIDE R40, R4, 0x4, R42 ;  /* 0x0000000404287825 */ /* 0x010fc400078e022a */
[----:B------:R4:W-:Y:S04]  /*4c9b0*/  STL.64 [R1+0xfb0], R12 ;  /* 0x000fb00c01007387 */ /* 0x0009e80000100a00 */
[----:B------:R-:W2:Y:S01]  /*4c9c0*/  LDL.LU.64 R42, [R1+0xf08] ;  /* 0x000f0800012a7983 */ /* 0x000ea20000300a00 */
[----:B------:R-:W-:Y:S01]  /*4c9d0*/  IMAD.WIDE R38, R4, 0x4, R30 ;  /* 0x0000000404267825 */ /* 0x000fe200078e021e */
[----:B------:R-:W-:Y:S02]  /*4c9e0*/  ISETP.GE.U32.AND P2, PT, R24, 0x7ffffd56, PT ;  /* 0x7ffffd561800780c */ /* 0x000fe40003f46070 */
[----:B------:R-:W2:Y:S04]  /*4c9f0*/  LDL.LU.64 R30, [R1+0xdb0] ;  /* 0x000db000011e7983 */ /* 0x000ea80000300a00 */
[----:B------:R1:W-:Y:S04]  /*4ca00*/  LDGSTS.E [R21+0x18004], desc[UR60][R36.64], !P0 ;  /* 0x1800400024157fae */ /* 0x0003e8000c12187c */
[----:B------:R4:W-:Y:S04]  /*4ca10*/  LDGSTS.E [R20+0x1c004], desc[UR60][R12.64], !P0 ;  /* 0x1c0040000c147fae */ /* 0x0009e8000c12187c */
[----:B------:R-:W-:Y:S01]  /*4ca20*/  STL.64 [R1+0xfa8], R40 ;  /* 0x000fa82801007387 */ /* 0x000fe20000100a00 */
[----:B-1----:R-:W-:-:S03]  /*4ca30*/  IMAD.WIDE R36, R4, 0x4, R234 ;  /* 0x0000000404247825 */ /* 0x002fc600078e02ea */
[----:B------:R3:W-:Y:S01]  /*4ca40*/  STL.64 [R1+0xfa0], R38 ;  /* 0x000fa02601007387 */ /* 0x0007e20000100a00 */
[----:B----4-:R-:W-:-:S03]  /*4ca50*/  IMAD.WIDE R12, R4, 0x4, R232 ;  /* 0x00000004040c7825 */ /* 0x010fc600078e02e8 */
[----:B------:R-:W-:Y:S04]  /*4ca60*/  LDGSTS.E [R23+0x10008], desc[UR60][R40.64], !P2 ;  /* 0x1000800028177fae */ /* 0x000fe8000d12187c */
[----:B------:R3:W-:Y:S04]  /*4ca70*/  LDGSTS.E [R22+0x14008], desc[UR60][R38.64], !P2 ;  /* 0x1400800026167fae */ /* 0x0007e8000d12187c */
[----:B------:R-:W-:Y:S04]  /*4ca80*/  STL.64 [R1+0xf98], R36 ;  /* 0x000f982401007387 */ /* 0x000fe80000100a00 */
[----:B------:R1:W-:Y:S04]  /*4ca90*/  STL.64 [R1+0xf90], R12 ;  /* 0x000f900c01007387 */ /* 0x0003e80000100a00 */
[----:B------:R-:W-:Y:S01]  /*4caa0*/  LDGSTS.E [R21+0x18008], desc[UR60][R36.64], !P2 ;  /* 0x1800800024157fae */ /* 0x000fe2000d12187c */
[----:B---3--:R-:W-:-:S03]  /*4cab0*/  IMAD.WIDE R38, R4, 0x4, R32 ;  /* 0x0000000404267825 */ /* 0x008fc600078e0220 */
[----:B------:R-:W3:Y:S01]  /*4cac0*/  LDL.LU.64 R32, [R1+0xef8] ;  /* 0x000ef80001207983 */ /* 0x000ee20000300a00 */
[----:B------:R-:W-:-:S03]  /*4cad0*/  VIADD R24, R27, 0xfffffdd4 ;  /* 0xfffffdd41b187836 */ /* 0x000fc60000000000 */
[----:B------:R1:W-:Y:S02]  /*4cae0*/  LDGSTS.E [R20+0x1c008], desc[UR60][R12.64], !P2 ;  /* 0x1c0080000c147fae */ /* 0x0003e4000d12187c */
[----:B------:R-:W-:Y:S02]  /*4caf0*/  ISETP.GE.U32.AND P0, PT, R24, 0x7ffffd55, PT ;  /* 0x7ffffd551800780c */ /* 0x000fe40003f06070 */
[----:B------:R-:W-:Y:S01]  /*4cb00*/  IADD3 R24, R28, -0x249, RZ ;  /* 0xfffffdb71c187810 */ /* 0x000fe20007ffe0ff */
[----:B------:R-:W-:-:S04]  /*4cb10*/  IMAD.WIDE R28, R4, 0x4, R230 ;  /* 0x00000004041c7825 */ /* 0x000fc800078e02e6 */
[----:B-1----:R-:W-:-:S06]  /*4cb20*/  IMAD.WIDE R12, R4, 0x4, R148 ;  /* 0x00000004040c7825 */ /* 0x002fcc00078e0294 */
[----:B------:R1:W-:Y:S01]  /*4cb30*/  LDGSTS.E [R23+0x1000c], desc[UR60][R38.64], !P0 ;  /* 0x1000c00026177fae */ /* 0x0003e2000c12187c */
[----:B--2---:R-:W-:-:S03]  /*4cb40*/  IMAD.WIDE R36, R4, 0x4, R34 ;  /* 0x0000000404247825 */ /* 0x004fc600078e0222 */
[----:B------:R-:W2:Y:S04]  /*4cb50*/  LDL.LU.64 R34, [R1+0xda0] ;  /* 0x000da00001227983 */ /* 0x000ea80000300a00 */
[----:B------:R1:W-:Y:S04]  /*4cb60*/  STL.64 [R1+0xf88], R38 ;  /* 0x000f882601007387 */ /* 0x0003e80000100a00 */
[----:B------:R4:W-:Y:S04]  /*4cb70*/  STL.64 [R1+0xf80], R36 ;  /* 0x000f802401007387 */ /* 0x0009e80000100a00 */
[----:B------:R4:W-:Y:S04]  /*4cb80*/  STL.64 [R1+0xf78], R28 ;  /* 0x000f781c01007387 */ /* 0x0009e80000100a00 */
[----:B------:R4:W-:Y:S04]  /*4cb90*/  LDGSTS.E [R22+0x1400c], desc[UR60][R36.64], !P0 ;  /* 0x1400c00024167fae */ /* 0x0009e8000c12187c */
[----:B------:R4:W-:Y:S01]  /*4cba0*/  STL.64 [R1+0xf70], R12 ;  /* 0x000f700c01007387 */ /* 0x0009e20000100a00 */
[----:B-1----:R-:W-:-:S03]  /*4cbb0*/  IMAD.WIDE R38, R4, 0x4, R42 ;  /* 0x0000000404267825 */ /* 0x002fc600078e022a */
[----:B------:R-:W2:Y:S01]  /*4cbc0*/  LDL.LU.64 R42, [R1+0xee8] ;  /* 0x000ee800012a7983 */ /* 0x000ea20000300a00 */
[----:B----4-:R-:W-:Y:S01]  /*4cbd0*/  IMAD.WIDE R36, R4, 0x4, R30 ;  /* 0x0000000404247825 */ /* 0x010fe200078e021e */
[----:B------:R-:W-:Y:S02]  /*4cbe0*/  ISETP.GE.U32.AND P2, PT, R24, 0x7ffffd38, PT ;  /* 0x7ffffd381800780c */ /* 0x000fe40003f46070 */
[----:B------:R-:W4:Y:S01]  /*4cbf0*/  LDL.LU.64 R30, [R1+0xd70] ;  /* 0x000d7000011e7983 */ /* 0x000f220000300a00 */
[----:B------:R-:W-:-:S03]  /*4cc00*/  VIADD R24, R26, 0xfffffdb6 ;  /* 0xfffffdb61a187836 */ /* 0x000fc60000000000 */
[----:B------:R1:W-:Y:S01]  /*4cc10*/  LDGSTS.E [R21+0x1800c], desc[UR60][R28.64], !P0 ;  /* 0x1800c0001c157fae */ /* 0x0003e2000c12187c */
[----:B------:R-:W-:-:S04]  /*4cc20*/  IMAD.WIDE R26, R4, 0x4, R150 ;  /* 0x00000004041a7825 */ /* 0x000fc800078e0296 */
[----:B------:R-:W-:Y:S01]  /*4cc30*/  VIADD R126, R126, 0xfffffda4 ;  /* 0xfffffda47e7e7836 */ /* 0x000fe20000000000 */
[----:B------:R1:W-:Y:S01]  /*4cc40*/  LDGSTS.E [R20+0x1c00c], desc[UR60][R12.64], !P0 ;  /* 0x1c00c0000c147fae */ /* 0x0003e2000c12187c */
[----:B------:R-:W-:Y:S01]  /*4cc50*/  IADD3 R134, R134, -0x279, RZ ;  /* 0xfffffd8786867810 */ /* 0x000fe20007ffe0ff */
[----:B------:R-:W-:Y:S01]  /*4cc60*/  VIADD R142, R142, 0xfffffd86 ;  /* 0xfffffd868e8e7836 */ /* 0x000fe20000000000 */
[----:B------:R-:W4:Y:S01]  /*4cc70*/  LDC R150, c[0x0][0x230] ;  /* 0x00008c00ff967b82 */ /* 0x000f220000000800 */
[----:B------:R-:W-:Y:S04]  /*4cc80*/  STL.64 [R1+0xf68], R38 ;  /* 0x000f682601007387 */ /* 0x000fe80000100a00 */
[----:B------:R3:W-:Y:S03]  /*4cc90*/  STL.64 [R1+0xf60], R36 ;  /* 0x000f602401007387 */ /* 0x0007e60000100a00 */
[----:B-1----:R-:W1:Y:S01]  /*4cca0*/  LDC R28, c[0x0][0x230] ;  /* 0x00008c00ff1c7b82 */ /* 0x002e620000000800 */
[C---:B------:R-:W-:Y:S01]  /*4ccb0*/  IMAD.WIDE R12, R4.reuse, 0x4, R160 ;  /* 0x00000004040c7825 */ /* 0x040fe200078e02a0 */
[----:B------:R2:W-:Y:S04]  /*4ccc0*/  STL.64 [R1+0xf58], R26 ;  /* 0x000f581a01007387 */ /* 0x0005e80000100a00 */
[----:B------:R-:W-:Y:S04]  /*4ccd0*/  LDGSTS.E [R23+0x20000], desc[UR60][R38.64], !P2 ;  /* 0x2000000026177fae */ /* 0x000fe8000d12187c */
[----:B------:R2:W-:Y:S01]  /*4cce0*/  STL.64 [R1+0xf50], R12 ;  /* 0x000f500c01007387 */ /* 0x0005e20000100a00 */
[----:B---3--:R-:W-:Y:S01]  /*4ccf0*/  IMAD.WIDE R40, R4, 0x4, R32 ;  /* 0x0000000404287825 */ /* 0x008fe200078e0220 */
[----:B------:R-:W-:-:S02]  /*4cd00*/  ISETP.GE.U32.AND P0, PT, R24, 0x7ffffd37, PT ;  /* 0x7ffffd371800780c */ /* 0x000fc40003f06070 */
[----:B------:R-:W3:Y:S04]  /*4cd10*/  LDL.LU.64 R32, [R1+0xed0] ;  /* 0x000ed00001207983 */ /* 0x000ee80000300a00 */
[----:B------:R1:W-:Y:S04]  /*4cd20*/  LDGSTS.E [R22+0x24000], desc[UR60][R36.64], !P2 ;  /* 0x2400000024167fae */ /* 0x0003e8000d12187c */
[----:B------:R2:W-:Y:S04]  /*4cd30*/  LDGSTS.E [R21+0x28000], desc[UR60][R26.64], !P2 ;  /* 0x280000001a157fae */ /* 0x0005e8000d12187c */
[----:B------:R2:W-:Y:S01]  /*4cd40*/  LDGSTS.E [R20+0x2c000], desc[UR60][R12.64], !P2 ;  /* 0x2c0000000c147fae */ /* 0x0005e2000d12187c */
[----:B-1----:R-:W-:-:S03]  /*4cd50*/  IMAD.WIDE R36, R4, 0x4, R162 ;  /* 0x0000000404247825 */ /* 0x002fc600078e02a2 */
[----:B------:R-:W-:Y:S01]  /*4cd60*/  LDGSTS.E [R23+0x20004], desc[UR60][R40.64], !P0 ;  /* 0x2000400028177fae */ /* 0x000fe2000c12187c */
[C---:B--2---:R-:W-:Y:S01]  /*4cd70*/  IMAD.WIDE R38, R4.reuse, 0x4, R34 ;  /* 0x0000000404267825 */ /* 0x044fe200078e0222 */
[----:B------:R-:W-:Y:S02]  /*4cd80*/  IADD3 R24, R25, -0x24b, RZ ;  /* 0xfffffdb519187810 */ /* 0x000fe40007ffe0ff */
[----:B------:R-:W2:Y:S01]  /*4cd90*/  LDL.LU.64 R34, [R1+0xd60] ;  /* 0x000d600001227983 */ /* 0x000ea20000300a00 */
[----:B------:R-:W1:Y:S01]  /*4cda0*/  LDC R27, c[0x0][0x230] ;  /* 0x00008c00ff1b7b82 */ /* 0x000e620000000800 */
[C---:B------:R-:W-:Y:S02]  /*4cdb0*/  IMAD.WIDE R12, R4.reuse, 0x4, R164 ;  /* 0x00000004040c7825 */ /* 0x040fe400078e02a4 */
[----:B------:R-:W-:Y:S04]  /*4cdc0*/  STL.64 [R1+0xf48], R40 ;  /* 0x000f482801007387 */ /* 0x000fe80000100a00 */
[----:B------:R4:W-:Y:S01]  /*4cdd0*/  STL.64 [R1+0xf40], R38 ;  /* 0x000f402601007387 */ /* 0x0009e20000100a00 */
[----:B------:R-:W1:Y:S03]  /*4cde0*/  LDC R26, c[0x0][0x230] ;  /* 0x00008c00ff1a7b82 */ /* 0x000e660000000800 */
[----:B------:R4:W-:Y:S04]  /*4cdf0*/  LDGSTS.E [R22+0x24004], desc[UR60][R38.64], !P0 ;  /* 0x2400400026167fae */ /* 0x0009e8000c12187c */
[----:B------:R4:W-:Y:S01]  /*4ce00*/  STL.64 [R1+0xf38], R36 ;  /* 0x000f382401007387 */ /* 0x0009e20000100a00 */
[----:B------:R-:W1:Y:S03]  /*4ce10*/  LDC R25, c[0x0][0x230] ;  /* 0x00008c00ff197b82 */ /* 0x000e660000000800 */
[----:B------:R4:W-:Y:S04]  /*4ce20*/  STL.64 [R1+0xf30], R12 ;  /* 0x000f300c01007387 */ /* 0x0009e80000100a00 */
[----:B------:R4:W-:Y:S02]  /*4ce30*/  LDGSTS.E [R21+0x28004], desc[UR60][R36.64], !P0 ;  /* 0x2800400024157fae */ /* 0x0009e4000c12187c */
[----:B----4-:R-:W-:Y:S01]  /*4ce40*/  IMAD.WIDE R38, R4, 0x4, R42 ;  /* 0x0000000404267825 */ /* 0x010fe200078e022a */
[----:B------:R-:W4:Y:S01]  /*4ce50*/  LDC R163, c[0x0][0x230] ;  /* 0x00008c00ffa37b82 */ /* 0x000f220000000800 */
[----:B------:R-:W4:Y:S01]  /*4ce60*/  LDL.LU.64 R42, [R1+0xec0] ;  /* 0x000ec000012a7983 */ /* 0x000f220000300a00 */
[----:B------:R-:W-:Y:S01]  /*4ce70*/  ISETP.GE.U32.AND P2, PT, R24, 0x7ffffd36, PT ;  /* 0x7ffffd361800780c */ /* 0x000fe20003f46070 */
[----:B------:R-:W-:-:S02]  /*4ce80*/  IMAD.WIDE R36, R4, 0x4, R30 ;  /* 0x0000000404247825 */ /* 0x000fc400078e021e */
[----:B------:R1:W-:Y:S04]  /*4ce90*/  LDGSTS.E [R20+0x2c004], desc[UR60][R12.64], !P0 ;  /* 0x2c0040000c147fae */ /* 0x0003e8000c12187c */
[----:B------:R-:W4:Y:S01]  /*4cea0*/  LDL.LU.64 R30, [R1+0xd10] ;  /* 0x000d1000011e7983 */ /* 0x000f220000300a00 */
[----:B------:R-:W-:Y:S02]  /*4ceb0*/  VIADD R24, R28, 0xfffffdb4 ;  /* 0xfffffdb41c187836 */ /* 0x000fe40000000000 */
[C---:B------:R-:W-:Y:S01]  /*4cec0*/  IMAD.WIDE R28, R4.reuse, 0x4, R166 ;  /* 0x00000004041c7825 */ /* 0x040fe200078e02a6 */
[----:B------:R3:W-:Y:S03]  /*4ced0*/  STL.64 [R1+0xf28], R38 ;  /* 0x000f282601007387 */ /* 0x0007e60000100a00 */
[C---:B-1----:R-:W-:Y:S01]  /*4cee0*/  IMAD.WIDE R12, R4.reuse, 0x4, R168 ;  /* 0x00000004040c7825 */ /* 0x042fe200078e02a8 */
[----:B------:R-:W-:Y:S04]  /*4cef0*/  STL.64 [R1+0xf20], R36 ;  /* 0x000f202401007387 */ /* 0x000fe80000100a00 */
[----:B------:R3:W-:Y:S04]  /*4cf00*/  LDGSTS.E [R23+0x20008], desc[UR60][R38.64], !P2 ;  /* 0x2000800026177fae */ /* 0x0007e8000d12187c */
        /* <DEDUP_REMOVED lines=9> */
[----:B-1----:R-:W-:-:S04]  /*4cfa0*/  IMAD.WIDE R28, R4, 0x4, R170 ;  /* 0x00000004041c7825 */ /* 0x002fc800078e02aa */
[C---:B--2---:R-:W-:Y:S01]  /*4cfb0*/  IMAD.WIDE R36, R4.reuse, 0x4, R34 ;  /* 0x0000000404247825 */ /* 0x044fe200078e0222 */
[----:B------:R-:W-:Y:S01]  /*4cfc0*/  IADD3 R24, R27, -0x269, RZ ;  /* 0xfffffd971b187810 */ /* 0x000fe20007ffe0ff */
[----:B------:R-:W2:Y:S01]  /*4cfd0*/  LDL.LU.64 R34, [R1+0xd00] ;  /* 0x000d000001227983 */ /* 0x000ea20000300a00 */
[----:B------:R-:W1:Y:S01]  /*4cfe0*/  LDC R27, c[0x0][0x230] ;  /* 0x00008c00ff1b7b82 */ /* 0x000e620000000800 */
[----:B------:R-:W-:Y:S02]  /*4cff0*/  IMAD.WIDE R12, R4, 0x4, R172 ;  /* 0x00000004040c7825 */ /* 0x000fe400078e02ac */
[----:B------:R4:W-:Y:S04]  /*4d000*/  STL.64 [R1+0xf08], R38 ;  /* 0x000f082601007387 */ /* 0x0009e80000100a00 */
[----:B------:R3:W-:Y:S01]  /*4d010*/  STL.64 [R1+0xf00], R36 ;  /* 0x000f002401007387 */ /* 0x0007e20000100a00 */
[----:B------:R-:W-:Y:S01]  /*4d020*/  IADD3 R150, R150, -0x27b, RZ ;  /* 0xfffffd8596967810 */ /* 0x000fe20007ffe0ff */
[----:B----4-:R-:W-:Y:S01]  /*4d030*/  VIADD R163, R163, 0xfffffd84 ;  /* 0xfffffd84a3a37836 */ /* 0x010fe20000000000 */
[----:B------:R-:W-:Y:S01]  /*4d040*/  IADD3 R162, R18, 0x100000, RZ ;  /* 0x0010000012a27810 */ /* 0x000fe20007ffe0ff */
[----:B------:R4:W-:Y:S01]  /*4d050*/  STL.64 [R1+0xef8], R28 ;  /* 0x000ef81c01007387 */ /* 0x0009e20000100a00 */
[----:B------:R-:W2:Y:S03]  /*4d060*/  LDC R171, c[0x0][0x230] ;  /* 0x00008c00ffab7b82 */ /* 0x000ea60000000800 */
[----:B------:R3:W-:Y:S04]  /*4d070*/  LDGSTS.E [R22+0x2400c], desc[UR60][R36.64], !P0 ;  /* 0x2400c00024167fae */ /* 0x0007e8000c12187c */
[----:B------:R4:W-:Y:S01]  /*4d080*/  STL.64 [R1+0xef0], R12 ;  /* 0x000ef00c01007387 */ /* 0x0009e20000100a00 */
[----:B------:R-:W-:Y:S01]  /*4d090*/  ISETP.GE.U32.AND P2, PT, R24, 0x7ffffd18, PT ;  /* 0x7ffffd181800780c */ /* 0x000fe20003f46070 */
[----:B------:R-:W2:Y:S02]  /*4d0a0*/  LDC R173, c[0x0][0x230] ;  /* 0x00008c00ffad7b82 */ /* 0x000ea40000000800 */
[----:B------:R4:W-:Y:S01]  /*4d0b0*/  LDGSTS.E [R21+0x2800c], desc[UR60][R28.64], !P0 ;  /* 0x2800c0001c157fae */ /* 0x0009e2000c12187c */
[----:B------:R-:W-:-:S03]  /*4d0c0*/  IMAD.WIDE R38, R4, 0x4, R42 ;  /* 0x0000000404267825 */ /* 0x000fc600078e022a */
[----:B------:R-:W2:Y:S01]  /*4d0d0*/  LDL.LU.64 R42, [R1+0x1c10] ;  /* 0x001c1000012a7983 */ /* 0x000ea20000300a00 */
[----:B---3--:R-:W-:-:S03]  /*4d0e0*/  IMAD.WIDE R40, R4, 0x4, R32 ;  /* 0x0000000404287825 */ /* 0x008fc600078e0220 */
[----:B------:R3:W-:Y:S01]  /*4d0f0*/  LDGSTS.E [R20+0x2c00c], desc[UR60][R12.64], !P0 ;  /* 0x2c00c0000c147fae */ /* 0x0007e2000c12187c */
[----:B------:R-:W-:Y:S01]  /*4d100*/  IADD3 R156, R18, 0x100000, RZ ;  /* 0x00100000129c7810 */ /* 0x000fe20007ffe0ff */
[----:B------:R-:W2:Y:S01]  /*4d110*/  LDC R172, c[0x0][0x230] ;  /* 0x00008c00ffac7b82 */ /* 0x000ea20000000800 */
[C---:B------:R-:W-:Y:S01]  /*4d120*/  IMAD.WIDE R36, R4.reuse, 0x4, R30 ;  /* 0x0000000404247825 */ /* 0x040fe200078e021e */
[----:B------:R-:W-:Y:S04]  /*4d130*/  LDGSTS.E [R23+0x30000], desc[UR60][R38.64], !P2 ;  /* 0x3000000026177fae */ /* 0x000fe8000d12187c */
[----:B------:R-:W2:Y:S01]  /*4d140*/  LDL.LU.64 R30, [R1+0xcf0] ;  /* 0x000cf000011e7983 */ /* 0x000ea20000300a00 */
[----:B----4-:R-:W-:-:S04]  /*4d150*/  IMAD.WIDE R28, R4, 0x4, R174 ;  /* 0x00000004041c7825 */ /* 0x010fc800078e02ae */
[----:B---3--:R-:W-:Y:S01]  /*4d160*/  IMAD.WIDE R12, R4, 0x4, R176 ;  /* 0x00000004040c7825 */ /* 0x008fe200078e02b0 */
[----:B------:R-:W-:Y:S04]  /*4d170*/  STL.64 [R1+0xee8], R38 ;  /* 0x000ee82601007387 */ /* 0x000fe80000100a00 */
[----:B------:R3:W-:Y:S04]  /*4d180*/  STL.64 [R1+0xee0], R36 ;  /* 0x000ee02401007387 */ /* 0x0007e80000100a00 */
[----:B------:R4:W-:Y:S04]  /*4d190*/  STL.64 [R1+0xed8], R28 ;  /* 0x000ed81c01007387 */ /* 0x0009e80000100a00 */
[----:B------:R4:W-:Y:S01]  /*4d1a0*/  STL.64 [R1+0xed0], R12 ;  /* 0x000ed00c01007387 */ /* 0x0009e20000100a00 */
[----:B------:R-:W-:-:S03]  /*4d1b0*/  VIADD R24, R26, 0xfffffd96 ;  /* 0xfffffd961a187836 */ /* 0x000fc60000000000 */
[----:B------:R3:W-:Y:S02]  /*4d1c0*/  LDGSTS.E [R22+0x34000], desc[UR60][R36.64], !P2 ;  /* 0x3400000024167fae */ /* 0x0007e4000d12187c */
[----:B------:R-:W-:Y:S02]  /*4d1d0*/  ISETP.GE.U32.AND P0, PT, R24, 0x7ffffd17, PT ;  /* 0x7ffffd171800780c */ /* 0x000fe40003f06070 */
[----:B------:R-:W-:Y:S01]  /*4d1e0*/  IADD3 R24, R25, -0x26b, RZ ;  /* 0xfffffd9519187810 */ /* 0x000fe20007ffe0ff */
[----:B------:R4:W-:Y:S01]  /*4d1f0*/  LDGSTS.E [R21+0x38000], desc[UR60][R28.64], !P2 ;  /* 0x380000001c157fae */ /* 0x0009e2000d12187c */
[----:B------:R-:W2:Y:S03]  /*4d200*/  LDC R25, c[0x0][0x230] ;  /* 0x00008c00ff197b82 */ /* 0x000ea60000000800 */
[----:B------:R4:W-:Y:S01]  /*4d210*/  LDGSTS.E [R20+0x3c000], desc[UR60][R12.64], !P2 ;  /* 0x3c0000000c147fae */ /* 0x0009e2000d12187c */
[----:B------:R-:W-:Y:S01]  /*4d220*/  ISETP.GE.U32.AND P2, PT, R24, 0x7ffffd16, PT ;  /* 0x7ffffd161800780c */ /* 0x000fe20003f46070 */
[----:B---3--:R-:W-:-:S04]  /*4d230*/  IMAD.WIDE R36, R4, 0x4, R178 ;  /* 0x0000000404247825 */ /* 0x008fc800078e02b2 */
[----:B------:R-:W-:Y:S01]  /*4d240*/  LDGSTS.E [R23+0x30004], desc[UR60][R40.64], !P0 ;  /* 0x3000400028177fae */ /* 0x000fe2000c12187c */
[----:B-1----:R-:W-:Y:S01]  /*4d250*/  VIADD R24, R27, 0xfffffd94 ;  /* 0xfffffd941b187836 */ /* 0x002fe20000000000 */
[----:B----4-:R-:W1:Y:S01]  /*4d260*/  LDC R28, c[0x0][0x230] ;  /* 0x00008c00ff1c7b82 */ /* 0x010e620000000800 */
[----:B------:R-:W-:-:S04]  /*4d270*/  IMAD.WIDE R12, R4, 0x4, R180 ;  /* 0x00000004040c7825 */ /* 0x000fc800078e02b4 */
[----:B------:R-:W-:-:S04]  /*4d280*/  IMAD.WIDE R26, R4, 0x4, R182 ;  /* 0x00000004041a7825 */ /* 0x000fc800078e02b6 */
[C---:B--2---:R-:W-:Y:S02]  /*4d290*/  IMAD.WIDE R38, R4.reuse, 0x4, R34 ;  /* 0x0000000404267825 */ /* 0x044fe400078e0222 */
[----:B------:R-:W2:Y:S04]  /*4d2a0*/  LDL.LU.64 R34, [R1+0x1c08] ;  /* 0x001c080001227983 */ /* 0x000ea80000300a00 */
[----:B------:R-:W3:Y:S04]  /*4d2b0*/  LDL.LU.64 R32, [R1+0xce0] ;  /* 0x000ce00001207983 */ /* 0x000ee80000300a00 */
[----:B------:R-:W-:Y:S04]  /*4d2c0*/  STL.64 [R1+0xec8], R40 ;  /* 0x000ec82801007387 */ /* 0x000fe80000100a00 */
[----:B------:R-:W-:Y:S04]  /*4d2d0*/  STL.64 [R1+0xec0], R38 ;  /* 0x000ec02601007387 */ /* 0x000fe80000100a00 */
[----:B------:R-:W-:Y:S04]  /*4d2e0*/  LDGSTS.E [R22+0x34004], desc[UR60][R38.64], !P0 ;  /* 0x3400400026167fae */ /* 0x000fe8000c12187c */
[----:B------:R4:W-:Y:S04]  /*4d2f0*/  STL.64 [R1+0xeb8], R36 ;  /* 0x000eb82401007387 */ /* 0x0009e80000100a00 */
[----:B------:R4:W-:Y:S04]  /*4d300*/  LDGSTS.E [R21+0x38004], desc[UR60][R36.64], !P0 ;  /* 0x3800400024157fae */ /* 0x0009e8000c12187c */
[----:B------:R1:W-:Y:S04]  /*4d310*/  STL.64 [R1+0xeb0], R12 ;  /* 0x000eb00c01007387 */ /* 0x0003e80000100a00 */
[----:B------:R1:W-:Y:S01]  /*4d320*/  LDGSTS.E [R20+0x3c004], desc[UR60][R12.64], !P0 ;  /* 0x3c0040000c147fae */ /* 0x0003e2000c12187c */
[----:B----4-:R-:W-:-:S05]  /*4d330*/  IMAD.WIDE R36, R4, 0x4, R42 ;  /* 0x0000000404247825 */ /* 0x010fca00078e022a */
[----:B------:R-:W-:Y:S01]  /*4d340*/  STL.64 [R1+0xea8], R36 ;  /* 0x000ea82401007387 */ /* 0x000fe20000100a00 */
[----:B-1----:R-:W-:-:S03]  /*4d350*/  IMAD.WIDE R12, R4, 0x4, R184 ;  /* 0x00000004040c7825 */ /* 0x002fc600078e02b8 */
[----:B------:R-:W-:Y:S01]  /*4d360*/  LDGSTS.E [R23+0x30008], desc[UR60][R36.64], !P2 ;  /* 0x3000800024177fae */ /* 0x000fe2000d12187c */
[----:B------:R-:W-:-:S05]  /*4d370*/  IMAD.WIDE R30, R4, 0x4, R30 ;  /* 0x00000004041e7825 */ /* 0x000fca00078e021e */
[----:B------:R1:W-:Y:S04]  /*4d380*/  STL.64 [R1+0xea0], R30 ;  /* 0x000ea01e01007387 */ /* 0x0003e80000100a00 */
[----:B------:R4:W-:Y:S04]  /*4d390*/  STL.64 [R1+0xe98], R26 ;  /* 0x000e981a01007387 */ /* 0x0009e80000100a00 */
[----:B------:R-:W3:Y:S04]  /*4d3a0*/  LDL.LU.64 R38, [R1+0x1c18] ;  /* 0x001c180001267983 */ /* 0x000ee80000300a00 */
[----:B------:R-:W-:Y:S04]  /*4d3b0*/  LDGSTS.E [R22+0x34008], desc[UR60][R30.64], !P2 ;  /* 0x340080001e167fae */ /* 0x000fe8000d12187c */
[----:B------:R4:W-:Y:S01]  /*4d3c0*/  STL.64 [R1+0xe90], R12 ;  /* 0x000e900c01007387 */ /* 0x0009e20000100a00 */
[----:B------:R-:W-:-:S03]  /*4d3d0*/  ISETP.GE.U32.AND P3, PT, R24, 0x7ffffd15, PT ;  /* 0x7ffffd151800780c */ /* 0x000fc60003f66070 */
[----:B------:R4:W-:Y:S04]  /*4d3e0*/  LDGSTS.E [R21+0x38008], desc[UR60][R26.64], !P2 ;  /* 0x380080001a157fae */ /* 0x0009e8000d12187c */
[----:B-1----:R-:W3:Y:S04]  /*4d3f0*/  LDL.LU.64 R30, [R1+0xe68] ;  /* 0x000e6800011e7983 */ /* 0x002ee80000300a00 */
[----:B------:R-:W3:Y:S04]  /*4d400*/  LDL.LU.64 R50, [R1+0xe58] ;  /* 0x000e580001327983 */ /* 0x000ee80000300a00 */
[----:B------:R-:W3:Y:S01]  /*4d410*/  LDL.LU.64 R40, [R1+0xcb0] ;  /* 0x000cb00001287983 */ /* 0x000ee20000300a00 */
[----:B------:R-:W-:Y:S01]  /*4d420*/  IADD3 R24, R28, -0x20d, RZ ;  /* 0xfffffdf31c187810 */ /* 0x000fe20007ffe0ff */
[C---:B------:R-:W-:Y:S01]  /*4d430*/  IMAD.WIDE R28, R4.reuse, 0x4, R186 ;  /* 0x00000004041c7825 */ /* 0x040fe200078e02ba */
[----:B----4-:R-:W1:Y:S01]  /*4d440*/  LDC R26, c[0x0][0x230] ;  /* 0x00008c00ff1a7b82 */ /* 0x010e620000000800 */
[----:B------:R4:W-:Y:S07]  /*4d450*/  LDGSTS.E [R20+0x3c008], desc[UR60][R12.64], !P2 ;  /* 0x3c0080000c147fae */ /* 0x0009ee000d12187c */
[----:B------:R-:W1:Y:S01]  /*4d460*/  LDC R27, c[0x0][0x230] ;  /* 0x00008c00ff1b7b82 */ /* 0x000e620000000800 */
[----:B----4-:R-:W-:Y:S01]  /*4d470*/  IMAD.WIDE R12, R4, 0x4, R188 ;  /* 0x00000004040c7825 */ /* 0x010fe200078e02bc */
[----:B------:R-:W-:-:S03]  /*4d480*/  ISETP.GE.U32.AND P0, PT, R24, 0x7ffffd74, PT ;  /* 0x7ffffd741800780c */ /* 0x000fc60003f06070 */
[----:B--2---:R-:W-:-:S04]  /*4d490*/  IMAD.WIDE R34, R4, 0x4, R34 ;  /* 0x0000000404227825 */ /* 0x004fc800078e0222 */
[----:B---3--:R-:W-:Y:S01]  /*4d4a0*/  IMAD.WIDE R32, R4, 0x4, R32 ;  /* 0x0000000404207825 */ /* 0x008fe200078e0220 */
[----:B------:R-:W-:Y:S04]  /*4d4b0*/  STL.64 [R1+0xe88], R34 ;  /* 0x000e882201007387 */ /* 0x000fe80000100a00 */
[----:B------:R2:W-:Y:S04]  /*4d4c0*/  STL.64 [R1+0xe80], R32 ;  /* 0x000e802001007387 */ /* 0x0005e80000100a00 */
[----:B------:R3:W-:Y:S04]  /*4d4d0*/  STL.64 [R1+0xe78], R28 ;  /* 0x000e781c01007387 */ /* 0x0007e80000100a00 */
[----:B------:R-:W4:Y:S04]  /*4d4e0*/  LDL.LU.64 R42, [R1+0x1c00] ;  /* 0x001c0000012a7983 */ /* 0x000f280000300a00 */
[----:B------:R1:W-:Y:S04]  /*4d4f0*/  STL.64 [R1+0xde8], R12 ;  /* 0x000de80c01007387 */ /* 0x0003e80000100a00 */
[----:B------:R-:W4:Y:S04]  /*4d500*/  LDL.LU.64 R36, [R1+0x1bf8] ;  /* 0x001bf80001247983 */ /* 0x000f280000300a00 */
[----:B------:R1:W-:Y:S04]  /*4d510*/  LDGSTS.E [R23+0x3000c], desc[UR60][R34.64], !P3 ;  /* 0x3000c00022177fae */ /* 0x0003e8000d92187c */
[----:B------:R1:W-:Y:S04]  /*4d520*/  LDGSTS.E [R22+0x3400c], desc[UR60][R32.64], !P3 ;  /* 0x3400c00020167fae */ /* 0x0003e8000d92187c */
[----:B------:R3:W-:Y:S04]  /*4d530*/  LDGSTS.E [R21+0x3800c], desc[UR60][R28.64], !P3 ;  /* 0x3800c0001c157fae */ /* 0x0007e8000d92187c */
[----:B------:R3:W-:Y:S04]  /*4d540*/  LDGSTS.E [R20+0x3c00c], desc[UR60][R12.64], !P3 ;  /* 0x3c00c0000c147fae */ /* 0x0007e8000d92187c */
[----:B--2---:R-:W2:Y:S04]  /*4d550*/  LDL.LU.64 R32, [R1+0x1bf0] ;  /* 0x001bf00001207983 */ /* 0x004ea80000300a00 */
[----:B------:R-:W2:Y:S01]  /*4d560*/  LDL.LU.64 R34, [R1+0x1be8] ;  /* 0x001be80001227983 */ /* 0x000ea20000300a00 */
[C---:B-1----:R-:W-:Y:S01]  /*4d570*/  IADD3 R23, R15.reuse, 0x100000, RZ ;  /* 0x001000000f177810 */ /* 0x042fe20007ffe0ff */
[----:B------:R-:W-:-:S02]  /*4d580*/  VIADD R22, R15, 0x100000 ;  /* 0x001000000f167836 */ /* 0x000fc40000000000 */
[----:B------:R-:W-:-:S05]  /*4d590*/  IMAD.WIDE R38, R4, 0x4, R38 ;  /* 0x0000000404267825 */ /* 0x000fca00078e0226 */
[----:B------:R1:W-:Y:S04]  /*4d5a0*/  STL.64 [R1+0xe70], R38 ;  /* 0x000e702601007387 */ /* 0x0003e80000100a00 */
[----:B------:R-:W-:Y:S01]  /*4d5b0*/  LDGSTS.E [R23], desc[UR60][R38.64], !P0 ;  /* 0x0000000026177fae */ /* 0x000fe2000c12187c */
[----:B------:R-:W-:-:S04]  /*4d5c0*/  IMAD.WIDE R30, R4, 0x4, R30 ;  /* 0x00000004041e7825 */ /* 0x000fc800078e021e */
[C---:B---3--:R-:W-:Y:S01]  /*4d5d0*/  IMAD.WIDE R28, R4.reuse, 0x4, R50 ;  /* 0x00000004041c7825 */ /* 0x048fe200078e0232 */
[----:B------:R3:W-:Y:S03]  /*4d5e0*/  STL.64 [R1+0xe68], R30 ;  /* 0x000e681e01007387 */ /* 0x0007e60000100a00 */
[----:B------:R-:W-:Y:S01]  /*4d5f0*/  IMAD.WIDE R12, R4, 0x4, R40 ;  /* 0x00000004040c7825 */ /* 0x000fe200078e0228 */
[----:B------:R2:W-:Y:S04]  /*4d600*/  STL.64 [R1+0xe60], R28 ;  /* 0x000e601c01007387 */ /* 0x0005e80000100a00 */
[----:B------:R-:W2:Y:S04]  /*4d610*/  LDL.LU.64 R40, [R1+0x1be0] ;  /* 0x001be00001287983 */ /* 0x000ea80000300a00 */
[----:B------:R2:W-:Y:S04]  /*4d620*/  STL.64 [R1+0xe58], R12 ;  /* 0x000e580c01007387 */ /* 0x0005e80000100a00 */
[----:B------:R-:W-:Y:S04]  /*4d630*/  LDGSTS.E [R22+0x4000], desc[UR60][R30.64], !P0 ;  /* 0x040000001e167fae */ /* 0x000fe8000c12187c */
[----:B-1----:R-:W2:Y:S04]  /*4d640*/  LDL.LU.64 R38, [R1+0xca0] ;  /* 0x000ca00001267983 */ /* 0x002ea80000300a00 */
[----:B---3--:R-:W3:Y:S01]  /*4d650*/  LDL.LU.64 R30, [R1+0xc90] ;  /* 0x000c9000011e7983 */ /* 0x008ee20000300a00 */
[----:B------:R-:W-:Y:S01]  /*4d660*/  VIADD R24, R25, 0xfffffdf2 ;  /* 0xfffffdf219187836 */ /* 0x000fe20000000000 */
[C---:B------:R-:W-:Y:S01]  /*4d670*/  IADD3 R21, R15.reuse, 0x100000, RZ ;  /* 0x001000000f157810 */ /* 0x040fe20007ffe0ff */
[----:B------:R-:W-:Y:S01]  /*4d680*/  VIADD R20, R15, 0x100000 ;  /* 0x001000000f147836 */ /* 0x000fe20000000000 */
[----:B------:R-:W3:Y:S01]  /*4d690*/  LDL.LU.64 R50, [R1+0xc80] ;  /* 0x000c800001327983 */ /* 0x000ee20000300a00 */
[----:B------:R-:W1:Y:S01]  /*4d6a0*/  LDC R25, c[0x0][0x230] ;  /* 0x00008c00ff197b82 */ /* 0x000e620000000800 */
[----:B------:R-:W-:-:S02]  /*4d6b0*/  ISETP.GE.U32.AND P2, PT, R24, 0x7ffffd73, PT ;  /* 0x7ffffd731800780c */ /* 0x000fc40003f46070 */
[----:B------:R2:W-:Y:S04]  /*4d6c0*/  LDGSTS.E [R21+0x8000], desc[UR60][R28.64], !P0 ;  /* 0x080000001c157fae */ /* 0x0005e8000c12187c */
[----:B------:R2:W-:Y:S01]  /*4d6d0*/  LDGSTS.E [R20+0xc000], desc[UR60][R12.64], !P0 ;  /* 0x0c0000000c147fae */ /* 0x0005e2000c12187c */
[----:B----4-:R-:W-:-:S05]  /*4d6e0*/  IMAD.WIDE R42, R4, 0x4, R42 ;  /* 0x00000004042a7825 */ /* 0x010fca00078e022a */
[----:B------:R4:W-:Y:S01]  /*4d6f0*/  STL.64 [R1+0xe50], R42 ;  /* 0x000e502a01007387 */ /* 0x0009e20000100a00 */
[----:B------:R-:W-:-:S03]  /*4d700*/  IMAD.WIDE R44, R4, 0x4, R36 ;  /* 0x00000004042c7825 */ /* 0x000fc600078e0224 */
[----:B------:R-:W-:Y:S04]  /*4d710*/  LDGSTS.E [R23+0x4], desc[UR60][R42.64], !P2 ;  /* 0x000040002a177fae */ /* 0x000fe8000d12187c */
[----:B------:R-:W-:Y:S01]  /*4d720*/  LDGSTS.E [R22+0x4004], desc[UR60][R44.64], !P2 ;  /* 0x040040002c167fae */ /* 0x000fe2000d12187c */
[----:B--2---:R-:W-:-:S03]  /*4d730*/  IMAD.WIDE R28, R4, 0x4, R32 ;  /* 0x00000004041c7825 */ /* 0x004fc600078e0220 */
[----:B------:R-:W2:Y:S04]  /*4d740*/  LDL.LU.64 R32, [R1+0x1e40] ;  /* 0x001e400001207983 */ /* 0x000ea80000300a00 */
[----:B------:R-:W-:Y:S01]  /*4d750*/  STL.64 [R1+0xe48], R44 ;  /* 0x000e482c01007387 */ /* 0x000fe20000100a00 */
[----:B------:R-:W-:-:S03]  /*4d760*/  IMAD.WIDE R12, R4, 0x4, R34 ;  /* 0x00000004040c7825 */ /* 0x000fc600078e0222 */
[----:B------:R-:W2:Y:S04]  /*4d770*/  LDL.LU.64 R36, [R1+0x1bd8] ;  /* 0x001bd80001247983 */ /* 0x000ea80000300a00 */
[----:B------:R3:W-:Y:S04]  /*4d780*/  STL.64 [R1+0xe40], R28 ;  /* 0x000e401c01007387 */ /* 0x0007e80000100a00 */
[----:B------:R-:W2:Y:S04]  /*4d790*/  LDL.LU.64 R34, [R1+0x1bd0] ;  /* 0x001bd00001227983 */ /* 0x000ea80000300a00 */
[----:B----4-:R-:W4:Y:S04]  /*4d7a0*/  LDL.LU.64 R42, [R1+0x1bc8] ;  /* 0x001bc800012a7983 */ /* 0x010f280000300a00 */
[----:B------:R1:W-:Y:S04]  /*4d7b0*/  STL.64 [R1+0xe38], R12 ;  /* 0x000e380c01007387 */ /* 0x0003e80000100a00 */
[----:B------:R3:W-:Y:S01]  /*4d7c0*/  LDGSTS.E [R21+0x8004], desc[UR60][R28.64], !P2 ;  /* 0x080040001c157fae */ /* 0x0007e2000d12187c */
[----:B------:R-:W-:Y:S01]  /*4d7d0*/  IMAD.WIDE R40, R4, 0x4, R40 ;  /* 0x0000000404287825 */ /* 0x000fe200078e0228 */
[----:B------:R-:W-:-:S02]  /*4d7e0*/  IADD3 R24, R26, -0x20f, RZ ;  /* 0xfffffdf11a187810 */ /* 0x000fc40007ffe0ff */
[----:B------:R1:W-:Y:S01]  /*4d7f0*/  LDGSTS.E [R20+0xc004], desc[UR60][R12.64], !P2 ;  /* 0x0c0040000c147fae */ /* 0x0003e2000d12187c */
[----:B------:R-:W4:Y:S03]  /*4d800*/  LDC R26, c[0x0][0x230] ;  /* 0x00008c00ff1a7b82 */ /* 0x000f260000000800 */
[----:B------:R-:W-:Y:S01]  /*4d810*/  STL.64 [R1+0xe30], R40 ;  /* 0x000e302801007387 */ /* 0x000fe20000100a00 */
[----:B---3--:R-:W-:-:S03]  /*4d820*/  IMAD.WIDE R28, R4, 0x4, R30 ;  /* 0x00000004041c7825 */ /* 0x008fc600078e021e */
[----:B------:R-:W3:Y:S01]  /*4d830*/  LDL.LU.64 R30, [R1+0xdd0] ;  /* 0x000dd000011e7983 */ /* 0x000ee20000300a00 */
[----:B------:R-:W-:Y:S01]  /*4d840*/  ISETP.GE.U32.AND P0, PT, R24, 0x7ffffd72, PT ;  /* 0x7ffffd721800780c */ /* 0x000fe20003f06070 */
[----:B------:R-:W-:Y:S02]  /*4d850*/  VIADD R24, R27, 0xfffffdf0 ;  /* 0xfffffdf01b187836 */ /* 0x000fe40000000000 */
[----:B------:R-:W-:-:S03]  /*4d860*/  IMAD.WIDE R38, R4, 0x4, R38 ;  /* 0x0000000404267825 */ /* 0x000fc600078e0226 */
[----:B------:R-:W-:Y:S01]  /*4d870*/  ISETP.GE.U32.AND P2, PT, R24, 0x7ffffd71, PT ;  /* 0x7ffffd711800780c */ /* 0x000fe20003f46070 */
[C---:B-1----:R-:W-:Y:S01]  /*4d880*/  IMAD.WIDE R12, R4.reuse, 0x4, R50 ;  /* 0x00000004040c7825 */ /* 0x042fe200078e0232 */
[----:B------:R-:W-:Y:S05]  /*4d890*/  STL.64 [R1+0xe28], R38 ;  /* 0x000e282601007387 */ /* 0x000fea0000100a00 */
[----:B------:R-:W-:Y:S04]  /*4d8a0*/  LDGSTS.E [R23+0x8], desc[UR60][R40.64], !P0 ;  /* 0x0000800028177fae */ /* 0x000fe8000c12187c */
[----:B------:R-:W-:Y:S04]  /*4d8b0*/  LDGSTS.E [R22+0x4008], desc[UR60][R38.64], !P0 ;  /* 0x0400800026167fae */ /* 0x000fe8000c12187c */
[----:B------:R1:W-:Y:S04]  /*4d8c0*/  STL.64 [R1+0xe20], R28 ;  /* 0x000e201c01007387 */ /* 0x0003e80000100a00 */
[----:B------:R4:W-:Y:S04]  /*4d8d0*/  STL.64 [R1+0xe18], R12 ;  /* 0x000e180c01007387 */ /* 0x0009e80000100a00 */
[----:B------:R1:W-:Y:S04]  /*4d8e0*/  LDGSTS.E [R21+0x8008], desc[UR60][R28.64], !P0 ;  /* 0x080080001c157fae */ /* 0x0003e8000c12187c */
[----:B------:R4:W-:Y:S01]  /*4d8f0*/  LDGSTS.E [R20+0xc008], desc[UR60][R12.64], !P0 ;  /* 0x0c0080000c147fae */ /* 0x0009e2000c12187c */
[C---:B--2---:R-:W-:Y:S01]  /*4d900*/  IMAD.WIDE R32, R4.reuse, 0x4, R32 ;  /* 0x0000000404207825 */ /* 0x044fe200078e0220 */
[----:B-1----:R-:W1:Y:S03]  /*4d910*/  LDC R28, c[0x0][0x230] ;  /* 0x00008c00ff1c7b82 */ /* 0x002e660000000800 */
[C---:B------:R-:W-:Y:S01]  /*4d920*/  IMAD.WIDE R38, R4.reuse, 0x4, R36 ;  /* 0x0000000404267825 */ /* 0x040fe200078e0224 */
[----:B------:R2:W-:Y:S04]  /*4d930*/  STL.64 [R1+0xe10], R32 ;  /* 0x000e102001007387 */ /* 0x0005e80000100a00 */
[----:B------:R-:W-:Y:S01]  /*4d940*/  STL.64 [R1+0xe08], R38 ;  /* 0x000e082601007387 */ /* 0x000fe20000100a00 */
[----:B------:R-:W-:-:S03]  /*4d950*/  IMAD.WIDE R34, R4, 0x4, R34 ;  /* 0x0000000404227825 */ /* 0x000fc600078e0222 */
[----:B------:R-:W3:Y:S01]  /*4d960*/  LDL.LU.64 R36, [R1+0x1db8] ;  /* 0x001db80001247983 */ /* 0x000ee20000300a00 */
[----:B----4-:R-:W-:-:S03]  /*4d970*/  IMAD.WIDE R12, R4, 0x4, R42 ;  /* 0x00000004040c7825 */ /* 0x010fc600078e022a */
[----:B------:R-:W-:Y:S04]  /*4d980*/  LDGSTS.E [R23+0xc], desc[UR60][R32.64], !P2 ;  /* 0x0000c00020177fae */ /* 0x000fe8000d12187c */
[----:B------:R-:W4:Y:S04]  /*4d990*/  LDL.LU.64 R42, [R1+0xdc0] ;  /* 0x000dc000012a7983 */ /* 0x000f280000300a00 */
[----:B------:R1:W-:Y:S04]  /*4d9a0*/  STL.64 [R1+0xe00], R34 ;  /* 0x000e002201007387 */ /* 0x0003e80000100a00 */
[----:B------:R3:W-:Y:S04]  /*4d9b0*/  STL.64 [R1+0xdf8], R12 ;  /* 0x000df80c01007387 */ /* 0x0007e80000100a00 */
[----:B--2---:R-:W2:Y:S04]  /*4d9c0*/  LDL.LU.64 R32, [R1+0x1bc0] ;  /* 0x001bc00001207983 */ /* 0x004ea80000300a00 */
[----:B------:R3:W-:Y:S04]  /*4d9d0*/  LDGSTS.E [R22+0x400c], desc[UR60][R38.64], !P2 ;  /* 0x0400c00026167fae */ /* 0x0007e8000d12187c */
[----:B------:R-:W-:Y:S01]  /*4d9e0*/  LDGSTS.E [R21+0x800c], desc[UR60][R34.64], !P2 ;  /* 0x0800c00022157fae */ /* 0x000fe2000d12187c */
[----:B------:R-:W-:-:S02]  /*4d9f0*/  IADD3 R24, R25, -0x22d, RZ ;  /* 0xfffffdd319187810 */ /* 0x000fc40007ffe0ff */
[----:B------:R-:W2:Y:S01]  /*4da00*/  LDC R25, c[0x0][0x230] ;  /* 0x00008c00ff197b82 */ /* 0x000ea20000000800 */
[----:B------:R3:W-:Y:S04]  /*4da10*/  LDGSTS.E [R20+0xc00c], desc[UR60][R12.64], !P2 ;  /* 0x0c00c0000c147fae */ /* 0x0007e8000d12187c */
[----:B-1----:R-:W2:Y:S01]  /*4da20*/  LDL.LU.64 R34, [R1+0x1bb8] ;  /* 0x001bb80001227983 */ /* 0x002ea20000300a00 */
[----:B---3--:R-:W-:-:S03]  /*4da30*/  IMAD.WIDE R40, R4, 0x4, R30 ;  /* 0x0000000404287825 */ /* 0x008fc600078e021e */
[----:B------:R-:W3:Y:S01]  /*4da40*/  LDL.LU.64 R30, [R1+0x1bb0] ;  /* 0x001bb000011e7983 */ /* 0x000ee20000300a00 */
[----:B------:R-:W-:Y:S01]  /*4da50*/  ISETP.GE.U32.AND P0, PT, R24, 0x7ffffd54, PT ;  /* 0x7ffffd541800780c */ /* 0x000fe20003f06070 */
[----:B------:R-:W-:Y:S02]  /*4da60*/  VIADD R24, R26, 0xfffffdd2 ;  /* 0xfffffdd21a187836 */ /* 0x000fe40000000000 */
[C---:B------:R-:W-:Y:S01]  /*4da70*/  IMAD.WIDE R38, R4.reuse, 0x4, R190 ;  /* 0x0000000404267825 */ /* 0x040fe200078e02be */
[----:B------:R-:W-:Y:S03]  /*4da80*/  STL.64 [R1+0xdf0], R40 ;  /* 0x000df02801007387 */ /* 0x000fe60000100a00 */
[C---:B------:R-:W-:Y:S01]  /*4da90*/  IMAD.WIDE R26, R4.reuse, 0x4, R192 ;  /* 0x00000004041a7825 */ /* 0x040fe200078e02c0 */
[----:B------:R-:W-:Y:S03]  /*4daa0*/  STL.64 [R1+0xde0], R38 ;  /* 0x000de02601007387 */ /* 0x000fe60000100a00 */
[----:B------:R-:W-:-:S02]  /*4dab0*/  IMAD.WIDE R12, R4, 0x4, R194 ;  /* 0x00000004040c7825 */ /* 0x000fc400078e02c2 */
[----:B------:R-:W-:Y:S01]  /*4dac0*/  LDGSTS.E [R23+0x10000], desc[UR60][R40.64], !P0 ;  /* 0x1000000028177fae */ /* 0x000fe2000c12187c */
[----:B------:R-:W-:Y:S01]  /*4dad0*/  ISETP.GE.U32.AND P2, PT, R24, 0x7ffffd53, PT ;  /* 0x7ffffd531800780c */ /* 0x000fe20003f46070 */
[C---:B------:R-:W-:Y:S02]  /*4dae0*/  VIADD R159, R18.reuse, 0x100000 ;  /* 0x00100000129f7836 */ /* 0x040fe40000000000 */
[----:B------:R-:W-:Y:S01]  /*4daf0*/  VIADD R154, R18, 0x100000 ;  /* 0x00100000129a7836 */ /* 0x000fe20000000000 */
[----:B------:R-:W-:Y:S01]  /*4db00*/  LDGSTS.E [R22+0x14000], desc[UR60][R38.64], !P0 ;  /* 0x1400000026167fae */ /* 0x000fe2000c12187c */
[----:B------:R-:W-:Y:S01]  /*4db10*/  IADD3 R24, R28, -0x22f, RZ ;  /* 0xfffffdd11c187810 */ /* 0x000fe20007ffe0ff */
[----:B------:R-:W-:Y:S01]  /*4db20*/  VIADD R170, R18, 0x100000 ;  /* 0x0010000012aa7836 */ /* 0x000fe20000000000 */
[----:B------:R-:W-:Y:S01]  /*4db30*/  IADD3 R171, R171, -0x21d, RZ ;  /* 0xfffffde3abab7810 */ /* 0x000fe20007ffe0ff */
[----:B------:R1:W-:Y:S01]  /*4db40*/  STL.64 [R1+0xdd8], R26 ;  /* 0x000dd81a01007387 */ /* 0x0003e20000100a00 */
[----:B------:R-:W3:Y:S03]  /*4db50*/  LDC R193, c[0x0][0x230] ;  /* 0x00008c00ffc17b82 */ /* 0x000ee60000000800 */
[----:B------:R2:W-:Y:S04]  /*4db60*/  STL.64 [R1+0xdd0], R12 ;  /* 0x000dd00c01007387 */ /* 0x0005e80000100a00 */
[----:B------:R-:W3:Y:S04]  /*4db70*/  LDL.LU.64 R50, [R1+0xc00] ;  /* 0x000c000001327983 */ /* 0x000ee80000300a00 */
[----:B------:R1:W-:Y:S04]  /*4db80*/  LDGSTS.E [R21+0x18000], desc[UR60][R26.64], !P0 ;  /* 0x180000001a157fae */ /* 0x0003e8000c12187c */
[----:B------:R2:W-:Y:S01]  /*4db90*/  LDGSTS.E [R20+0x1c000], desc[UR60][R12.64], !P0 ;  /* 0x1c0000000c147fae */ /* 0x0005e2000c12187c */
[----:B-1----:R-:W1:Y:S08]  /*4dba0*/  LDC R27, c[0x0][0x230] ;  /* 0x00008c00ff1b7b82 */ /* 0x002e700000000800 */
[----:B------:R-:W1:Y:S01]  /*4dbb0*/  LDC R26, c[0x0][0x230] ;  /* 0x00008c00ff1a7b82 */ /* 0x000e620000000800 */
[----:B------:R-:W-:-:S05]  /*4dbc0*/  IMAD.WIDE R40, R4, 0x4, R36 ;  /* 0x0000000404287825 */ /* 0x000fca00078e0224 */
[----:B------:R1:W-:Y:S01]  /*4dbd0*/  STL.64 [R1+0xdc8], R40 ;  /* 0x000dc82801007387 */ /* 0x0003e20000100a00 */
[----:B----4-:R-:W-:-:S03]  /*4dbe0*/  IMAD.WIDE R38, R4, 0x4, R42 ;  /* 0x0000000404267825 */ /* 0x010fc600078e022a */
[----:B------:R-:W4:Y:S04]  /*4dbf0*/  LDL.LU.64 R36, [R1+0x1db0] ;  /* 0x001db00001247983 */ /* 0x000f280000300a00 */
[----:B------:R1:W-:Y:S01]  /*4dc00*/  STL.64 [R1+0xdc0], R38 ;  /* 0x000dc02601007387 */ /* 0x0003e20000100a00 */
[----:B--2---:R-:W-:-:S04]  /*4dc10*/  IMAD.WIDE R28, R4, 0x4, R32 ;  /* 0x00000004041c7825 */ /* 0x004fc800078e0220 */
[C---:B------:R-:W-:Y:S01]  /*4dc20*/  IMAD.WIDE R12, R4.reuse, 0x4, R34 ;  /* 0x00000004040c7825 */ /* 0x040fe200078e0222 */
[----:B------:R-:W2:Y:S04]  /*4dc30*/  LDL.LU.64 R32, [R1+0x1ba8] ;  /* 0x001ba80001207983 */ /* 0x000ea80000300a00 */
[----:B------:R1:W-:Y:S04]  /*4dc40*/  STL.64 [R1+0xdb8], R28 ;  /* 0x000db81c01007387 */ /* 0x0003e80000100a00 */
[----:B------:R-:W2:Y:S04]  /*4dc50*/  LDL.LU.64 R34, [R1+0x1ba0] ;  /* 0x001ba00001227983 */ /* 0x000ea80000300a00 */
[----:B------:R1:W-:Y:S04]  /*4dc60*/  STL.64 [R1+0xdb0], R12 ;  /* 0x000db00c01007387 */ /* 0x0003e80000100a00 */
[----:B------:R-:W2:Y:S01]  /*4dc70*/  LDL.LU.64 R42, [R1+0x1b98] ;  /* 0x001b9800012a7983 */ /* 0x000ea20000300a00 */
[----:B---3--:R-:W-:Y:S01]  /*4dc80*/  IMAD.WIDE R44, R4, 0x4, R30 ;  /* 0x00000004042c7825 */ /* 0x008fe200078e021e */
[----:B------:R-:W-:-:S02]  /*4dc90*/  ISETP.GE.U32.AND P0, PT, R24, 0x7ffffd52, PT ;  /* 0x7ffffd521800780c */ /* 0x000fc40003f06070 */
[----:B------:R-:W3:Y:S01]  /*4dca0*/  LDL.LU.64 R30, [R1+0xd50] ;  /* 0x000d5000011e7983 */ /* 0x000ee20000300a00 */
[----:B------:R-:W-:-:S03]  /*4dcb0*/  VIADD R24, R25, 0xfffffdd0 ;  /* 0xfffffdd019187836 */ /* 0x000fc60000000000 */
[----:B------:R1:W-:Y:S01]  /*4dcc0*/  LDGSTS.E [R23+0x10004], desc[UR60][R40.64], !P2 ;  /* 0x1000400028177fae */ /* 0x0003e2000d12187c */
[----:B------:R-:W3:Y:S03]  /*4dcd0*/  LDC R25, c[0x0][0x230] ;  /* 0x00008c00ff197b82 */ /* 0x000ee60000000800 */
[----:B------:R1:W-:Y:S04]  /*4dce0*/  LDGSTS.E [R22+0x14004], desc[UR60][R38.64], !P2 ;  /* 0x1400400026167fae */ /* 0x0003e8000d12187c */
[----:B------:R1:W-:Y:S02]  /*4dcf0*/  LDGSTS.E [R21+0x18004], desc[UR60][R28.64], !P2 ;  /* 0x180040001c157fae */ /* 0x0003e4000d12187c */
[----:B-1----:R-:W-:-:S02]  /*4dd00*/  IMAD.WIDE R40, R4, 0x4, R196 ;  /* 0x0000000404287825 */ /* 0x002fc400078e02c4 */
[----:B------:R1:W-:Y:S02]  /*4dd10*/  LDGSTS.E [R20+0x1c004], desc[UR60][R12.64], !P2 ;  /* 0x1c0040000c147fae */ /* 0x0003e4000d12187c */
[----:B------:R-:W-:Y:S02]  /*4dd20*/  IMAD.WIDE R38, R4, 0x4, R198 ;  /* 0x0000000404267825 */ /* 0x000fe400078e02c6 */
[----:B------:R-:W-:Y:S01]  /*4dd30*/  STL.64 [R1+0xda8], R44 ;  /* 0x000da82c01007387 */ /* 0x000fe20000100a00 */
[----:B------:R-:W-:Y:S01]  /*4dd40*/  ISETP.GE.U32.AND P2, PT, R24, 0x7ffffd51, PT ;  /* 0x7ffffd511800780c */ /* 0x000fe20003f46070 */
[----:B------:R-:W3:Y:S02]  /*4dd50*/  LDC R28, c[0x0][0x230] ;  /* 0x00008c00ff1c7b82 */ /* 0x000ee40000000800 */
[----:B------:R-:W-:Y:S01]  /*4dd60*/  LDGSTS.E [R23+0x10008], desc[UR60][R44.64], !P0 ;  /* 0x100080002c177fae */ /* 0x000fe2000c12187c */
[----:B-1----:R-:W-:-:S03]  /*4dd70*/  IMAD.WIDE R12, R4, 0x4, R50 ;  /* 0x00000004040c7825 */ /* 0x002fc600078e0232 */
[----:B------:R4:W-:Y:S04]  /*4dd80*/  STL.64 [R1+0xda0], R40 ;  /* 0x000da02801007387 */ /* 0x0009e80000100a00 */
[----:B------:R4:W-:Y:S04]  /*4dd90*/  LDGSTS.E [R22+0x14008], desc[UR60][R40.64], !P0 ;  /* 0x1400800028167fae */ /* 0x0009e8000c12187c */
[----:B------:R2:W-:Y:S04]  /*4dda0*/  STL.64 [R1+0xd98], R38 ;  /* 0x000d982601007387 */ /* 0x0005e80000100a00 */
[----:B------:R2:W-:Y:S04]  /*4ddb0*/  LDGSTS.E [R21+0x18008], desc[UR60][R38.64], !P0 ;  /* 0x1800800026157fae */ /* 0x0005e8000c12187c */
[----:B------:R1:W-:Y:S04]  /*4ddc0*/  STL.64 [R1+0xd90], R12 ;  /* 0x000d900c01007387 */ /* 0x0003e80000100a00 */
[----:B------:R1:W-:Y:S01]  /*4ddd0*/  LDGSTS.E [R20+0x1c008], desc[UR60][R12.64], !P0 ;  /* 0x1c0080000c147fae */ /* 0x0003e2000c12187c */
[----:B----4-:R-:W-:-:S05]  /*4dde0*/  IMAD.WIDE R40, R4, 0x4, R36 ;  /* 0x0000000404287825 */ /* 0x010fca00078e0224 */
[----:B------:R3:W-:Y:S04]  /*4ddf0*/  STL.64 [R1+0xd88], R40 ;  /* 0x000d882801007387 */ /* 0x0007e80000100a00 */
[----:B------:R-:W4:Y:S04]  /*4de00*/  LDL.LU.64 R36, [R1+0x1d28] ;  /* 0x001d280001247983 */ /* 0x000f280000300a00 */
[----:B------:R3:W-:Y:S01]  /*4de10*/  LDGSTS.E [R23+0x1000c], desc[UR60][R40.64], !P2 ;  /* 0x1000c00028177fae */ /* 0x0007e2000d12187c */
[----:B--2---:R-:W-:-:S05]  /*4de20*/  IMAD.WIDE R38, R4, 0x4, R32 ;  /* 0x0000000404267825 */ /* 0x004fca00078e0220 */
[----:B------:R-:W-:Y:S01]  /*4de30*/  STL.64 [R1+0xd80], R38 ;  /* 0x000d802601007387 */ /* 0x000fe20000100a00 */
[----:B------:R-:W-:-:S03]  /*4de40*/  IMAD.WIDE R32, R4, 0x4, R34 ;  /* 0x0000000404207825 */ /* 0x000fc600078e0222 */
[----:B------:R2:W-:Y:S04]  /*4de50*/  LDGSTS.E [R22+0x1400c], desc[UR60][R38.64], !P2 ;  /* 0x1400c00026167fae */ /* 0x0005e8000d12187c */
[----:B------:R-:W4:Y:S01]  /*4de60*/  LDL.LU.64 R34, [R1+0xd40] ;  /* 0x000d400001227983 */ /* 0x000f220000300a00 */
[----:B-1----:R-:W-:-:S03]  /*4de70*/  IMAD.WIDE R12, R4, 0x4, R42 ;  /* 0x00000004040c7825 */ /* 0x002fc600078e022a */
[----:B------:R1:W-:Y:S04]  /*4de80*/  STL.64 [R1+0xd78], R32 ;  /* 0x000d782001007387 */ /* 0x0003e80000100a00 */
[----:B------:R-:W4:Y:S04]  /*4de90*/  LDL.LU.64 R42, [R1+0x1b90] ;  /* 0x001b9000012a7983 */ /* 0x000f280000300a00 */
[----:B------:R2:W-:Y:S04]  /*4dea0*/  STL.64 [R1+0xd70], R12 ;  /* 0x000d700c01007387 */ /* 0x0005e80000100a00 */
[----:B------:R-:W-:Y:S01]  /*4deb0*/  LDGSTS.E [R21+0x1800c], desc[UR60][R32.64], !P2 ;  /* 0x1800c00020157fae */ /* 0x000fe2000d12187c */
[----:B---3--:R-:W-:Y:S01]  /*4dec0*/  IMAD.WIDE R40, R4, 0x4, R30 ;  /* 0x0000000404287825 */ /* 0x008fe200078e021e */
[----:B------:R-:W-:-:S02]  /*4ded0*/  IADD3 R24, R27, -0x24d, RZ ;  /* 0xfffffdb31b187810 */ /* 0x000fc40007ffe0ff */
[----:B-1----:R-:W3:Y:S04]  /*4dee0*/  LDL.LU.64 R32, [R1+0xd30] ;  /* 0x000d300001207983 */ /* 0x002ee80000300a00 */
[----:B------:R-:W3:Y:S01]  /*4def0*/  LDL.LU.64 R30, [R1+0xd20] ;  /* 0x000d2000011e7983 */ /* 0x000ee20000300a00 */
[----:B------:R-:W-:Y:S01]  /*4df00*/  ISETP.GE.U32.AND P0, PT, R24, 0x7ffffd34, PT ;  /* 0x7ffffd341800780c */ /* 0x000fe20003f06070 */
[----:B--2---:R-:W-:Y:S02]  /*4df10*/  IMAD.WIDE R38, R4, 0x4, R200 ;  /* 0x0000000404267825 */ /* 0x004fe400078e02c8 */
[----:B------:R1:W-:Y:S01]  /*4df20*/  LDGSTS.E [R20+0x1c00c], desc[UR60][R12.64], !P2 ;  /* 0x1c00c0000c147fae */ /* 0x0003e2000d12187c */
[----:B------:R-:W2:Y:S01]  /*4df30*/  LDC R201, c[0x0][0x230] ;  /* 0x00008c00ffc97b82 */ /* 0x000ea20000000800 */
[----:B------:R-:W-:-:S02]  /*4df40*/  VIADD R24, R28, 0xfffffdb2 ;  /* 0xfffffdb21c187836 */ /* 0x000fc40000000000 */
[----:B------:R-:W-:Y:S01]  /*4df50*/  STL.64 [R1+0xd68], R40 ;  /* 0x000d682801007387 */ /* 0x000fe20000100a00 */
[----:B------:R-:W-:-:S03]  /*4df60*/  IMAD.WIDE R28, R4, 0x4, R202 ;  /* 0x00000004041c7825 */ /* 0x000fc600078e02ca */
[----:B------:R-:W-:Y:S01]  /*4df70*/  STL.64 [R1+0xd60], R38 ;  /* 0x000d602601007387 */ /* 0x000fe20000100a00 */
[----:B------:R-:W-:-:S03]  /*4df80*/  ISETP.GE.U32.AND P2, PT, R24, 0x7ffffd33, PT ;  /* 0x7ffffd331800780c */ /* 0x000fc60003f46070 */
[----:B------:R-:W-:Y:S01]  /*4df90*/  LDGSTS.E [R23+0x20000], desc[UR60][R40.64], !P0 ;  /* 0x2000000028177fae */ /* 0x000fe2000c12187c */
[----:B-1----:R-:W-:-:S03]  /*4dfa0*/  IMAD.WIDE R12, R4, 0x4, R204 ;  /* 0x00000004040c7825 */ /* 0x002fc600078e02cc */
[----:B------:R-:W-:Y:S01]  /*4dfb0*/  LDGSTS.E [R22+0x24000], desc[UR60][R38.64], !P0 ;  /* 0x2400000026167fae */ /* 0x000fe2000c12187c */
[----:B------:R-:W-:-:S03]  /*4dfc0*/  IADD3 R24, R26, -0x24f, RZ ;  /* 0xfffffdb11a187810 */ /* 0x000fc60007ffe0ff */
[----:B------:R1:W-:Y:S04]  /*4dfd0*/  STL.64 [R1+0xd58], R28 ;  /* 0x000d581c01007387 */ /* 0x0003e80000100a00 */
[----:B------:R3:W-:Y:S04]  /*4dfe0*/  STL.64 [R1+0xd50], R12 ;  /* 0x000d500c01007387 */ /* 0x0007e80000100a00 */
[----:B------:R1:W-:Y:S04]  /*4dff0*/  LDGSTS.E [R21+0x28000], desc[UR60][R28.64], !P0 ;  /* 0x280000001c157fae */ /* 0x0003e8000c12187c */
[----:B------:R3:W-:Y:S01]  /*4e000*/  LDGSTS.E [R20+0x2c000], desc[UR60][R12.64], !P0 ;  /* 0x2c0000000c147fae */ /* 0x0007e2000c12187c */
[----:B-1----:R-:W1:Y:S01]  /*4e010*/  LDC R28, c[0x0][0x230] ;  /* 0x00008c00ff1c7b82 */ /* 0x002e620000000800 */
[----:B----4-:R-:W-:-:S05]  /*4e020*/  IMAD.WIDE R38, R4, 0x4, R36 ;  /* 0x0000000404267825 */ /* 0x010fca00078e0224 */
[----:B------:R-:W-:Y:S04]  /*4e030*/  STL.64 [R1+0xd48], R38 ;  /* 0x000d482601007387 */ /* 0x000fe80000100a00 */
[----:B------:R-:W4:Y:S04]  /*4e040*/  LDL.LU.64 R36, [R1+0x1d20] ;  /* 0x001d200001247983 */ /* 0x000f280000300a00 */
[----:B------:R2:W-:Y:S01]  /*4e050*/  LDGSTS.E [R23+0x20004], desc[UR60][R38.64], !P2 ;  /* 0x2000400026177fae */ /* 0x0005e2000d12187c */
[----:B------:R-:W-:-:S05]  /*4e060*/  IMAD.WIDE R34, R4, 0x4, R34 ;  /* 0x0000000404227825 */ /* 0x000fca00078e0222 */
[----:B------:R1:W-:Y:S01]  /*4e070*/  STL.64 [R1+0xd40], R34 ;  /* 0x000d402201007387 */ /* 0x0003e20000100a00 */
[----:B------:R-:W-:-:S03]  /*4e080*/  IMAD.WIDE R26, R4, 0x4, R42 ;  /* 0x00000004041a7825 */ /* 0x000fc600078e022a */
[----:B------:R-:W-:Y:S04]  /*4e090*/  LDGSTS.E [R22+0x24004], desc[UR60][R34.64], !P2 ;  /* 0x2400400022167fae */ /* 0x000fe8000d12187c */
[----:B------:R-:W4:Y:S04]  /*4e0a0*/  LDL.LU.64 R42, [R1+0x1b88] ;  /* 0x001b8800012a7983 */ /* 0x000f280000300a00 */
[----:B------:R-:W-:Y:S01]  /*4e0b0*/  STL.64 [R1+0xd38], R26 ;  /* 0x000d381a01007387 */ /* 0x000fe20000100a00 */
[----:B---3--:R-:W-:-:S04]  /*4e0c0*/  IMAD.WIDE R12, R4, 0x4, R32 ;  /* 0x00000004040c7825 */ /* 0x008fc800078e0220 */
[----:B------:R-:W-:Y:S01]  /*4e0d0*/  IMAD.WIDE R44, R4, 0x4, R30 ;  /* 0x00000004042c7825 */ /* 0x000fe200078e021e */
[----:B------:R-:W3:Y:S04]  /*4e0e0*/  LDL.LU.64 R32, [R1+0x1b80] ;  /* 0x001b800001207983 */ /* 0x000ee80000300a00 */
[----:B------:R2:W-:Y:S04]  /*4e0f0*/  STL.64 [R1+0xd30], R12 ;  /* 0x000d300c01007387 */ /* 0x0005e80000100a00 */
[----:B-1----:R-:W3:Y:S04]  /*4e100*/  LDL.LU.64 R34, [R1+0x1b78] ;  /* 0x001b780001227983 */ /* 0x002ee80000300a00 */
[----:B------:R-:W3:Y:S01]  /*4e110*/  LDL.LU.64 R30, [R1+0xcd0] ;  /* 0x000cd000011e7983 */ /* 0x000ee20000300a00 */
[----:B------:R-:W-:Y:S01]  /*4e120*/  ISETP.GE.U32.AND P0, PT, R24, 0x7ffffd32, PT ;  /* 0x7ffffd321800780c */ /* 0x000fe20003f06070 */
[----:B------:R-:W-:-:S02]  /*4e130*/  IMAD.WIDE R40, R4, 0x4, R206 ;  /* 0x0000000404287825 */ /* 0x000fc400078e02ce */
[----:B------:R-:W-:Y:S02]  /*4e140*/  LDGSTS.E [R21+0x28004], desc[UR60][R26.64], !P2 ;  /* 0x280040001a157fae */ /* 0x000fe4000d12187c */
[C---:B--2---:R-:W-:Y:S02]  /*4e150*/  IMAD.WIDE R38, R4.reuse, 0x4, R208 ;  /* 0x0000000404267825 */ /* 0x044fe400078e02d0 */
[----:B------:R1:W-:Y:S01]  /*4e160*/  LDGSTS.E [R20+0x2c004], desc[UR60][R12.64], !P2 ;  /* 0x2c0040000c147fae */ /* 0x0003e2000d12187c */
[----:B------:R-:W-:Y:S01]  /*4e170*/  IADD3 R193, R193, -0x260, RZ ;  /* 0xfffffda0c1c17810 */ /* 0x000fe20007ffe0ff */
[----:B------:R-:W-:Y:S02]  /*4e180*/  VIADD R24, R25, 0xfffffdb0 ;  /* 0xfffffdb019187836 */ /* 0x000fe40000000000 */
[----:B------:R-:W-:Y:S01]  /*4e190*/  VIADD R192, R19, 0x100000 ;  /* 0x0010000013c07836 */ /* 0x000fe20000000000 */
[----:B------:R-:W-:Y:S01]  /*4e1a0*/  STL.64 [R1+0xd28], R44 ;  /* 0x000d282c01007387 */ /* 0x000fe20000100a00 */
[----:B------:R-:W2:Y:S03]  /*4e1b0*/  LDC R25, c[0x0][0x230] ;  /* 0x00008c00ff197b82 */ /* 0x000ea60000000800 */
[----:B------:R-:W-:Y:S01]  /*4e1c0*/  LDGSTS.E [R23+0x20008], desc[UR60][R44.64], !P0 ;  /* 0x200080002c177fae */ /* 0x000fe2000c12187c */
[----:B-1----:R-:W-:-:S03]  /*4e1d0*/  IMAD.WIDE R12, R4, 0x4, R210 ;  /* 0x00000004040c7825 */ /* 0x002fc600078e02d2 */
[----:B------:R4:W-:Y:S01]  /*4e1e0*/  STL.64 [R1+0xd20], R40 ;  /* 0x000d202801007387 */ /* 0x0009e20000100a00 */
[----:B------:R-:W1:Y:S03]  /*4e1f0*/  LDC R27, c[0x0][0x230] ;  /* 0x00008c00ff1b7b82 */ /* 0x000e660000000800 */
[----:B------:R4:W-:Y:S01]  /*4e200*/  LDGSTS.E [R22+0x24008], desc[UR60][R40.64], !P0 ;  /* 0x2400800028167fae */ /* 0x0009e2000c12187c */
[----:B------:R-:W-:-:S03]  /*4e210*/  ISETP.GE.U32.AND P2, PT, R24, 0x7ffffd31, PT ;  /* 0x7ffffd311800780c */ /* 0x000fc60003f46070 */
[----:B------:R2:W-:Y:S01]  /*4e220*/  STL.64 [R1+0xd18], R38 ;  /* 0x000d182601007387 */ /* 0x0005e20000100a00 */
[----:B------:R-:W-:Y:S01]  /*4e230*/  IADD3 R24, R28, -0x26d, RZ ;  /* 0xfffffd931c187810 */ /* 0x000fe20007ffe0ff */
[----:B------:R-:W1:Y:S02]  /*4e240*/  LDC R26, c[0x0][0x230] ;  /* 0x00008c00ff1a7b82 */ /* 0x000e640000000800 */
[----:B------:R2:W-:Y:S04]  /*4e250*/  LDGSTS.E [R21+0x28008], desc[UR60][R38.64], !P0 ;  /* 0x2800800026157fae */ /* 0x0005e8000c12187c */
[----:B------:R3:W-:Y:S01]  /*4e260*/  STL.64 [R1+0xd10], R12 ;  /* 0x000d100c01007387 */ /* 0x0007e20000100a00 */
[----:B------:R-:W-:Y:S01]  /*4e270*/  VIADD R200, R19, 0x100000 ;  /* 0x0010000013c87836 */ /* 0x000fe20000000000 */
[----:B------:R-:W-:Y:S01]  /*4e280*/  IADD3 R201, R201, -0x27d, RZ ;  /* 0xfffffd83c9c97810 */ /* 0x000fe20007ffe0ff */
[----:B------:R-:W1:Y:S01]  /*4e290*/  LDC R209, c[0x0][0x230] ;  /* 0x00008c00ffd17b82 */ /* 0x000e620000000800 */
[----:B------:R3:W-:Y:S01]  /*4e2a0*/  LDGSTS.E [R20+0x2c008], desc[UR60][R12.64], !P0 ;  /* 0x2c0080000c147fae */ /* 0x0007e2000c12187c */
[----:B----4-:R-:W-:-:S05]  /*4e2b0*/  IMAD.WIDE R40, R4, 0x4, R36 ;  /* 0x0000000404287825 */ /* 0x010fca00078e0224 */
[----:B------:R4:W-:Y:S04]  /*4e2c0*/  STL.64 [R1+0xd08], R40 ;  /* 0x000d082801007387 */ /* 0x0009e80000100a00 */
[----:B------:R-:W4:Y:S04]  /*4e2d0*/  LDL.LU.64 R36, [R1+0x1c98] ;  /* 0x001c980001247983 */ /* 0x000f280000300a00 */
[----:B------:R4:W-:Y:S01]  /*4e2e0*/  LDGSTS.E [R23+0x2000c], desc[UR60][R40.64], !P2 ;  /* 0x2000c00028177fae */ /* 0x0009e2000d12187c */
[----:B--2---:R-:W-:-:S05]  /*4e2f0*/  IMAD.WIDE R38, R4, 0x4, R42 ;  /* 0x0000000404267825 */ /* 0x004fca00078e022a */
[----:B------:R2:W-:Y:S01]  /*4e300*/  STL.64 [R1+0xd00], R38 ;  /* 0x000d002601007387 */ /* 0x0005e20000100a00 */
[----:B---3--:R-:W-:-:S03]  /*4e310*/  IMAD.WIDE R28, R4, 0x4, R32 ;  /* 0x00000004041c7825 */ /* 0x008fc600078e0220 */
[----:B------:R2:W-:Y:S04]  /*4e320*/  LDGSTS.E [R22+0x2400c], desc[UR60][R38.64], !P2 ;  /* 0x2400c00026167fae */ /* 0x0005e8000d12187c */
[----:B------:R-:W3:Y:S01]  /*4e330*/  LDL.LU.64 R32, [R1+0xcc0] ;  /* 0x000cc00001207983 */ /* 0x000ee20000300a00 */
[----:B------:R-:W-:-:S03]  /*4e340*/  IMAD.WIDE R12, R4, 0x4, R34 ;  /* 0x00000004040c7825 */ /* 0x000fc600078e0222 */
[----:B------:R2:W-:Y:S04]  /*4e350*/  STL.64 [R1+0xcf8], R28 ;  /* 0x000cf81c01007387 */ /* 0x0005e80000100a00 */
[----:B------:R-:W3:Y:S01]  /*4e360*/  LDL.LU.64 R34, [R1+0x1b70] ;  /* 0x001b700001227983 */ /* 0x000ee20000300a00 */
[----:B----4-:R-:W-:-:S03]  /*4e370*/  IMAD.WIDE R40, R4, 0x4, R30 ;  /* 0x0000000404287825 */ /* 0x010fc600078e021e */
[----:B------:R4:W-:Y:S04]  /*4e380*/  STL.64 [R1+0xcf0], R12 ;  /* 0x000cf00c01007387 */ /* 0x0009e80000100a00 */
[----:B------:R-:W3:Y:S04]  /*4e390*/  LDL.LU.64 R42, [R1+0x1b68] ;  /* 0x001b6800012a7983 */ /* 0x000ee80000300a00 */
[----:B------:R-:W3:Y:S01]  /*4e3a0*/  LDL.LU.64 R30, [R1+0x1b60] ;  /* 0x001b6000011e7983 */ /* 0x000ee20000300a00 */
[----:B------:R-:W-:Y:S01]  /*4e3b0*/  ISETP.GE.U32.AND P0, PT, R24, 0x7ffffd14, PT ;  /* 0x7ffffd141800780c */ /* 0x000fe20003f06070 */
[----:B-1----:R-:W-:-:S02]  /*4e3c0*/  VIADD R24, R27, 0xfffffd92 ;  /* 0xfffffd921b187836 */ /* 0x002fc40000000000 */
[----:B------:R1:W-:Y:S01]  /*4e3d0*/  LDGSTS.E [R21+0x2800c], desc[UR60][R28.64], !P2 ;  /* 0x2800c0001c157fae */ /* 0x0003e2000d12187c */
[----:B--2---:R-:W-:-:S03]  /*4e3e0*/  IMAD.WIDE R38, R4, 0x4, R212 ;  /* 0x0000000404267825 */ /* 0x004fc600078e02d4 */
[----:B------:R4:W-:Y:S01]  /*4e3f0*/  LDGSTS.E [R20+0x2c00c], desc[UR60][R12.64], !P2 ;  /* 0x2c00c0000c147fae */ /* 0x0009e2000d12187c */
[----:B------:R-:W-:-:S03]  /*4e400*/  ISETP.GE.U32.AND P2, PT, R24, 0x7ffffd13, PT ;  /* 0x7ffffd131800780c */ /* 0x000fc60003f46070 */
[----:B------:R-:W-:Y:S01]  /*4e410*/  STL.64 [R1+0xce8], R40 ;  /* 0x000ce82801007387 */ /* 0x000fe20000100a00 */
[----:B-1----:R-:W-:-:S03]  /*4e420*/  IMAD.WIDE R28, R4, 0x4, R214 ;  /* 0x00000004041c7825 */ /* 0x002fc600078e02d6 */
[----:B------:R-:W-:Y:S01]  /*4e430*/  STL.64 [R1+0xce0], R38 ;  /* 0x000ce02601007387 */ /* 0x000fe20000100a00 */
[----:B----4-:R-:W-:-:S03]  /*4e440*/  IMAD.WIDE R12, R4, 0x4, R216 ;  /* 0x00000004040c7825 */ /* 0x010fc600078e02d8 */
[----:B------:R1:W-:Y:S01]  /*4e450*/  STL.64 [R1+0xcd8], R28 ;  /* 0x000cd81c01007387 */ /* 0x0003e20000100a00 */
[----:B------:R-:W-:Y:S01]  /*4e460*/  IADD3 R24, R26, -0x26f, RZ ;  /* 0xfffffd911a187810 */ /* 0x000fe20007ffe0ff */
[----:B------:R-:W2:Y:S02]  /*4e470*/  LDC R217, c[0x0][0x230] ;  /* 0x00008c00ffd97b82 */ /* 0x000ea40000000800 */
[----:B------:R4:W-:Y:S04]  /*4e480*/  STL.64 [R1+0xcd0], R12 ;  /* 0x000cd00c01007387 */ /* 0x0009e80000100a00 */
[----:B------:R-:W-:Y:S04]  /*4e490*/  LDGSTS.E [R23+0x30000], desc[UR60][R40.64], !P0 ;  /* 0x3000000028177fae */ /* 0x000fe8000c12187c */
[----:B------:R-:W-:Y:S04]  /*4e4a0*/  LDGSTS.E [R22+0x34000], desc[UR60][R38.64], !P0 ;  /* 0x3400000026167fae */ /* 0x000fe8000c12187c */
[----:B------:R1:W-:Y:S04]  /*4e4b0*/  LDGSTS.E [R21+0x38000], desc[UR60][R28.64], !P0 ;  /* 0x380000001c157fae */ /* 0x0003e8000c12187c */
[----:B------:R4:W-:Y:S01]  /*4e4c0*/  LDGSTS.E [R20+0x3c000], desc[UR60][R12.64], !P0 ;  /* 0x3c0000000c147fae */ /* 0x0009e2000c12187c */
[----:B-1----:R-:W1:Y:S08]  /*4e4d0*/  LDC R29, c[0x0][0x230] ;  /* 0x00008c00ff1d7b82 */ /* 0x002e700000000800 */
[----:B------:R-:W2:Y:S01]  /*4e4e0*/  LDC R28, c[0x0][0x230] ;  /* 0x00008c00ff1c7b82 */ /* 0x000ea20000000800 */
[----:B------:R-:W-:-:S05]  /*4e4f0*/  IMAD.WIDE R36, R4, 0x4, R36 ;  /* 0x0000000404247825 */ /* 0x000fca00078e0224 */
[----:B------:R-:W-:Y:S04]  /*4e500*/  STL.64 [R1+0xcc8], R36 ;  /* 0x000cc82401007387 */ /* 0x000fe80000100a00 */
[----:B------:R-:W-:Y:S01]  /*4e510*/  LDGSTS.E [R23+0x30004], desc[UR60][R36.64], !P2 ;  /* 0x3000400024177fae */ /* 0x000fe2000d12187c */
[----:B---3--:R-:W-:-:S05]  /*4e520*/  IMAD.WIDE R32, R4, 0x4, R32 ;  /* 0x0000000404207825 */ /* 0x008fca00078e0220 */
[----:B------:R3:W-:Y:S01]  /*4e530*/  LDGSTS.E [R22+0x34004], desc[UR60][R32.64], !P2 ;  /* 0x3400400020167fae */ /* 0x0007e2000d12187c */
[----:B------:R-:W-:-:S03]  /*4e540*/  IMAD.WIDE R26, R4, 0x4, R34 ;  /* 0x00000004041a7825 */ /* 0x000fc600078e0222 */
[----:B------:R-:W2:Y:S04]  /*4e550*/  LDL.LU.64 R34, [R1+0x1c90] ;  /* 0x001c900001227983 */ /* 0x000ea80000300a00 */
[----:B------:R3:W-:Y:S01]  /*4e560*/  STL.64 [R1+0xcc0], R32 ;  /* 0x000cc02001007387 */ /* 0x0007e20000100a00 */
[----:B----4-:R-:W-:-:S03]  /*4e570*/  IMAD.WIDE R12, R4, 0x4, R42 ;  /* 0x00000004040c7825 */ /* 0x010fc600078e022a */
[----:B------:R4:W-:Y:S04]  /*4e580*/  STL.64 [R1+0xcb8], R26 ;  /* 0x000cb81a01007387 */ /* 0x0009e80000100a00 */
[----:B------:R4:W-:Y:S01]  /*4e590*/  LDGSTS.E [R21+0x38004], desc[UR60][R26.64], !P2 ;  /* 0x380040001a157fae */ /* 0x0009e2000d12187c */
[----:B---3--:R-:W-:-:S03]  /*4e5a0*/  IMAD.WIDE R32, R4, 0x4, R30 ;  /* 0x0000000404207825 */ /* 0x008fc600078e021e */
[----:B------:R3:W-:Y:S01]  /*4e5b0*/  STL.64 [R1+0xcb0], R12 ;  /* 0x000cb00c01007387 */ /* 0x0007e20000100a00 */
[----:B------:R-:W-:-:S03]  /*4e5c0*/  IMAD.WIDE R30, R4, 0x4, R218 ;  /* 0x00000004041e7825 */ /* 0x000fc600078e02da */
[----:B------:R3:W-:Y:S01]  /*4e5d0*/  LDGSTS.E [R20+0x3c004], desc[UR60][R12.64], !P2 ;  /* 0x3c0040000c147fae */ /* 0x0007e2000d12187c */
[----:B------:R-:W-:Y:S01]  /*4e5e0*/  ISETP.GE.U32.AND P0, PT, R24, 0x7ffffd12, PT ;  /* 0x7ffffd121800780c */ /* 0x000fe20003f06070 */
[----:B------:R-:W2:Y:S01]  /*4e5f0*/  LDC R218, c[0x0][0x230] ;  /* 0x00008c00ffda7b82 */ /* 0x000ea20000000800 */
[C---:B----4-:R-:W-:Y:S01]  /*4e600*/  IMAD.WIDE R26, R4.reuse, 0x4, R220 ;  /* 0x00000004041a7825 */ /* 0x050fe200078e02dc */
[----:B------:R-:W-:Y:S04]  /*4e610*/  STL.64 [R1+0xca8], R32 ;  /* 0x000ca82001007387 */ /* 0x000fe80000100a00 */
[----:B------:R4:W-:Y:S01]  /*4e620*/  STL.64 [R1+0xca0], R30 ;  /* 0x000ca01e01007387 */ /* 0x0009e20000100a00 */
[----:B---3--:R-:W-:-:S03]  /*4e630*/  IMAD.WIDE R12, R4, 0x4, R222 ;  /* 0x00000004040c7825 */ /* 0x008fc600078e02de */
[----:B------:R3:W-:Y:S04]  /*4e640*/  STL.64 [R1+0xc98], R26 ;  /* 0x000c981a01007387 */ /* 0x0007e80000100a00 */
[----:B------:R1:W-:Y:S04]  /*4e650*/  STL.64 [R1+0xc90], R12 ;  /* 0x000c900c01007387 */ /* 0x0003e80000100a00 */
[----:B------:R-:W2:Y:S04]  /*4e660*/  LDL.LU.64 R38, [R1+0x1e38] ;  /* 0x001e380001267983 */ /* 0x000ea80000300a00 */
[----:B------:R-:W2:Y:S04]  /*4e670*/  LDL.LU.64 R50, [R1+0x1a18] ;  /* 0x001a180001327983 */ /* 0x000ea80000300a00 */
[----:B------:R-:W2:Y:S04]  /*4e680*/  LDL.LU.64 R40, [R1+0x1a10] ;  /* 0x001a100001287983 */ /* 0x000ea80000300a00 */
[----:B------:R-:W2:Y:S01]  /*4e690*/  LDL.LU.64 R42, [R1+0x1a08] ;  /* 0x001a0800012a7983 */ /* 0x000ea20000300a00 */
[----:B------:R-:W-:-:S03]  /*4e6a0*/  VIADD R24, R25, 0xfffffd90 ;  /* 0xfffffd9019187836 */ /* 0x000fc60000000000 */
[----:B------:R-:W-:Y:S02]  /*4e6b0*/  LDGSTS.E [R23+0x30008], desc[UR60][R32.64], !P0 ;  /* 0x3000800020177fae */ /* 0x000fe4000c12187c */
[----:B------:R-:W-:Y:S02]  /*4e6c0*/  ISETP.GE.U32.AND P2, PT, R24, 0x7ffffd11, PT ;  /* 0x7ffffd111800780c */ /* 0x000fe40003f46070 */
[----:B------:R4:W-:Y:S01]  /*4e6d0*/  LDGSTS.E [R22+0x34008], desc[UR60][R30.64], !P0 ;  /* 0x340080001e167fae */ /* 0x0009e2000c12187c */
[C---:B------:R-:W-:Y:S01]  /*4e6e0*/  VIADD R25, R15.reuse, 0x100000 ;  /* 0x001000000f197836 */ /* 0x040fe20000000000 */
[----:B------:R-:W-:Y:S02]  /*4e6f0*/  IADD3 R24, R15, 0x100000, RZ ;  /* 0x001000000f187810 */ /* 0x000fe40007ffe0ff */
[----:B------:R3:W-:Y:S04]  /*4e700*/  LDGSTS.E [R21+0x38008], desc[UR60][R26.64], !P0 ;  /* 0x380080001a157fae */ /* 0x0007e8000c12187c */
[----:B------:R1:W-:Y:S01]  /*4e710*/  LDGSTS.E [R20+0x3c008], desc[UR60][R12.64], !P0 ;  /* 0x3c0080000c147fae */ /* 0x0003e2000c12187c */
[----:B----4-:R-:W-:-:S03]  /*4e720*/  IMAD.WIDE R30, R4, 0x4, R224 ;  /* 0x00000004041e7825 */ /* 0x010fc600078e02e0 */
[----:B------:R-:W-:Y:S01]  /*4e730*/  STL.64 [R1+0x2cf0], R14 ;  /* 0x002cf00e01007387 */ /* 0x000fe20000100a00 */
[----:B---3--:R-:W3:Y:S01]  /*4e740*/  LDC R27, c[0x0][0x230] ;  /* 0x00008c00ff1b7b82 */ /* 0x008ee20000000800 */
[----:B-1----:R-:W-:Y:S01]  /*4e750*/  IMAD.WIDE R12, R4, 0x4, R226 ;  /* 0x00000004040c7825 */ /* 0x002fe200078e02e2 */
[----:B------:R-:W-:-:S03]  /*4e760*/  IADD3 R26, R29, -0x211, RZ ;  /* 0xfffffdef1d1a7810 */ /* 0x000fc60007ffe0ff */
[----:B------:R-:W-:Y:S01]  /*4e770*/  IMAD.WIDE R20, R4, 0x4, R228 ;  /* 0x0000000404147825 */ /* 0x000fe200078e02e4 */
[----:B------:R-:W-:Y:S02]  /*4e780*/  ISETP.GE.U32.AND P0, PT, R26, 0x7ffffd70, PT ;  /* 0x7ffffd701a00780c */ /* 0x000fe40003f06070 */
[----:B------:R-:W1:Y:S01]  /*4e790*/  LDC R29, c[0x0][0x230] ;  /* 0x00008c00ff1d7b82 */ /* 0x000e620000000800 */
[----:B--2---:R-:W-:-:S05]  /*4e7a0*/  IMAD.WIDE R32, R4, 0x4, R34 ;  /* 0x0000000404207825 */ /* 0x004fca00078e0222 */
[----:B------:R-:W-:Y:S04]  /*4e7b0*/  STL.64 [R1+0xc88], R32 ;  /* 0x000c882001007387 */ /* 0x000fe80000100a00 */
[----:B------:R2:W-:Y:S04]  /*4e7c0*/  STL.64 [R1+0xc80], R30 ;  /* 0x000c801e01007387 */ /* 0x0005e80000100a00 */
[----:B------:R4:W-:Y:S04]  /*4e7d0*/  LDGSTS.E [R25+0x3000c], desc[UR60][R32.64], !P2 ;  /* 0x3000c00020197fae */ /* 0x0009e8000d12187c */
[----:B------:R-:W-:Y:S04]  /*4e7e0*/  LDGSTS.E [R24+0x3400c], desc[UR60][R30.64], !P2 ;  /* 0x3400c0001e187fae */ /* 0x000fe8000d12187c */
[----:B------:R3:W-:Y:S04]  /*4e7f0*/  STL.64 [R1+0xc00], R12 ;  /* 0x000c000c01007387 */ /* 0x0007e80000100a00 */
[----:B------:R3:W-:Y:S04]  /*4e800*/  LDGSTS.E [R23+0x3800c], desc[UR60][R12.64], !P2 ;  /* 0x3800c0000c177fae */ /* 0x0007e8000d12187c */
[----:B--2---:R-:W2:Y:S04]  /*4e810*/  LDL.LU.64 R30, [R1+0x1e30] ;  /* 0x001e3000011e7983 */ /* 0x004ea80000300a00 */
[----:B------:R-:W2:Y:S04]  /*4e820*/  LDL.LU.64 R36, [R1+0x1a00] ;  /* 0x001a000001247983 */ /* 0x000ea80000300a00 */
[----:B------:R-:W2:Y:S04]  /*4e830*/  LDL.LU.64 R32, [R1+0x19f8] ;  /* 0x0019f80001207983 */ /* 0x000ea80000300a00 */
[----:B------:R-:W2:Y:S01]  /*4e840*/  LDL.LU.64 R34, [R1+0x19f0] ;  /* 0x0019f00001227983 */ /* 0x000ea20000300a00 */
[----:B------:R-:W-:Y:S01]  /*4e850*/  IMAD.WIDE R38, R4, 0x4, R38 ;  /* 0x0000000404267825 */ /* 0x000fe200078e0226 */
[----:B----4-:R-:W-:-:S02]  /*4e860*/  IADD3 R25, R16, 0x100000, RZ ;  /* 0x0010000010197810 */ /* 0x010fc40007ffe0ff */
[----:B------:R4:W-:Y:S04]  /*4e870*/  LDGSTS.E [R22+0x3c00c], desc[UR60][R20.64], !P2 ;  /* 0x3c00c00014167fae */ /* 0x0009e8000d12187c */
[----:B------:R4:W-:Y:S01]  /*4e880*/  STL.64 [R1+0x2cf8], R20 ;  /* 0x002cf81401007387 */ /* 0x0009e20000100a00 */
[----:B------:R-:W-:-:S03]  /*4e890*/  IMAD.WIDE R14, R4, 0x4, R40 ;  /* 0x00000004040e7825 */ /* 0x000fc600078e0228 */
[----:B------:R1:W-:Y:S01]  /*4e8a0*/  STL.64 [R1+0x478], R38 ;  /* 0x0004782601007387 */ /* 0x0003e20000100a00 */
[----:B---3--:R-:W-:-:S03]  /*4e8b0*/  IMAD.WIDE R12, R4, 0x4, R42 ;  /* 0x00000004040c7825 */ /* 0x008fc600078e022a */
[----:B------:R-:W-:Y:S01]  /*4e8c0*/  LDGSTS.E [R25], desc[UR60][R38.64], !P0 ;  /* 0x0000000026197fae */ /* 0x000fe2000c12187c */
[----:B----4-:R-:W-:-:S05]  /*4e8d0*/  IMAD.WIDE R20, R4, 0x4, R50 ;  /* 0x0000000404147825 */ /* 0x010fca00078e0232 */
[----:B------:R3:W-:Y:S04]  /*4e8e0*/  STL.64 [R1+0x470], R20 ;  /* 0x0004701401007387 */ /* 0x0007e80000100a00 */
[----:B------:R4:W-:Y:S04]  /*4e8f0*/  STL.64 [R1+0x468], R14 ;  /* 0x0004680e01007387 */ /* 0x0009e80000100a00 */
[----:B-1----:R-:W4:Y:S04]  /*4e900*/  LDL.LU.64 R38, [R1+0x1e28] ;  /* 0x001e280001267983 */ /* 0x002f280000300a00 */
[----:B------:R1:W-:Y:S04]  /*4e910*/  STL.64 [R1+0x460], R12 ;  /* 0x0004600c01007387 */ /* 0x0003e80000100a00 */
[----:B------:R-:W4:Y:S04]  /*4e920*/  LDL.LU.64 R50, [R1+0x19e8] ;  /* 0x0019e80001327983 */ /* 0x000f280000300a00 */
[----:B------:R-:W4:Y:S04]  /*4e930*/  LDL.LU.64 R40, [R1+0x19e0] ;  /* 0x0019e00001287983 */ /* 0x000f280000300a00 */
[----:B------:R-:W4:Y:S01]  /*4e940*/  LDL.LU.64 R42, [R1+0x19d8] ;  /* 0x0019d800012a7983 */ /* 0x000f220000300a00 */
[----:B------:R-:W-:Y:S01]  /*4e950*/  VIADD R26, R28, 0xfffffdee ;  /* 0xfffffdee1c1a7836 */ /* 0x000fe20000000000 */
[C---:B------:R-:W-:Y:S01]  /*4e960*/  IADD3 R23, R16.reuse, 0x100000, RZ ;  /* 0x0010000010177810 */ /* 0x040fe20007ffe0ff */
[----:B------:R-:W-:Y:S01]  /*4e970*/  VIADD R24, R16, 0x100000 ;  /* 0x0010000010187836 */ /* 0x000fe20000000000 */
[----:B------:R-:W1:Y:S02]  /*4e980*/  LDC R28, c[0x0][0x230] ;  /* 0x00008c00ff1c7b82 */ /* 0x000e640000000800 */
[----:B------:R-:W-:Y:S01]  /*4e990*/  ISETP.GE.U32.AND P2, PT, R26, 0x7ffffd6f, PT ;  /* 0x7ffffd6f1a00780c */ /* 0x000fe20003f46070 */
[----:B------:R-:W-:Y:S01]  /*4e9a0*/  VIADD R22, R16, 0x100000 ;  /* 0x0010000010167836 */ /* 0x000fe20000000000 */
[----:B------:R3:W-:Y:S04]  /*4e9b0*/  LDGSTS.E [R24+0x4000], desc[UR60][R20.64], !P0 ;  /* 0x0400000014187fae */ /* 0x0007e8000c12187c */
[----:B------:R4:W-:Y:S04]  /*4e9c0*/  LDGSTS.E [R23+0x8000], desc[UR60][R14.64], !P0 ;  /* 0x080000000e177fae */ /* 0x0009e8000c12187c */
[----:B------:R1:W-:Y:S01]  /*4e9d0*/  LDGSTS.E [R22+0xc000], desc[UR60][R12.64], !P0 ;  /* 0x0c0000000c167fae */ /* 0x0003e2000c12187c */
[----:B------:R-:W-:-:S02]  /*4e9e0*/  IADD3 R26, R27, -0x213, RZ ;  /* 0xfffffded1b1a7810 */ /* 0x000fc40007ffe0ff */
[----:B------:R-:W1:Y:S02]  /*4e9f0*/  LDC R27, c[0x0][0x230] ;  /* 0x00008c00ff1b7b82 */ /* 0x000e640000000800 */
[----:B------:R-:W-:Y:S01]  /*4ea00*/  ISETP.GE.U32.AND P0, PT, R26, 0x7ffffd6e, PT ;  /* 0x7ffffd6e1a00780c */ /* 0x000fe20003f06070 */
[----:B--2---:R-:W-:-:S04]  /*4ea10*/  IMAD.WIDE R30, R4, 0x4, R30 ;  /* 0x00000004041e7825 */ /* 0x004fc800078e021e */
[C---:B---3--:R-:W-:Y:S01]  /*4ea20*/  IMAD.WIDE R20, R4.reuse, 0x4, R36 ;  /* 0x0000000404147825 */ /* 0x048fe200078e0224 */
[----:B------:R2:W-:Y:S03]  /*4ea30*/  STL.64 [R1+0x458], R30 ;  /* 0x0004581e01007387 */ /* 0x0005e60000100a00 */
[C---:B----4-:R-:W-:Y:S01]  /*4ea40*/  IMAD.WIDE R14, R4.reuse, 0x4, R32 ;  /* 0x00000004040e7825 */ /* 0x050fe200078e0220 */
[----:B------:R3:W-:Y:S03]  /*4ea50*/  STL.64 [R1+0x450], R20 ;  /* 0x0004501401007387 */ /* 0x0007e60000100a00 */
[C---:B-1----:R-:W-:Y:S01]  /*4ea60*/  IMAD.WIDE R12, R4.reuse, 0x4, R34 ;  /* 0x00000004040c7825 */ /* 0x042fe200078e0222 */
[----:B------:R-:W-:Y:S04]  /*4ea70*/  LDGSTS.E [R25+0x4], desc[UR60][R30.64], !P2 ;  /* 0x000040001e197fae */ /* 0x000fe8000d12187c */
[----:B------:R1:W-:Y:S04]  /*4ea80*/  STL.64 [R1+0x448], R14 ;  /* 0x0004480e01007387 */ /* 0x0003e80000100a00 */
[----:B------:R3:W-:Y:S04]  /*4ea90*/  LDGSTS.E [R24+0x4004], desc[UR60][R20.64], !P2 ;  /* 0x0400400014187fae */ /* 0x0007e8000d12187c */
[----:B--2---:R-:W2:Y:S04]  /*4eaa0*/  LDL.LU.64 R30, [R1+0x1e20] ;  /* 0x001e2000011e7983 */ /* 0x004ea80000300a00 */
[----:B------:R4:W-:Y:S04]  /*4eab0*/  STL.64 [R1+0x440], R12 ;  /* 0x0004400c01007387 */ /* 0x0009e80000100a00 */
[----:B------:R-:W2:Y:S04]  /*4eac0*/  LDL.LU.64 R36, [R1+0x19d0] ;  /* 0x0019d00001247983 */ /* 0x000ea80000300a00 */
[----:B------:R-:W2:Y:S04]  /*4ead0*/  LDL.LU.64 R32, [R1+0x19c8] ;  /* 0x0019c80001207983 */ /* 0x000ea80000300a00 */
[----:B------:R-:W2:Y:S01]  /*4eae0*/  LDL.LU.64 R34, [R1+0x19c0] ;  /* 0x0019c00001227983 */ /* 0x000ea20000300a00 */
[----:B------:R-:W-:-:S03]  /*4eaf0*/  IMAD.WIDE R38, R4, 0x4, R38 ;  /* 0x0000000404267825 */ /* 0x000fc600078e0226 */
[----:B------:R1:W-:Y:S04]  /*4eb00*/  LDGSTS.E [R23+0x8004], desc[UR60][R14.64], !P2 ;  /* 0x080040000e177fae */ /* 0x0003e8000d12187c */
[----:B------:R4:W-:Y:S01]  /*4eb10*/  LDGSTS.E [R22+0xc004], desc[UR60][R12.64], !P2 ;  /* 0x0c0040000c167fae */ /* 0x0009e2000d12187c */
[----:B---3--:R-:W-:-:S03]  /*4eb20*/  IMAD.WIDE R20, R4, 0x4, R50 ;  /* 0x0000000404147825 */ /* 0x008fc600078e0232 */
[----:B------:R3:W-:Y:S01]  /*4eb30*/  STL.64 [R1+0x438], R38 ;  /* 0x0004382601007387 */ /* 0x0007e20000100a00 */
[----:B-1----:R-:W-:-:S03]  /*4eb40*/  IMAD.WIDE R14, R4, 0x4, R40 ;  /* 0x00000004040e7825 */ /* 0x002fc600078e0228 */
[----:B------:R1:W-:Y:S01]  /*4eb50*/  STL.64 [R1+0x430], R20 ;  /* 0x0004301401007387 */ /* 0x0003e20000100a00 */
[----:B----4-:R-:W-:-:S03]  /*4eb60*/  IMAD.WIDE R12, R4, 0x4, R42 ;  /* 0x00000004040c7825 */ /* 0x010fc600078e022a */
[----:B------:R-:W-:Y:S04]  /*4eb70*/  LDGSTS.E [R25+0x8], desc[UR60][R38.64], !P0 ;  /* 0x0000800026197fae */ /* 0x000fe8000c12187c */
[----:B------:R4:W-:Y:S01]  /*4eb80*/  STL.64 [R1+0x428], R14 ;  /* 0x0004280e01007387 */ /* 0x0009e20000100a00 */
[----:B------:R-:W-:Y:S02]  /*4eb90*/  VIADD R26, R29, 0xfffffdec ;  /* 0xfffffdec1d1a7836 */ /* 0x000fe40000000000 */
[----:B------:R-:W4:Y:S01]  /*4eba0*/  LDC R29, c[0x0][0x230] ;  /* 0x00008c00ff1d7b82 */ /* 0x000f220000000800 */
[----:B------:R1:W-:Y:S04]  /*4ebb0*/  LDGSTS.E [R24+0x4008], desc[UR60][R20.64], !P0 ;  /* 0x0400800014187fae */ /* 0x0003e8000c12187c */
[----:B---3--:R-:W3:Y:S04]  /*4ebc0*/  LDL.LU.64 R38, [R1+0x1da8] ;  /* 0x001da80001267983 */ /* 0x008ee80000300a00 */
[----:B------:R4:W-:Y:S04]  /*4ebd0*/  STL.64 [R1+0x420], R12 ;  /* 0x0004200c01007387 */ /* 0x0009e80000100a00 */
[----:B------:R-:W3:Y:S04]  /*4ebe0*/  LDL.LU.64 R50, [R1+0x1898] ;  /* 0x0018980001327983 */ /* 0x000ee80000300a00 */
[----:B------:R-:W3:Y:S04]  /*4ebf0*/  LDL.LU.64 R40, [R1+0x1890] ;  /* 0x0018900001287983 */ /* 0x000ee80000300a00 */
[----:B------:R-:W3:Y:S01]  /*4ec00*/  LDL.LU.64 R42, [R1+0x1888] ;  /* 0x00188800012a7983 */ /* 0x000ee20000300a00 */
[----:B------:R-:W-:-:S03]  /*4ec10*/  ISETP.GE.U32.AND P2, PT, R26, 0x7ffffd6d, PT ;  /* 0x7ffffd6d1a00780c */ /* 0x000fc60003f46070 */
[----:B------:R4:W-:Y:S04]  /*4ec20*/  LDGSTS.E [R23+0x8008], desc[UR60][R14.64], !P0 ;  /* 0x080080000e177fae */ /* 0x0009e8000c12187c */
[----:B------:R4:W-:Y:S01]  /*4ec30*/  LDGSTS.E [R22+0xc008], desc[UR60][R12.64], !P0 ;  /* 0x0c0080000c167fae */ /* 0x0009e2000c12187c */
[----:B------:R-:W-:Y:S02]  /*4ec40*/  IADD3 R26, R28, -0x231, RZ ;  /* 0xfffffdcf1c1a7810 */ /* 0x000fe40007ffe0ff */
[----:B------:R-:W3:Y:S02]  /*4ec50*/  LDC R28, c[0x0][0x230] ;  /* 0x00008c00ff1c7b82 */ /* 0x000ee40000000800 */
[----:B------:R-:W-:Y:S01]  /*4ec60*/  ISETP.GE.U32.AND P0, PT, R26, 0x7ffffd50, PT ;  /* 0x7ffffd501a00780c */ /* 0x000fe20003f06070 */
[----:B--2---:R-:W-:-:S04]  /*4ec70*/  IMAD.WIDE R30, R4, 0x4, R30 ;  /* 0x00000004041e7825 */ /* 0x004fc800078e021e */
[C---:B-1----:R-:W-:Y:S01]  /*4ec80*/  IMAD.WIDE R20, R4.reuse, 0x4, R36 ;  /* 0x0000000404147825 */ /* 0x042fe200078e0224 */
[----:B------:R1:W-:Y:S03]  /*4ec90*/  STL.64 [R1+0x418], R30 ;  /* 0x0004181e01007387 */ /* 0x0003e60000100a00 */
[C---:B----4-:R-:W-:Y:S01]  /*4eca0*/  IMAD.WIDE R14, R4.reuse, 0x4, R32 ;  /* 0x00000004040e7825 */ /* 0x050fe200078e0220 */
[----:B------:R2:W-:Y:S03]  /*4ecb0*/  STL.64 [R1+0x410], R20 ;  /* 0x0004101401007387 */ /* 0x0005e60000100a00 */
[C---:B------:R-:W-:Y:S01]  /*4ecc0*/  IMAD.WIDE R12, R4.reuse, 0x4, R34 ;  /* 0x00000004040c7825 */ /* 0x040fe200078e0222 */
[----:B------:R-:W-:Y:S04]  /*4ecd0*/  LDGSTS.E [R25+0xc], desc[UR60][R30.64], !P2 ;  /* 0x0000c0001e197fae */ /* 0x000fe8000d12187c */
[----:B------:R4:W-:Y:S04]  /*4ece0*/  STL.64 [R1+0x408], R14 ;  /* 0x0004080e01007387 */ /* 0x0009e80000100a00 */
[----:B------:R2:W-:Y:S04]  /*4ecf0*/  LDGSTS.E [R24+0x400c], desc[UR60][R20.64], !P2 ;  /* 0x0400c00014187fae */ /* 0x0005e8000d12187c */
[----:B-1----:R-:W4:Y:S04]  /*4ed00*/  LDL.LU.64 R30, [R1+0x1da0] ;  /* 0x001da000011e7983 */ /* 0x002f280000300a00 */
[----:B------:R1:W-:Y:S04]  /*4ed10*/  STL.64 [R1+0x400], R12 ;  /* 0x0004000c01007387 */ /* 0x0003e80000100a00 */
[----:B------:R-:W4:Y:S04]  /*4ed20*/  LDL.LU.64 R36, [R1+0x1880] ;  /* 0x0018800001247983 */ /* 0x000f280000300a00 */
[----:B------:R-:W4:Y:S04]  /*4ed30*/  LDL.LU.64 R32, [R1+0x1878] ;  /* 0x0018780001207983 */ /* 0x000f280000300a00 */
[----:B------:R-:W4:Y:S04]  /*4ed40*/  LDL.LU.64 R34, [R1+0x1870] ;  /* 0x0018700001227983 */ /* 0x000f280000300a00 */
[----:B------:R4:W-:Y:S01]  /*4ed50*/  LDGSTS.E [R23+0x800c], desc[UR60][R14.64], !P2 ;  /* 0x0800c0000e177fae */ /* 0x0009e2000d12187c */
[----:B---3--:R-:W-:-:S03]  /*4ed60*/  IMAD.WIDE R38, R4, 0x4, R38 ;  /* 0x0000000404267825 */ /* 0x008fc600078e0226 */
[----:B------:R1:W-:Y:S01]  /*4ed70*/  LDGSTS.E [R22+0xc00c], desc[UR60][R12.64], !P2 ;  /* 0x0c00c0000c167fae */ /* 0x0003e2000d12187c */
[----:B--2---:R-:W-:-:S03]  /*4ed80*/  IMAD.WIDE R20, R4, 0x4, R50 ;  /* 0x0000000404147825 */ /* 0x004fc600078e0232 */
[----:B------:R2:W-:Y:S01]  /*4ed90*/  STL.64 [R1+0x278], R38 ;  /* 0x0002782601007387 */ /* 0x0005e20000100a00 */
[----:B----4-:R-:W-:-:S03]  /*4eda0*/  IMAD.WIDE R14, R4, 0x4, R40 ;  /* 0x00000004040e7825 */ /* 0x010fc600078e0228 */
[----:B------:R3:W-:Y:S01]  /*4edb0*/  STL.64 [R1+0x270], R20 ;  /* 0x0002701401007387 */ /* 0x0007e20000100a00 */
[----:B-1----:R-:W-:-:S03]  /*4edc0*/  IMAD.WIDE R12, R4, 0x4, R42 ;  /* 0x00000004040c7825 */ /* 0x002fc600078e022a */
[----:B------:R-:W-:Y:S04]  /*4edd0*/  LDGSTS.E [R25+0x10000], desc[UR60][R38.64], !P0 ;  /* 0x1000000026197fae */ /* 0x000fe8000c12187c */
[----:B------:R1:W-:Y:S01]  /*4ede0*/  STL.64 [R1+0x268], R14 ;  /* 0x0002680e01007387 */ /* 0x0003e20000100a00 */
[----:B------:R-:W-:Y:S02]  /*4edf0*/  VIADD R26, R27, 0xfffffdce ;  /* 0xfffffdce1b1a7836 */ /* 0x000fe40000000000 */
[----:B------:R-:W4:Y:S01]  /*4ee00*/  LDC R27, c[0x0][0x230] ;  /* 0x00008c00ff1b7b82 */ /* 0x000f220000000800 */
[----:B------:R3:W-:Y:S04]  /*4ee10*/  LDGSTS.E [R24+0x14000], desc[UR60][R20.64], !P0 ;  /* 0x1400000014187fae */ /* 0x0007e8000c12187c */
[----:B--2---:R-:W2:Y:S04]  /*4ee20*/  LDL.LU.64 R38, [R1+0x1d98] ;  /* 0x001d980001267983 */ /* 0x004ea80000300a00 */
[----:B------:R1:W-:Y:S04]  /*4ee30*/  STL.64 [R1+0x260], R12 ;  /* 0x0002600c01007387 */ /* 0x0003e80000100a00 */
[----:B------:R-:W4:Y:S04]  /*4ee40*/  LDL.LU.64 R50, [R1+0x1868] ;  /* 0x0018680001327983 */ /* 0x000f280000300a00 */
[----:B------:R-:W4:Y:S04]  /*4ee50*/  LDL.LU.64 R40, [R1+0x1860] ;  /* 0x0018600001287983 */ /* 0x000f280000300a00 */
[----:B------:R-:W4:Y:S01]  /*4ee60*/  LDL.LU.64 R42, [R1+0x1858] ;  /* 0x00185800012a7983 */ /* 0x000f220000300a00 */
[----:B------:R-:W-:-:S03]  /*4ee70*/  ISETP.GE.U32.AND P2, PT, R26, 0x7ffffd4f, PT ;  /* 0x7ffffd4f1a00780c */ /* 0x000fc60003f46070 */
[----:B------:R1:W-:Y:S04]  /*4ee80*/  LDGSTS.E [R23+0x18000], desc[UR60][R14.64], !P0 ;  /* 0x180000000e177fae */ /* 0x0003e8000c12187c */
[----:B------:R1:W-:Y:S01]  /*4ee90*/  LDGSTS.E [R22+0x1c000], desc[UR60][R12.64], !P0 ;  /* 0x1c0000000c167fae */ /* 0x0003e2000c12187c */
[----:B------:R-:W-:Y:S02]  /*4eea0*/  IADD3 R26, R29, -0x233, RZ ;  /* 0xfffffdcd1d1a7810 */ /* 0x000fe40007ffe0ff */
[----:B------:R-:W4:Y:S02]  /*4eeb0*/  LDC R29, c[0x0][0x230] ;  /* 0x00008c00ff1d7b82 */ /* 0x000f240000000800 */
[----:B------:R-:W-:Y:S01]  /*4eec0*/  ISETP.GE.U32.AND P0, PT, R26, 0x7ffffd4e, PT ;  /* 0x7ffffd4e1a00780c */ /* 0x000fe20003f06070 */
[----:B------:R-:W-:-:S04]  /*4eed0*/  IMAD.WIDE R30, R4, 0x4, R30 ;  /* 0x00000004041e7825 */ /* 0x000fc800078e021e */
[C---:B---3--:R-:W-:Y:S01]  /*4eee0*/  IMAD.WIDE R20, R4.reuse, 0x4, R36 ;  /* 0x0000000404147825 */ /* 0x048fe200078e0224 */
[----:B------:R3:W-:Y:S03]  /*4eef0*/  STL.64 [R1+0x258], R30 ;  /* 0x0002581e01007387 */ /* 0x0007e60000100a00 */
[C---:B-1----:R-:W-:Y:S01]  /*4ef00*/  IMAD.WIDE R14, R4.reuse, 0x4, R32 ;  /* 0x00000004040e7825 */ /* 0x042fe200078e0220 */
[----:B------:R4:W-:Y:S03]  /*4ef10*/  STL.64 [R1+0x250], R20 ;  /* 0x0002501401007387 */ /* 0x0009e60000100a00 */
[C---:B------:R-:W-:Y:S01]  /*4ef20*/  IMAD.WIDE R12, R4.reuse, 0x4, R34 ;  /* 0x00000004040c7825 */ /* 0x040fe200078e0222 */
[----:B------:R-:W-:Y:S04]  /*4ef30*/  LDGSTS.E [R25+0x10004], desc[UR60][R30.64], !P2 ;  /* 0x100040001e197fae */ /* 0x000fe8000d12187c */
[----:B------:R1:W-:Y:S04]  /*4ef40*/  STL.64 [R1+0x248], R14 ;  /* 0x0002480e01007387 */ /* 0x0003e80000100a00 */
[----:B------:R4:W-:Y:S04]  /*4ef50*/  LDGSTS.E [R24+0x14004], desc[UR60][R20.64], !P2 ;  /* 0x1400400014187fae */ /* 0x0009e8000d12187c */
[----:B---3--:R-:W3:Y:S04]  /*4ef60*/  LDL.LU.64 R30, [R1+0x1d90] ;  /* 0x001d9000011e7983 */ /* 0x008ee80000300a00 */
[----:B------:R1:W-:Y:S04]  /*4ef70*/  STL.64 [R1+0x240], R12 ;  /* 0x0002400c01007387 */ /* 0x0003e80000100a00 */
[----:B------:R-:W3:Y:S04]  /*4ef80*/  LDL.LU.64 R36, [R1+0x1850] ;  /* 0x0018500001247983 */ /* 0x000ee80000300a00 */
[----:B------:R-:W3:Y:S04]  /*4ef90*/  LDL.LU.64 R32, [R1+0x1848] ;  /* 0x0018480001207983 */ /* 0x000ee80000300a00 */
[----:B------:R-:W3:Y:S04]  /*4efa0*/  LDL.LU.64 R34, [R1+0x1840] ;  /* 0x0018400001227983 */ /* 0x000ee80000300a00 */
[----:B------:R1:W-:Y:S01]  /*4efb0*/  LDGSTS.E [R23+0x18004], desc[UR60][R14.64], !P2 ;  /* 0x180040000e177fae */ /* 0x0003e2000d12187c */
[----:B--2---:R-:W-:-:S03]  /*4efc0*/  IMAD.WIDE R38, R4, 0x4, R38 ;  /* 0x0000000404267825 */ /* 0x004fc600078e0226 */
[----:B------:R2:W-:Y:S01]  /*4efd0*/  LDGSTS.E [R22+0x1c004], desc[UR60][R12.64], !P2 ;  /* 0x1c0040000c167fae */ /* 0x0005e2000d12187c */
[----:B----4-:R-:W-:-:S03]  /*4efe0*/  IMAD.WIDE R20, R4, 0x4, R50 ;  /* 0x0000000404147825 */ /* 0x010fc600078e0232 */
[----:B------:R4:W-:Y:S01]  /*4eff0*/  STL.64 [R1+0x238], R38 ;  /* 0x0002382601007387 */ /* 0x0009e20000100a00 */
[----:B-1----:R-:W-:-:S03]  /*4f000*/  IMAD.WIDE R14, R4, 0x4, R40 ;  /* 0x00000004040e7825 */ /* 0x002fc600078e0228 */
[----:B------:R1:W-:Y:S01]  /*4f010*/  STL.64 [R1+0x230], R20 ;  /* 0x0002301401007387 */ /* 0x0003e20000100a00 */
[----:B--2---:R-:W-:-:S03]  /*4f020*/  IMAD.WIDE R12, R4, 0x4, R42 ;  /* 0x00000004040c7825 */ /* 0x004fc600078e022a */
[----:B------:R-:W-:Y:S04]  /*4f030*/  LDGSTS.E [R25+0x10008], desc[UR60][R38.64], !P0 ;  /* 0x1000800026197fae */ /* 0x000fe8000c12187c */
[----:B------:R2:W-:Y:S01]  /*4f040*/  STL.64 [R1+0x228], R14 ;  /* 0x0002280e01007387 */ /* 0x0005e20000100a00 */
[----:B------:R-:W-:Y:S02]  /*4f050*/  VIADD R26, R28, 0xfffffdcc ;  /* 0xfffffdcc1c1a7836 */ /* 0x000fe40000000000 */
[----:B------:R-:W2:Y:S01]  /*4f060*/  LDC R28, c[0x0][0x230] ;  /* 0x00008c00ff1c7b82 */ /* 0x000ea20000000800 */
[----:B------:R1:W-:Y:S04]  /*4f070*/  LDGSTS.E [R24+0x14008], desc[UR60][R20.64], !P0 ;  /* 0x1400800014187fae */ /* 0x0003e8000c12187c */
[----:B----4-:R-:W4:Y:S04]  /*4f080*/  LDL.LU.64 R38, [R1+0x1d18] ;  /* 0x001d180001267983 */ /* 0x010f280000300a00 */
        /* <DEDUP_REMOVED lines=10> */
[----:B---3--:R-:W-:-:S04]  /*4f130*/  IMAD.WIDE R30, R4, 0x4, R30 ;  /* 0x00000004041e7825 */ /* 0x008fc800078e021e */
[C---:B-1----:R-:W-:Y:S01]  /*4f140*/  IMAD.WIDE R20, R4.reuse, 0x4, R36 ;  /* 0x0000000404147825 */ /* 0x042fe200078e0224 */
[----:B------:R1:W-:Y:S03]  /*4f150*/  STL.64 [R1+0x218], R30 ;  /* 0x0002181e01007387 */ /* 0x0003e60000100a00 */
[C---:B--2---:R-:W-:Y:S01]  /*4f160*/  IMAD.WIDE R14, R4.reuse, 0x4, R32 ;  /* 0x00000004040e7825 */ /* 0x044fe200078e0220 */
[----:B------:R2:W-:Y:S03]  /*4f170*/  STL.64 [R1+0x210], R20 ;  /* 0x0002101401007387 */ /* 0x0005e60000100a00 */
[C---:B------:R-:W-:Y:S01]  /*4f180*/  IMAD.WIDE R12, R4.reuse, 0x4, R34 ;  /* 0x00000004040c7825 */ /* 0x040fe200078e0222 */
[----:B------:R-:W-:Y:S04]  /*4f190*/  LDGSTS.E [R25+0x1000c], desc[UR60][R30.64], !P2 ;  /* 0x1000c0001e197fae */ /* 0x000fe8000d12187c */
[----:B------:R3:W-:Y:S04]  /*4f1a0*/  STL.64 [R1+0x208], R14 ;  /* 0x0002080e01007387 */ /* 0x0007e80000100a00 */
[----:B------:R2:W-:Y:S04]  /*4f1b0*/  LDGSTS.E [R24+0x1400c], desc[UR60][R20.64], !P2 ;  /* 0x1400c00014187fae */ /* 0x0005e8000d12187c */
[----:B-1----:R-:W3:Y:S04]  /*4f1c0*/  LDL.LU.64 R30, [R1+0x1d10] ;  /* 0x001d1000011e7983 */ /* 0x002ee80000300a00 */
[----:B------:R1:W-:Y:S04]  /*4f1d0*/  STL.64 [R1+0x200], R12 ;  /* 0x0002000c01007387 */ /* 0x0003e80000100a00 */
[----:B------:R-:W3:Y:S04]  /*4f1e0*/  LDL.LU.64 R36, [R1+0x1700] ;  /* 0x0017000001247983 */ /* 0x000ee80000300a00 */
[----:B------:R-:W3:Y:S04]  /*4f1f0*/  LDL.LU.64 R32, [R1+0x16f8] ;  /* 0x0016f80001207983 */ /* 0x000ee80000300a00 */
[----:B------:R-:W3:Y:S04]  /*4f200*/  LDL.LU.64 R34, [R1+0x16f0] ;  /* 0x0016f00001227983 */ /* 0x000ee80000300a00 */
[----:B------:R3:W-:Y:S01]  /*4f210*/  LDGSTS.E [R23+0x1800c], desc[UR60][R14.64], !P2 ;  /* 0x1800c0000e177fae */ /* 0x0007e2000d12187c */
[----:B----4-:R-:W-:-:S03]  /*4f220*/  IMAD.WIDE R38, R4, 0x4, R38 ;  /* 0x0000000404267825 */ /* 0x010fc600078e0226 */
[----:B------:R1:W-:Y:S01]  /*4f230*/  LDGSTS.E [R22+0x1c00c], desc[UR60][R12.64], !P2 ;  /* 0x1c00c0000c167fae */ /* 0x0003e2000d12187c */
[----:B--2---:R-:W-:-:S03]  /*4f240*/  IMAD.WIDE R20, R4, 0x4, R50 ;  /* 0x0000000404147825 */ /* 0x004fc600078e0232 */
[----:B------:R2:W-:Y:S01]  /*4f250*/  STL.64 [R1+0x78], R38 ;  /* 0x0000782601007387 */ /* 0x0005e20000100a00 */
[----:B---3--:R-:W-:-:S03]  /*4f260*/  IMAD.WIDE R14, R4, 0x4, R40 ;  /* 0x00000004040e7825 */ /* 0x008fc600078e0228 */
        /* <DEDUP_REMOVED lines=15> */
[----:B------:R-:W-:-:S04]  /*4f360*/  IADD3 R26, R28, -0x253, RZ ;  /* 0xfffffdad1c1a7810 */ /* 0x000fc80007ffe0ff */
[----:B------:R-:W-:Y:S01]  /*4f370*/  ISETP.GE.U32.AND P0, PT, R26, 0x7ffffd2e, PT ;  /* 0x7ffffd2e1a00780c */ /* 0x000fe20003f06070 */
[----:B------:R-:W-:-:S04]  /*4f380*/  IMAD.WIDE R30, R4, 0x4, R30 ;  /* 0x00000004041e7825 */ /* 0x000fc800078e021e */
[C---:B---3--:R-:W-:Y:S01]  /*4f390*/  IMAD.WIDE R20, R4.reuse, 0x4, R36 ;  /* 0x0000000404147825 */ /* 0x048fe200078e0224 */
[----:B------:R3:W-:Y:S03]  /*4f3a0*/  STL.64 [R1+0x58], R30 ;  /* 0x0000581e01007387 */ /* 0x0007e60000100a00 */
[C---:B-1----:R-:W-:Y:S01]  /*4f3b0*/  IMAD.WIDE R14, R4.reuse, 0x4, R32 ;  /* 0x00000004040e7825 */ /* 0x042fe200078e0220 */
[----:B------:R4:W-:Y:S03]  /*4f3c0*/  STL.64 [R1+0x50], R20 ;  /* 0x0000501401007387 */ /* 0x0009e60000100a00 */
[C---:B------:R-:W-:Y:S01]  /*4f3d0*/  IMAD.WIDE R12, R4.reuse, 0x4, R34 ;  /* 0x00000004040c7825 */ /* 0x040fe200078e0222 */
[----:B------:R-:W-:Y:S01]  /*4f3e0*/  LDGSTS.E [R25+0x20004], desc[UR60][R30.64], !P2 ;  /* 0x200040001e197fae */ /* 0x000fe2000d12187c */
[----:B------:R-:W1:Y:S03]  /*4f3f0*/  LDC R34, c[0x0][0x230] ;  /* 0x00008c00ff227b82 */ /* 0x000e660000000800 */
        /* <DEDUP_REMOVED lines=12> */
[----:B------:R-:W-:-:S03]  /*4f4c0*/  IMAD.WIDE R14, R4, 0x4, R40 ;  /* 0x00000004040e7825 */ /* 0x000fc600078e0228 */
[----:B------:R1:W-:Y:S01]  /*4f4d0*/  STL.64 [R1+0x30], R20 ;  /* 0x0000301401007387 */ /* 0x0003e20000100a00 */
[----:B--2---:R-:W-:-:S03]  /*4f4e0*/  IMAD.WIDE R12, R4, 0x4, R42 ;  /* 0x00000004040c7825 */ /* 0x004fc600078e022a */
[----:B------:R2:W-:Y:S01]  /*4f4f0*/  STL.64 [R1+0x28], R14 ;  /* 0x0000280e01007387 */ /* 0x0005e20000100a00 */
[----:B------:R-:W2:Y:S03]  /*4f500*/  LDC R42, c[0x0][0x230] ;  /* 0x00008c00ff2a7b82 */ /* 0x000ea60000000800 */
[----:B------:R-:W2:Y:S04]  /*4f510*/  LDL.LU.64 R58, [R1+0x1c88] ;  /* 0x001c8800013a7983 */ /* 0x000ea80000300a00 */
[----:B------:R2:W-:Y:S04]  /*4f520*/  STL.64 [R1+0x20], R12 ;  /* 0x0000200c01007387 */ /* 0x0005e80000100a00 */
[----:B------:R-:W2:Y:S04]  /*4f530*/  LDL.LU.64 R44, [R1+0x15d8] ;  /* 0x0015d800012c7983 */ /* 0x000ea80000300a00 */
[----:B------:R-:W-:Y:S04]  /*4f540*/  LDGSTS.E [R25+0x20008], desc[UR60][R38.64], !P0 ;  /* 0x2000800026197fae */ /* 0x000fe8000c12187c */
[----:B------:R-:W2:Y:S01]  /*4f550*/  LDL.LU.64 R40, [R1+0x15d0] ;  /* 0x0015d00001287983 */ /* 0x000ea20000300a00 */
[----:B------:R-:W-:-:S03]  /*4f560*/  VIADD R26, R27, 0xfffffdac ;  /* 0xfffffdac1b1a7836 */ /* 0x000fc60000000000 */
[----:B------:R1:W-:Y:S04]  /*4f570*/  LDGSTS.E [R24+0x24008], desc[UR60][R20.64], !P0 ;  /* 0x2400800014187fae */ /* 0x0003e8000c12187c */
[----:B----4-:R-:W4:Y:S01]  /*4f580*/  LDL.LU.64 R38, [R1+0x15c0] ;  /* 0x0015c00001267983 */ /* 0x010f220000300a00 */
[----:B------:R-:W-:-:S03]  /*4f590*/  ISETP.GE.U32.AND P2, PT, R26, 0x7ffffd2d, PT ;  /* 0x7ffffd2d1a00780c */ /* 0x000fc60003f46070 */
[----:B------:R2:W-:Y:S04]  /*4f5a0*/  LDGSTS.E [R23+0x28008], desc[UR60][R14.64], !P0 ;  /* 0x280080000e177fae */ /* 0x0005e8000c12187c */
[----:B------:R2:W-:Y:S01]  /*4f5b0*/  LDGSTS.E [R22+0x2c008], desc[UR60][R12.64], !P0 ;  /* 0x2c0080000c167fae */ /* 0x0005e2000c12187c */
[----:B------:R-:W-:-:S04]  /*4f5c0*/  IADD3 R26, R29, -0x271, RZ ;  /* 0xfffffd8f1d1a7810 */ /* 0x000fc80007ffe0ff */
[----:B------:R-:W-:Y:S01]  /*4f5d0*/  ISETP.GE.U32.AND P0, PT, R26, 0x7ffffd10, PT ;  /* 0x7ffffd101a00780c */ /* 0x000fe20003f06070 */
[----:B---3--:R-:W-:-:S04]  /*4f5e0*/  IMAD.WIDE R30, R4, 0x4, R30 ;  /* 0x00000004041e7825 */ /* 0x008fc800078e021e */
[C---:B-1----:R-:W-:Y:S01]  /*4f5f0*/  IMAD.WIDE R20, R4.reuse, 0x4, R50 ;  /* 0x0000000404147825 */ /* 0x042fe200078e0232 */
[----:B------:R1:W-:Y:S01]  /*4f600*/  STL.64 [R1+0x18], R30 ;  /* 0x0000181e01007387 */ /* 0x0003e20000100a00 */
[----:B------:R-:W3:Y:S02]  /*4f610*/  LDC R50, c[0x0][0x230] ;  /* 0x00008c00ff327b82 */ /* 0x000ee40000000800 */
[C---:B--2---:R-:W-:Y:S01]  /*4f620*/  IMAD.WIDE R14, R4.reuse, 0x4, R36 ;  /* 0x00000004040e7825 */ /* 0x044fe200078e0224 */
[----:B------:R-:W-:Y:S03]  /*4f630*/  STL.64 [R1+0x10], R20 ;  /* 0x0000101401007387 */ /* 0x000fe60000100a00 */
[C---:B------:R-:W-:Y:S01]  /*4f640*/  IMAD.WIDE R12, R4.reuse, 0x4, R32 ;  /* 0x00000004040c7825 */ /* 0x040fe200078e0220 */
[----:B------:R-:W-:Y:S04]  /*4f650*/  STL.64 [R1+0x8], R14 ;  /* 0x0000080e01007387 */ /* 0x000fe80000100a00 */
[----:B------:R-:W-:Y:S04]  /*4f660*/  STL.64 [R1], R12 ;  /* 0x0000000c01007387 */ /* 0x000fe80000100a00 */
[----:B------:R-:W2:Y:S04]  /*4f670*/  LDL.LU.64 R52, [R1+0x1c80] ;  /* 0x001c800001347983 */ /* 0x000ea80000300a00 */
[----:B------:R-:W2:Y:S04]  /*4f680*/  LDL.LU.64 R48, [R1+0x15b8] ;  /* 0x0015b80001307983 */ /* 0x000ea80000300a00 */
[----:B------:R-:W2:Y:S04]  /*4f690*/  LDL.LU.64 R46, [R1+0x15b0] ;  /* 0x0015b000012e7983 */ /* 0x000ea80000300a00 */
[----:B------:R-:W2:Y:S04]  /*4f6a0*/  LDL.LU.64 R36, [R1+0x15a0] ;  /* 0x0015a00001247983 */ /* 0x000ea80000300a00 */
[----:B------:R-:W-:Y:S04]  /*4f6b0*/  LDGSTS.E [R25+0x2000c], desc[UR60][R30.64], !P2 ;  /* 0x2000c0001e197fae */ /* 0x000fe8000d12187c */
[----:B------:R1:W-:Y:S04]  /*4f6c0*/  LDGSTS.E [R24+0x2400c], desc[UR60][R20.64], !P2 ;  /* 0x2400c00014187fae */ /* 0x0003e8000d12187c */
[----:B------:R-:W-:Y:S04]  /*4f6d0*/  LDGSTS.E [R23+0x2800c], desc[UR60][R14.64], !P2 ;  /* 0x2800c0000e177fae */ /* 0x000fe8000d12187c */
[----:B------:R3:W-:Y:S04]  /*4f6e0*/  LDGSTS.E [R22+0x2c00c], desc[UR60][R12.64], !P2 ;  /* 0x2c00c0000c167fae */ /* 0x0007e8000d12187c */
[----:B------:R-:W2:Y:S01]  /*4f6f0*/  LDL.LU.64 R66, [R1+0x1c78] ;  /* 0x001c780001427983 */ /* 0x000ea20000300a00 */
[----:B-1----:R-:W-:-:S03]  /*4f700*/  IMAD.WIDE R24, R4, 0x4, R44 ;  /* 0x0000000404187825 */ /* 0x002fc600078e022c */
[----:B------:R-:W2:Y:S01]  /*4f710*/  LDL.LU.64 R56, [R1+0x1598] ;  /* 0x0015980001387983 */ /* 0x000ea20000300a00 */
[----:B------:R-:W-:-:S03]  /*4f720*/  IMAD.WIDE R26, R4, 0x4, R40 ;  /* 0x00000004041a7825 */ /* 0x000fc600078e0228 */
[----:B------:R-:W2:Y:S01]  /*4f730*/  LDL.LU.64 R54, [R1+0x1590] ;  /* 0x0015900001367983 */ /* 0x000ea20000300a00 */
[----:B---3--:R-:W-:-:S04]  /*4f740*/  IMAD.WIDE R22, R4, 0x4, R58 ;  /* 0x0000000404167825 */ /* 0x008fc800078e023a */
[----:B----4-:R-:W-:Y:S01]  /*4f750*/  IMAD.WIDE R28, R4, 0x4, R38 ;  /* 0x00000004041c7825 */ /* 0x010fe200078e0226 */
[----:B------:R-:W3:Y:S01]  /*4f760*/  LDL.LU.64 R44, [R1+0x1580] ;  /* 0x00158000012c7983 */ /* 0x000ee20000300a00 */
[----:B------:R-:W-:Y:S01]  /*4f770*/  IADD3 R33, R16, 0x100000, RZ ;  /* 0x0010000010217810 */ /* 0x000fe20007ffe0ff */
[----:B------:R-:W1:Y:S02]  /*4f780*/  LDC R58, c[0x0][0x230] ;  /* 0x00008c00ff3a7b82 */ /* 0x000e640000000800 */
[----:B------:R4:W-:Y:S04]  /*4f790*/  STL.64 [R1+0x2d00], R22 ;  /* 0x002d001601007387 */ /* 0x0009e80000100a00 */
[----:B------:R-:W-:Y:S01]  /*4f7a0*/  STL.64 [R1+0x2d08], R24 ;  /* 0x002d081801007387 */ /* 0x000fe20000100a00 */
[----:B------:R-:W-:Y:S01]  /*4f7b0*/  VIADD R34, R34, 0xfffffd8e ;  /* 0xfffffd8e22227836 */ /* 0x000fe20000000000 */
[C---:B------:R-:W-:Y:S01]  /*4f7c0*/  IADD3 R31, R16.reuse, 0x100000, RZ ;  /* 0x00100000101f7810 */ /* 0x040fe20007ffe0ff */
[C---:B------:R-:W-:Y:S01]  /*4f7d0*/  VIADD R32, R16.reuse, 0x100000 ;  /* 0x0010000010207836 */ /* 0x040fe20000000000 */
[----:B------:R-:W-:Y:S01]  /*4f7e0*/  STL.64 [R1+0x2d10], R26 ;  /* 0x002d101a01007387 */ /* 0x000fe20000100a00 */
[----:B------:R-:W-:Y:S01]  /*4f7f0*/  VIADD R30, R16, 0x100000 ;  /* 0x00100000101e7836 */ /* 0x000fe20000000000 */
[----:B------:R-:W-:Y:S01]  /*4f800*/  IADD3 R42, R42, -0x273, RZ ;  /* 0xfffffd8d2a2a7810 */ /* 0x000fe20007ffe0ff */
[C---:B------:R-:W-:Y:S01]  /*4f810*/  VIADD R41, R16.reuse, 0x100000 ;  /* 0x0010000010297836 */ /* 0x040fe20000000000 */
[----:B------:R-:W-:Y:S01]  /*4f820*/  STL.64 [R1+0x2d18], R28 ;  /* 0x002d181c01007387 */ /* 0x000fe20000100a00 */
[----:B------:R-:W-:Y:S01]  /*4f830*/  IADD3 R40, R16, 0x100000, RZ ;  /* 0x0010000010287810 */ /* 0x000fe20007ffe0ff */
[----:B------:R-:W-:Y:S01]  /*4f840*/  VIADD R50, R50, 0xfffffd8c ;  /* 0xfffffd8c32327836 */ /* 0x000fe20000000000 */
[----:B------:R-:W4:Y:S01]  /*4f850*/  LDC R59, c[0x0][0x230] ;  /* 0x00008c00ff3b7b82 */ /* 0x000f220000000800 */
[----:B------:R-:W4:Y:S04]  /*4f860*/  LDL.LU.64 R74, [R1+0x1c70] ;  /* 0x001c7000014a7983 */ /* 0x000f280000300a00 */
[----:B------:R-:W4:Y:S04]  /*4f870*/  LDL.LU.64 R64, [R1+0x1578] ;  /* 0x0015780001407983 */ /* 0x000f280000300a00 */
[----:B------:R-:W4:Y:S01]  /*4f880*/  LDL.LU.64 R62, [R1+0x1570] ;  /* 0x00157000013e7983 */ /* 0x000f220000300a00 */
[----:B------:R-:W-:-:S03]  /*4f890*/  ISETP.GE.U32.AND P2, PT, R34, 0x7ffffd0f, PT ;  /* 0x7ffffd0f2200780c */ /* 0x000fc60003f46070 */
[----:B------:R-:W-:Y:S04]  /*4f8a0*/  LDGSTS.E [R33+0x30000], desc[UR60][R22.64], !P0 ;  /* 0x3000000016217fae */ /* 0x000fe8000c12187c */
[----:B------:R-:W-:Y:S04]  /*4f8b0*/  LDGSTS.E [R32+0x34000], desc[UR60][R24.64], !P0 ;  /* 0x3400000018207fae */ /* 0x000fe8000c12187c */
[----:B------:R-:W-:Y:S04]  /*4f8c0*/  LDGSTS.E [R31+0x38000], desc[UR60][R26.64], !P0 ;  /* 0x380000001a1f7fae */ /* 0x000fe8000c12187c */
[----:B------:R2:W-:Y:S01]  /*4f8d0*/  LDGSTS.E [R30+0x3c000], desc[UR60][R28.64], !P0 ;  /* 0x3c0000001c1e7fae */ /* 0x0005e2000c12187c */
[----:B------:R-:W-:Y:S01]  /*4f8e0*/  ISETP.GE.U32.AND P0, PT, R42, 0x7ffffd0e, PT ;  /* 0x7ffffd0e2a00780c */ /* 0x000fe20003f06070 */
[C---:B------:R-:W-:Y:S01]  /*4f8f0*/  VIADD R39, R16.reuse, 0x100000 ;  /* 0x0010000010277836 */ /* 0x040fe20000000000 */
[----:B------:R-:W-:Y:S01]  /*4f900*/  IADD3 R38, R16, 0x100000, RZ ;  /* 0x0010000010267810 */ /* 0x000fe20007ffe0ff */
[----:B--2---:R-:W-:-:S02]  /*4f910*/  IMAD.WIDE R30, R4, 0x4, R52 ;  /* 0x00000004041e7825 */ /* 0x004fc400078e0234 */
[----:B------:R-:W2:Y:S02]  /*4f920*/  LDL.LU.64 R52, [R1+0x1560] ;  /* 0x0015600001347983 */ /* 0x000ea40000300a00 */
[----:B------:R-:W-:-:S04]  /*4f930*/  IMAD.WIDE R32, R4, 0x4, R48 ;  /* 0x0000000404207825 */ /* 0x000fc800078e0230 */
[C---:B------:R-:W-:Y:S01]  /*4f940*/  IMAD.WIDE R34, R4.reuse, 0x4, R46 ;  /* 0x0000000404227825 */ /* 0x040fe200078e022e */
[----:B------:R-:W-:Y:S03]  /*4f950*/  STL.64 [R1+0x2d20], R30 ;  /* 0x002d201e01007387 */ /* 0x000fe60000100a00 */
[----:B------:R-:W-:Y:S01]  /*4f960*/  IMAD.WIDE R36, R4, 0x4, R36 ;  /* 0x0000000404247825 */ /* 0x000fe200078e0224 */
[----:B------:R-:W-:Y:S04]  /*4f970*/  STL.64 [R1+0x2d28], R32 ;  /* 0x002d282001007387 */ /* 0x000fe80000100a00 */
[----:B------:R-:W-:Y:S04]  /*4f980*/  STL.64 [R1+0x2d30], R34 ;  /* 0x002d302201007387 */ /* 0x000fe80000100a00 */
[----:B------:R-:W-:Y:S04]  /*4f990*/  LDGSTS.E [R41+0x30004], desc[UR60][R30.64], !P2 ;  /* 0x300040001e297fae */ /* 0x000fe8000d12187c */
[----:B------:R-:W-:Y:S01]  /*4f9a0*/  STL.64 [R1+0x2d38], R36 ;  /* 0x002d382401007387 */ /* 0x000fe20000100a00 */
[----:B------:R-:W-:-:S03]  /*4f9b0*/  IADD3 R49, R16, 0x100000, RZ ;  /* 0x0010000010317810 */ /* 0x000fc60007ffe0ff */
[----:B------:R1:W-:Y:S04]  /*4f9c0*/  LDGSTS.E [R40+0x34004], desc[UR60][R32.64], !P2 ;  /* 0x3400400020287fae */ /* 0x0003e8000d12187c */
[----:B------:R-:W2:Y:S01]  /*4f9d0*/  LDL.LU.64 R72, [R1+0x1e18] ;  /* 0x001e180001487983 */ /* 0x000ea20000300a00 */
[----:B------:R-:W-:-:S03]  /*4f9e0*/  VIADD R48, R16, 0x100000 ;  /* 0x0010000010307836 */ /* 0x000fc60000000000 */
[----:B------:R-:W-:Y:S04]  /*4f9f0*/  LDGSTS.E [R39+0x38004], desc[UR60][R34.64], !P2 ;  /* 0x3800400022277fae */ /* 0x000fe8000d12187c */
[----:B------:R-:W2:Y:S01]  /*4fa00*/  LDL.LU.64 R70, [R1+0x19b8] ;  /* 0x0019b80001467983 */ /* 0x000ea20000300a00 */
[----:B-1----:R-:W-:-:S03]  /*4fa10*/  IMAD.WIDE R40, R4, 0x4, R56 ;  /* 0x0000000404287825 */ /* 0x002fc600078e0238 */
[----:B------:R1:W-:Y:S01]  /*4fa20*/  LDGSTS.E [R38+0x3c004], desc[UR60][R36.64], !P2 ;  /* 0x3c00400024267fae */ /* 0x0003e2000d12187c */
[----:B------:R-:W-:-:S03]  /*4fa30*/  IADD3 R47, R16, 0x100000, RZ ;  /* 0x00100000102f7810 */ /* 0x000fc60007ffe0ff */
[----:B------:R-:W2:Y:S01]  /*4fa40*/  LDL.LU.64 R68, [R1+0x19b0] ;  /* 0x0019b00001447983 */ /* 0x000ea20000300a00 */
[----:B------:R-:W-:-:S04]  /*4fa50*/  IMAD.WIDE R42, R4, 0x4, R54 ;  /* 0x00000004042a7825 */ /* 0x000fc800078e0236 */
[----:B------:R-:W-:Y:S02]  /*4fa60*/  VIADD R46, R16, 0x100000 ;  /* 0x00100000102e7836 */ /* 0x000fe40000000000 */
[C---:B-1----:R-:W-:Y:S02]  /*4fa70*/  IMAD.WIDE R38, R4.reuse, 0x4, R66 ;  /* 0x0000000404267825 */ /* 0x042fe400078e0242 */
[----:B------:R-:W2:Y:S02]  /*4fa80*/  LDL.LU.64 R66, [R1+0x19a8] ;  /* 0x0019a80001427983 */ /* 0x000ea40000300a00 */
[C---:B---3--:R-:W-:Y:S02]  /*4fa90*/  IMAD.WIDE R44, R4.reuse, 0x4, R44 ;  /* 0x00000004042c7825 */ /* 0x048fe400078e022c */
[----:B------:R-:W-:Y:S04]  /*4faa0*/  LDGSTS.E [R49+0x30008], desc[UR60][R38.64], !P0 ;  /* 0x3000800026317fae */ /* 0x000fe8000c12187c */
[----:B------:R-:W-:Y:S04]  /*4fab0*/  STL.64 [R1+0x2d40], R38 ;  /* 0x002d402601007387 */ /* 0x000fe80000100a00 */
[----:B------:R4:W-:Y:S04]  /*4fac0*/  LDGSTS.E [R48+0x34008], desc[UR60][R40.64], !P0 ;  /* 0x3400800028307fae */ /* 0x0009e8000c12187c */
[----:B------:R-:W-:Y:S04]  /*4fad0*/  STL.64 [R1+0x2d48], R40 ;  /* 0x002d482801007387 */ /* 0x000fe80000100a00 */
[----:B------:R-:W-:Y:S04]  /*4fae0*/  LDGSTS.E [R47+0x38008], desc[UR60][R42.64], !P0 ;  /* 0x380080002a2f7fae */ /* 0x000fe8000c12187c */
[----:B------:R-:W-:Y:S01]  /*4faf0*/  STL.64 [R1+0x2d50], R42 ;  /* 0x002d502a01007387 */ /* 0x000fe20000100a00 */
[----:B----4-:R-:W-:-:S03]  /*4fb00*/  IMAD.WIDE R48, R4, 0x4, R64 ;  /* 0x0000000404307825 */ /* 0x010fc600078e0240 */
[----:B------:R1:W-:Y:S01]  /*4fb10*/  LDGSTS.E [R46+0x3c008], desc[UR60][R44.64], !P0 ;  /* 0x3c0080002c2e7fae */ /* 0x0003e2000c12187c */
[----:B------:R-:W-:-:S03]  /*4fb20*/  ISETP.GE.U32.AND P2, PT, R50, 0x7ffffd0d, PT ;  /* 0x7ffffd0d3200780c */ /* 0x000fc60003f46070 */
[----:B------:R-:W-:Y:S01]  /*4fb30*/  STL.64 [R1+0x2d58], R44 ;  /* 0x002d582c01007387 */ /* 0x000fe20000100a00 */
[----:B------:R-:W-:-:S03]  /*4fb40*/  IMAD.WIDE R50, R4, 0x4, R62 ;  /* 0x0000000404327825 */ /* 0x000fc600078e023e */
[----:B------:R-:W3:Y:S01]  /*4fb50*/  LDL.LU.64 R82, [R1+0x1e10] ;  /* 0x001e100001527983 */ /* 0x000ee20000300a00 */
[----:B-1----:R-:W-:-:S03]  /*4fb60*/  IMAD.WIDE R46, R4, 0x4, R74 ;  /* 0x00000004042e7825 */ /* 0x002fc600078e024a */
[----:B------:R-:W4:Y:S04]  /*4fb70*/  LDL.LU.64 R74, [R1+0x19a0] ;  /* 0x0019a000014a7983 */ /* 0x000f280000300a00 */
[----:B------:R-:W4:Y:S04]  /*4fb80*/  LDL.LU.64 R64, [R1+0x1998] ;  /* 0x0019980001407983 */ /* 0x000f280000300a00 */
[----:B------:R-:W4:Y:S01]  /*4fb90*/  LDL.LU.64 R62, [R1+0x1990] ;  /* 0x00199000013e7983 */ /* 0x000f220000300a00 */
[----:B------:R-:W-:Y:S01]  /*4fba0*/  IADD3 R58, R58, -0x215, RZ ;  /* 0xfffffdeb3a3a7810 */ /* 0x000fe20007ffe0ff */
[----:B------:R-:W-:-:S03]  /*4fbb0*/  VIADD R57, R16, 0x100000 ;  /* 0x0010000010397836 */ /* 0x000fc60000000000 */
[----:B------:R-:W-:Y:S01]  /*4fbc0*/  ISETP.GE.U32.AND P0, PT, R58, 0x7ffffd6c, PT ;  /* 0x7ffffd6c3a00780c */ /* 0x000fe20003f06070 */
[----:B------:R-:W-:Y:S01]  /*4fbd0*/  STL.64 [R1+0x2d60], R46 ;  /* 0x002d602e01007387 */ /* 0x000fe20000100a00 */
[C---:B------:R-:W-:Y:S01]  /*4fbe0*/  IADD3 R56, R16.reuse, 0x100000, RZ ;  /* 0x0010000010387810 */ /* 0x040fe20007ffe0ff */
[C---:B------:R-:W-:Y:S02]  /*4fbf0*/  VIADD R55, R16.reuse, 0x100000 ;  /* 0x0010000010377836 */ /* 0x040fe40000000000 */
[----:B------:R-:W-:Y:S01]  /*4fc00*/  STL.64 [R1+0x2d68], R48 ;  /* 0x002d683001007387 */ /* 0x000fe20000100a00 */
[----:B------:R-:W-:-:S03]  /*4fc10*/  IADD3 R54, R16, 0x100000, RZ ;  /* 0x0010000010367810 */ /* 0x000fc60007ffe0ff */
[----:B------:R-:W-:Y:S04]  /*4fc20*/  STL.64 [R1+0x2d70], R50 ;  /* 0x002d703201007387 */ /* 0x000fe80000100a00 */
[----:B------:R1:W-:Y:S04]  /*4fc30*/  LDGSTS.E [R57+0x3000c], desc[UR60][R46.64], !P2 ;  /* 0x3000c0002e397fae */ /* 0x0003e8000d12187c */
[----:B------:R1:W-:Y:S04]  /*4fc40*/  LDGSTS.E [R56+0x3400c], desc[UR60][R48.64], !P2 ;  /* 0x3400c00030387fae */ /* 0x0003e8000d12187c */
[----:B------:R1:W-:Y:S02]  /*4fc50*/  LDGSTS.E [R55+0x3800c], desc[UR60][R50.64], !P2 ;  /* 0x3800c00032377fae */ /* 0x0003e4000d12187c */
[C---:B-1----:R-:W-:Y:S01]  /*4fc60*/  IADD3 R57, R17.reuse, 0x100000, RZ ;  /* 0x0010000011397810 */ /* 0x042fe20007ffe0ff */
[C---:B------:R-:W-:Y:S01]  /*4fc70*/  VIADD R56, R17.reuse, 0x100000 ;  /* 0x0010000011387836 */ /* 0x040fe20000000000 */
[----:B------:R-:W-:Y:S01]  /*4fc80*/  IADD3 R55, R17, 0x100000, RZ ;  /* 0x0010000011377810 */ /* 0x000fe20007ffe0ff */
[----:B--2---:R-:W-:-:S05]  /*4fc90*/  IMAD.WIDE R52, R4, 0x4, R52 ;  /* 0x0000000404347825 */ /* 0x004fca00078e0234 */
[----:B------:R-:W-:Y:S04]  /*4fca0*/  STL.64 [R1+0x2d78], R52 ;  /* 0x002d783401007387 */ /* 0x000fe80000100a00 */
[----:B------:R1:W-:Y:S02]  /*4fcb0*/  LDGSTS.E [R54+0x3c00c], desc[UR60][R52.64], !P2 ;  /* 0x3c00c00034367fae */ /* 0x0003e4000d12187c */
[----:B-1----:R-:W-:Y:S02]  /*4fcc0*/  VIADD R54, R17, 0x100000 ;  /* 0x0010000011367836 */ /* 0x002fe40000000000 */
[----:B------:R-:W-:-:S04]  /*4fcd0*/  IMAD.WIDE R22, R4, 0x4, R72 ;  /* 0x0000000404167825 */ /* 0x000fc800078e0248 */
[C---:B------:R-:W-:Y:S01]  /*4fce0*/  IMAD.WIDE R20, R4.reuse, 0x4, R70 ;  /* 0x0000000404147825 */ /* 0x040fe200078e0246 */
[----:B------:R3:W-:Y:S03]  /*4fcf0*/  STL.64 [R1+0x3f8], R22 ;  /* 0x0003f81601007387 */ /* 0x0007e60000100a00 */
[C---:B------:R-:W-:Y:S01]  /*4fd00*/  IMAD.WIDE R14, R4.reuse, 0x4, R68 ;  /* 0x00000004040e7825 */ /* 0x040fe200078e0244 */
[----:B------:R4:W-:Y:S04]  /*4fd10*/  STL.64 [R1+0x3f0], R20 ;  /* 0x0003f01401007387 */ /* 0x0009e80000100a00 */
[----:B------:R1:W-:Y:S04]  /*4fd20*/  STL.64 [R1+0x3e8], R14 ;  /* 0x0003e80e01007387 */ /* 0x0003e80000100a00 */
[----:B------:R-:W2:Y:S01]  /*4fd30*/  LDL.LU.64 R72, [R1+0x1e08] ;  /* 0x001e080001487983 */ /* 0x000ea20000300a00 */
[----:B------:R-:W-:-:S03]  /*4fd40*/  IMAD.WIDE R12, R4, 0x4, R66 ;  /* 0x00000004040c7825 */ /* 0x000fc600078e0242 */
[----:B------:R3:W-:Y:S04]  /*4fd50*/  LDGSTS.E [R57], desc[UR60][R22.64], !P0 ;  /* 0x0000000016397fae */ /* 0x0007e8000c12187c */
[----:B------:R1:W-:Y:S04]  /*4fd60*/  STL.64 [R1+0x3e0], R12 ;  /* 0x0003e00c01007387 */ /* 0x0003e80000100a00 */
[----:B------:R-:W2:Y:S04]  /*4fd70*/  LDL.LU.64 R70, [R1+0x1988] ;  /* 0x0019880001467983 */ /* 0x000ea80000300a00 */
[----:B------:R-:W2:Y:S04]  /*4fd80*/  LDL.LU.64 R68, [R1+0x1980] ;  /* 0x0019800001447983 */ /* 0x000ea80000300a00 */
[----:B------:R4:W-:Y:S04]  /*4fd90*/  LDGSTS.E [R56+0x4000], desc[UR60][R20.64], !P0 ;  /* 0x0400000014387fae */ /* 0x0009e8000c12187c */
[----:B------:R1:W-:Y:S04]  /*4fda0*/  LDGSTS.E [R55+0x8000], desc[UR60][R14.64], !P0 ;  /* 0x080000000e377fae */ /* 0x0003e8000c12187c */
[----:B------:R-:W2:Y:S04]  /*4fdb0*/  LDL.LU.64 R66, [R1+0x1978] ;  /* 0x0019780001427983 */ /* 0x000ea80000300a00 */
[----:B------:R1:W-:Y:S01]  /*4fdc0*/  LDGSTS.E [R54+0xc000], desc[UR60][R12.64], !P0 ;  /* 0x0c0000000c367fae */ /* 0x0003e2000c12187c */
[----:B---3--:R-:W-:-:S04]  /*4fdd0*/  IMAD.WIDE R22, R4, 0x4, R82 ;  /* 0x0000000404167825 */ /* 0x008fc800078e0252 */
[C---:B----4-:R-:W-:Y:S01]  /*4fde0*/  IMAD.WIDE R20, R4.reuse, 0x4, R74 ;  /* 0x0000000404147825 */ /* 0x050fe200078e024a */
[----:B------:R2:W-:Y:S03]  /*4fdf0*/  STL.64 [R1+0x3d8], R22 ;  /* 0x0003d81601007387 */ /* 0x0005e60000100a00 */
[C---:B-1----:R-:W-:Y:S01]  /*4fe00*/  IMAD.WIDE R14, R4.reuse, 0x4, R64 ;  /* 0x00000004040e7825 */ /* 0x042fe200078e0240 */
[----:B------:R1:W-:Y:S03]  /*4fe10*/  STL.64 [R1+0x3d0], R20 ;  /* 0x0003d01401007387 */ /* 0x0003e60000100a00 */
[----:B------:R-:W-:Y:S01]  /*4fe20*/  IMAD.WIDE R12, R4, 0x4, R62 ;  /* 0x00000004040c7825 */ /* 0x000fe200078e023e */
[----:B------:R3:W-:Y:S04]  /*4fe30*/  STL.64 [R1+0x3c8], R14 ;  /* 0x0003c80e01007387 */ /* 0x0007e80000100a00 */
[----:B------:R-:W4:Y:S04]  /*4fe40*/  LDL.LU.64 R82, [R1+0x1e00] ;  /* 0x001e000001527983 */ /* 0x000f280000300a00 */
[----:B------:R3:W-:Y:S04]  /*4fe50*/  STL.64 [R1+0x3c0], R12 ;  /* 0x0003c00c01007387 */ /* 0x0007e80000100a00 */
[----:B------:R-:W4:Y:S04]  /*4fe60*/  LDL.LU.64 R74, [R1+0x1970] ;  /* 0x00197000014a7983 */ /* 0x000f280000300a00 */
[----:B------:R-:W4:Y:S04]  /*4fe70*/  LDL.LU.64 R64, [R1+0x1968] ;  /* 0x0019680001407983 */ /* 0x000f280000300a00 */
[----:B------:R-:W4:Y:S01]  /*4fe80*/  LDL.LU.64 R62, [R1+0x1960] ;  /* 0x00196000013e7983 */ /* 0x000f220000300a00 */
[----:B------:R-:W-:-:S02]  /*4fe90*/  VIADD R58, R60, 0xfffffdea ;  /* 0xfffffdea3c3a7836 */ /* 0x000fc40000000000 */
[----:B------:R-:W4:Y:S03]  /*4fea0*/  LDC R60, c[0x0][0x230] ;  /* 0x00008c00ff3c7b82 */ /* 0x000f260000000800 */
[----:B------:R-:W-:Y:S02]  /*4feb0*/  ISETP.GE.U32.AND P2, PT, R58, 0x7ffffd6b, PT ;  /* 0x7ffffd6b3a00780c */ /* 0x000fe40003f46070 */
[----:B------:R-:W-:-:S03]  /*4fec0*/  IADD3 R58, R59, -0x217, RZ ;  /* 0xfffffde93b3a7810 */ /* 0x000fc60007ffe0ff */
[----:B------:R-:W4:Y:S01]  /*4fed0*/  LDC R59, c[0x0][0x230] ;  /* 0x00008c00ff3b7b82 */ /* 0x000f220000000800 */
[----:B------:R-:W-:-:S07]  /*4fee0*/  ISETP.GE.U32.AND P0, PT, R58, 0x7ffffd6a, PT ;  /* 0x7ffffd6a3a00780c */ /* 0x000fce0003f06070 */
[----:B------:R2:W-:Y:S04]  /*4fef0*/  LDGSTS.E [R57+0x4], desc[UR60][R22.64], !P2 ;  /* 0x0000400016397fae */ /* 0x0005e8000d12187c */
[----:B------:R1:W-:Y:S04]  /*4ff00*/  LDGSTS.E [R56+0x4004], desc[UR60][R20.64], !P2 ;  /* 0x0400400014387fae */ /* 0x0003e8000d12187c */
[----:B------:R3:W-:Y:S04]  /*4ff10*/  LDGSTS.E [R55+0x8004], desc[UR60][R14.64], !P2 ;  /* 0x080040000e377fae */ /* 0x0007e8000d12187c */
[----:B------:R3:W-:Y:S01]  /*4ff20*/  LDGSTS.E [R54+0xc004], desc[UR60][R12.64], !P2 ;  /* 0x0c0040000c367fae */ /* 0x0007e2000d12187c */
[----:B--2---:R-:W-:-:S05]  /*4ff30*/  IMAD.WIDE R22, R4, 0x4, R72 ;  /* 0x0000000404167825 */ /* 0x004fca00078e0248 */
[----:B------:R4:W-:Y:S04]  /*4ff40*/  STL.64 [R1+0x3b8], R22 ;  /* 0x0003b81601007387 */ /* 0x0009e80000100a00 */
[----:B------:R4:W-:Y:S01]  /*4ff50*/  LDGSTS.E [R57+0x8], desc[UR60][R22.64], !P0 ;  /* 0x0000800016397fae */ /* 0x0009e2000c12187c */
[----:B-1----:R-:W-:-:S04]  /*4ff60*/  IMAD.WIDE R20, R4, 0x4, R70 ;  /* 0x0000000404147825 */ /* 0x002fc800078e0246 */
[C---:B---3--:R-:W-:Y:S01]  /*4ff70*/  IMAD.WIDE R14, R4.reuse, 0x4, R68 ;  /* 0x00000004040e7825 */ /* 0x048fe200078e0244 */
[----:B------:R1:W-:Y:S04]  /*4ff80*/  STL.64 [R1+0x3b0], R20 ;  /* 0x0003b01401007387 */ /* 0x0003e80000100a00 */
        /* <DEDUP_REMOVED lines=8> */
[----:B------:R-:W3:Y:S04]  /*50010*/  LDL.LU.64 R66, [R1+0x1828] ;  /* 0x0018280001427983 */ /* 0x000ee80000300a00 */
[----:B------:R2:W-:Y:S01]  /*50020*/  LDGSTS.E [R54+0xc008], desc[UR60][R12.64], !P0 ;  /* 0x0c0080000c367fae */ /* 0x0005e2000c12187c */
[----:B----4-:R-:W-:-:S04]  /*50030*/  IMAD.WIDE R22, R4, 0x4, R82 ;  /* 0x0000000404167825 */ /* 0x010fc800078e0252 */
[C---:B-1----:R-:W-:Y:S01]  /*50040*/  IMAD.WIDE R20, R4.reuse, 0x4, R74 ;  /* 0x0000000404147825 */ /* 0x042fe200078e024a */
[----:B------:R3:W-:Y:S03]  /*50050*/  STL.64 [R1+0x398], R22 ;  /* 0x0003981601007387 */ /* 0x0007e60000100a00 */
[C---:B--2---:R-:W-:Y:S01]  /*50060*/  IMAD.WIDE R14, R4.reuse, 0x4, R64 ;  /* 0x00000004040e7825 */ /* 0x044fe200078e0240 */
        /* <DEDUP_REMOVED lines=18> */
[----:B---3--:R-:W-:-:S05]  /*50190*/  IMAD.WIDE R22, R4, 0x4, R72 ;  /* 0x0000000404167825 */ /* 0x008fca00078e0248 */
[----:B------:R4:W-:Y:S04]  /*501a0*/  STL.64 [R1+0x1f8], R22 ;  /* 0x0001f81601007387 */ /* 0x0009e80000100a00 */
[----:B------:R4:W-:Y:S01]  /*501b0*/  LDGSTS.E [R57+0x10000], desc[UR60][R22.64], !P0 ;  /* 0x1000000016397fae */ /* 0x0009e2000c12187c */
[----:B-1----:R-:W-:-:S04]  /*501c0*/  IMAD.WIDE R20, R4, 0x4, R70 ;  /* 0x0000000404147825 */ /* 0x002fc800078e0246 */
[C---:B--2---:R-:W-:Y:S01]  /*501d0*/  IMAD.WIDE R14, R4.reuse, 0x4, R68 ;  /* 0x00000004040e7825 */ /* 0x044fe200078e0244 */
[----:B------:R1:W-:Y:S04]  /*501e0*/  STL.64 [R1+0x1f0], R20 ;  /* 0x0001f01401007387 */ /* 0x0003e80000100a00 */
[----:B------:R2:W-:Y:S01]  /*501f0*/  STL.64 [R1+0x1e8], R14 ;  /* 0x0001e80e01007387 */ /* 0x0005e20000100a00 */
[----:B------:R-:W-:-:S03]  /*50200*/  IMAD.WIDE R12, R4, 0x4, R66 ;  /* 0x00000004040c7825 */ /* 0x000fc600078e0242 */
[----:B------:R-:W3:Y:S04]  /*50210*/  LDL.LU.64 R72, [R1+0x1d78] ;  /* 0x001d780001487983 */ /* 0x000ee80000300a00 */
[----:B------:R2:W-:Y:S04]  /*50220*/  STL.64 [R1+0x1e0], R12 ;  /* 0x0001e00c01007387 */ /* 0x0005e80000100a00 */
[----:B------:R-:W3:Y:S04]  /*50230*/  LDL.LU.64 R70, [R1+0x1808] ;  /* 0x0018080001467983 */ /* 0x000ee80000300a00 */
[----:B------:R-:W3:Y:S04]  /*50240*/  LDL.LU.64 R68, [R1+0x1800] ;  /* 0x0018000001447983 */ /* 0x000ee80000300a00 */
[----:B------:R1:W-:Y:S04]  /*50250*/  LDGSTS.E [R56+0x14000], desc[UR60][R20.64], !P0 ;  /* 0x1400000014387fae */ /* 0x0003e8000c12187c */
[----:B------:R2:W-:Y:S04]  /*50260*/  LDGSTS.E [R55+0x18000], desc[UR60][R14.64], !P0 ;  /* 0x180000000e377fae */ /* 0x0005e8000c12187c */
[----:B------:R-:W3:Y:S01]  /*50270*/  LDL.LU.64 R66, [R1+0x17f8] ;  /* 0x0017f80001427983 */ /* 0x000ee20000300a00 */
[----:B----4-:R-:W-:-:S03]  /*50280*/  IMAD.WIDE R22, R4, 0x4, R82 ;  /* 0x0000000404167825 */ /* 0x010fc600078e0252 */
[----:B------:R4:W-:Y:S01]  /*50290*/  LDGSTS.E [R54+0x1c000], desc[UR60][R12.64], !P0 ;  /* 0x1c0000000c367fae */ /* 0x0009e2000c12187c */
[----:B-1----:R-:W-:-:S03]  /*502a0*/  IMAD.WIDE R20, R4, 0x4, R74 ;  /* 0x0000000404147825 */ /* 0x002fc600078e024a */
[----:B------:R3:W-:Y:S01]  /*502b0*/  STL.64 [R1+0x1d8], R22 ;  /* 0x0001d81601007387 */ /* 0x0007e20000100a00 */
[----:B--2---:R-:W-:-:S03]  /*502c0*/  IMAD.WIDE R14, R4, 0x4, R64 ;  /* 0x00000004040e7825 */ /* 0x004fc600078e0240 */
[----:B------:R1:W-:Y:S01]  /*502d0*/  STL.64 [R1+0x1d0], R20 ;  /* 0x0001d01401007387 */ /* 0x0003e20000100a00 */
[----:B----4-:R-:W-:-:S03]  /*502e0*/  IMAD.WIDE R12, R4, 0x4, R62 ;  /* 0x00000004040c7825 */ /* 0x010fc600078e023e */
        /* <DEDUP_REMOVED lines=16> */
[----:B---3--:R-:W-:-:S04]  /*503f0*/  IMAD.WIDE R22, R4, 0x4, R72 ;  /* 0x0000000404167825 */ /* 0x008fc800078e0248 */
[C---:B-1----:R-:W-:Y:S01]  /*50400*/  IMAD.WIDE R20, R4.reuse, 0x4, R70 ;  /* 0x0000000404147825 */ /* 0x042fe200078e0246 */
[----:B------:R4:W-:Y:S03]  /*50410*/  STL.64 [R1+0x1b8], R22 ;  /* 0x0001b81601007387 */ /* 0x0009e60000100a00 */
[C---:B--2---:R-:W-:Y:S01]  /*50420*/  IMAD.WIDE R14, R4.reuse, 0x4, R68 ;  /* 0x00000004040e7825 */ /* 0x044fe200078e0244 */
        /* <DEDUP_REMOVED lines=10> */
[----:B----4-:R-:W-:-:S03]  /*504d0*/  IMAD.WIDE R22, R4, 0x4, R82 ;  /* 0x0000000404167825 */ /* 0x010fc600078e0252 */
[----:B------:R2:W-:Y:S04]  /*504e0*/  LDGSTS.E [R55+0x18008], desc[UR60][R14.64], !P0 ;  /* 0x180080000e377fae */ /* 0x0005e8000c12187c */
[----:B------:R4:W-:Y:S01]  /*504f0*/  LDGSTS.E [R54+0x1c008], desc[UR60][R12.64], !P0 ;  /* 0x1c0080000c367fae */ /* 0x0009e2000c12187c */
[----:B-1----:R-:W-:-:S03]  /*50500*/  IMAD.WIDE R20, R4, 0x4, R74 ;  /* 0x0000000404147825 */ /* 0x002fc600078e024a */
[----:B------:R-:W-:Y:S01]  /*50510*/  STL.64 [R1+0x198], R22 ;  /* 0x0001981601007387 */ /* 0x000fe20000100a00 */
[----:B--2---:R-:W-:-:S03]  /*50520*/  IMAD.WIDE R14, R4, 0x4, R64 ;  /* 0x00000004040e7825 */ /* 0x004fc600078e0240 */
[----:B------:R1:W-:Y:S01]  /*50530*/  STL.64 [R1+0x190], R20 ;  /* 0x0001901401007387 */ /* 0x0003e20000100a00 */
[----:B----4-:R-:W-:-:S03]  /*50540*/  IMAD.WIDE R12, R4, 0x4, R62 ;  /* 0x00000004040c7825 */ /* 0x010fc600078e023e */
[----:B------:R2:W-:Y:S01]  /*50550*/  STL.64 [R1+0x188], R14 ;  /* 0x0001880e01007387 */ /* 0x0005e20000100a00 */
[----:B------:R-:W4:Y:S03]  /*50560*/  LDC R62, c[0x0][0x230] ;  /* 0x00008c00ff3e7b82 */ /* 0x000f260000000800 */
[----:B------:R-:W-:Y:S04]  /*50570*/  STL.64 [R1+0x180], R12 ;  /* 0x0001800c01007387 */ /* 0x000fe80000100a00 */
[----:B------:R-:W2:Y:S04]  /*50580*/  LDL.LU.64 R78, [R1+0x1cf0] ;  /* 0x001cf000014e7983 */ /* 0x000ea80000300a00 */
[----:B------:R-:W4:Y:S04]  /*50590*/  LDL.LU.64 R76, [R1+0x16a0] ;  /* 0x0016a000014c7983 */ /* 0x000f280000300a00 */
[----:B------:R-:W2:Y:S04]  /*505a0*/  LDL.LU.64 R74, [R1+0x1698] ;  /* 0x00169800014a7983 */ /* 0x000ea80000300a00 */
[----:B------:R-:W2:Y:S04]  /*505b0*/  LDL.LU.64 R64, [R1+0x1690] ;  /* 0x0016900001407983 */ /* 0x000ea80000300a00 */
[----:B------:R-:W2:Y:S01]  /*505c0*/  LDL.LU.64 R82, [R1+0x1ce8] ;  /* 0x001ce80001527983 */ /* 0x000ea20000300a00 */
[----:B---3--:R-:W-:-:S03]  /*505d0*/  IMAD.WIDE R250, R4, 0x4, R72 ;  /* 0x0000000404fa7825 */ /* 0x008fc600078e0248 */
[----:B------:R-:W3:Y:S01]  /*505e0*/  LDL.LU.64 R72, [R1+0x1688] ;  /* 0x0016880001487983 */ /* 0x000ee20000300a00 */
[C---:B------:R-:W-:Y:S02]  /*505f0*/  IMAD.WIDE R248, R4.reuse, 0x4, R70 ;  /* 0x0000000404f87825 */ /* 0x040fe400078e0246 */
[----:B------:R-:W1:Y:S02]  /*50600*/  LDC R70, c[0x0][0x230] ;  /* 0x00008c00ff467b82 */ /* 0x000e640000000800 */
[C---:B------:R-:W-:Y:S02]  /*50610*/  IMAD.WIDE R246, R4.reuse, 0x4, R68 ;  /* 0x0000000404f67825 */ /* 0x040fe400078e0244 */
[----:B------:R-:W3:Y:S02]  /*50620*/  LDL.LU.64 R68, [R1+0x1680] ;  /* 0x0016800001447983 */ /* 0x000ee40000300a00 */
[C---:B------:R-:W-:Y:S02]  /*50630*/  IMAD.WIDE R244, R4.reuse, 0x4, R66 ;  /* 0x0000000404f47825 */ /* 0x040fe400078e0242 */
[----:B------:R-:W3:Y:S04]  /*50640*/  LDL.LU.64 R66, [R1+0x1678] ;  /* 0x0016780001427983 */ /* 0x000ee80000300a00 */
[----:B------:R-:W-:Y:S04]  /*50650*/  STL.64 [R1+0x2d80], R250 ;  /* 0x002d80fa01007387 */ /* 0x000fe80000100a00 */
[----:B------:R-:W-:Y:S04]  /*50660*/  STL.64 [R1+0x2d88], R248 ;  /* 0x002d88f801007387 */ /* 0x000fe80000100a00 */
[----:B------:R-:W-:Y:S04]  /*50670*/  STL.64 [R1+0x2d90], R246 ;  /* 0x002d90f601007387 */ /* 0x000fe80000100a00 */
[----:B------:R-:W-:Y:S04]  /*50680*/  STL.64 [R1+0x2d98], R244 ;  /* 0x002d98f401007387 */ /* 0x000fe80000100a00 */
[----:B------:R-:W3:Y:S01]  /*50690*/  LDL.LU.64 R80, [R1+0x1ce0] ;  /* 0x001ce00001507983 */ /* 0x000ee20000300a00 */
[----:B----4-:R-:W-:-:S03]  /*506a0*/  IMAD.WIDE R240, R4, 0x4, R76 ;  /* 0x0000000404f07825 */ /* 0x010fc600078e024c */
[----:B------:R-:W4:Y:S01]  /*506b0*/  LDL.LU.64 R76, [R1+0x1670] ;  /* 0x00167000014c7983 */ /* 0x000f220000300a00 */
[----:B--2---:R-:W-:-:S03]  /*506c0*/  IMAD.WIDE R238, R4, 0x4, R74 ;  /* 0x0000000404ee7825 */ /* 0x004fc600078e024a */
[----:B------:R-:W2:Y:S01]  /*506d0*/  LDL.LU.64 R74, [R1+0x1668] ;  /* 0x00166800014a7983 */ /* 0x000ea20000300a00 */
[----:B------:R-:W-:-:S03]  /*506e0*/  IMAD.WIDE R236, R4, 0x4, R64 ;  /* 0x0000000404ec7825 */ /* 0x000fc600078e0240 */
[----:B------:R-:W2:Y:S01]  /*506f0*/  LDL.LU.64 R64, [R1+0x1660] ;  /* 0x0016600001407983 */ /* 0x000ea20000300a00 */
[----:B------:R-:W-:Y:S02]  /*50700*/  VIADD R58, R60, 0xfffffdc8 ;  /* 0xfffffdc83c3a7836 */ /* 0x000fe40000000000 */
[----:B------:R-:W1:Y:S03]  /*50710*/  LDC R60, c[0x0][0x230] ;  /* 0x00008c00ff3c7b82 */ /* 0x000e660000000800 */
[----:B------:R-:W-:Y:S02]  /*50720*/  ISETP.GE.U32.AND P2, PT, R58, 0x7ffffd49, PT ;  /* 0x7ffffd493a00780c */ /* 0x000fe40003f46070 */
[----:B------:R-:W-:-:S04]  /*50730*/  IADD3 R58, R59, -0x255, RZ ;  /* 0xfffffdab3b3a7810 */ /* 0x000fc80007ffe0ff */
[----:B------:R-:W-:Y:S01]  /*50740*/  ISETP.GE.U32.AND P0, PT, R58, 0x7ffffd2c, PT ;  /* 0x7ffffd2c3a00780c */ /* 0x000fe20003f06070 */
[----:B------:R-:W-:-:S06]  /*50750*/  VIADD R58, R61, 0xfffffdaa ;  /* 0xfffffdaa3d3a7836 */ /* 0x000fcc0000000000 */
[----:B------:R-:W-:Y:S04]  /*50760*/  LDGSTS.E [R57+0x1000c], desc[UR60][R22.64], !P2 ;  /* 0x1000c00016397fae */ /* 0x000fe8000d12187c */
[----:B------:R-:W-:Y:S04]  /*50770*/  LDGSTS.E [R56+0x1400c], desc[UR60][R20.64], !P2 ;  /* 0x1400c00014387fae */ /* 0x000fe8000d12187c */
[----:B------:R-:W-:Y:S04]  /*50780*/  LDGSTS.E [R55+0x1800c], desc[UR60][R14.64], !P2 ;  /* 0x1800c0000e377fae */ /* 0x000fe8000d12187c */
[----:B------:R-:W-:Y:S01]  /*50790*/  LDGSTS.E [R54+0x1c00c], desc[UR60][R12.64], !P2 ;  /* 0x1c00c0000c367fae */ /* 0x000fe2000d12187c */
[----:B------:R-:W-:Y:S01]  /*507a0*/  ISETP.GE.U32.AND P2, PT, R58, 0x7ffffd2b, PT ;  /* 0x7ffffd2b3a00780c */ /* 0x000fe20003f46070 */
[----:B------:R-:W-:Y:S01]  /*507b0*/  IMAD.WIDE R242, R4, 0x4, R78 ;  /* 0x0000000404f27825 */ /* 0x000fe200078e024e */
[----:B-1----:R-:W-:Y:S01]  /*507c0*/  IADD3 R58, R60, -0x257, RZ ;  /* 0xfffffda93c3a7810 */ /* 0x002fe20007ffe0ff */
[----:B------:R-:W-:Y:S02]  /*507d0*/  LDGSTS.E [R57+0x20000], desc[UR60][R250.64], !P0 ;  /* 0x20000000fa397fae */ /* 0x000fe4000c12187c */
[----:B------:R-:W-:Y:S01]  /*507e0*/  IMAD.WIDE R234, R4, 0x4, R82 ;  /* 0x0000000404ea7825 */ /* 0x000fe200078e0252 */
[C---:B------:R-:W-:Y:S01]  /*507f0*/  IADD3 R61, R17.reuse, 0x100000, RZ ;  /* 0x00100000113d7810 */ /* 0x040fe20007ffe0ff */
[----:B------:R-:W-:Y:S01]  /*50800*/  LDGSTS.E [R56+0x24000], desc[UR60][R248.64], !P0 ;  /* 0x24000000f8387fae */ /* 0x000fe2000c12187c */
[----:B------:R-:W-:Y:S01]  /*50810*/  IADD3 R59, R17, 0x100000, RZ ;  /* 0x00100000113b7810 */ /* 0x000fe20007ffe0ff */
[----:B------:R-:W-:Y:S01]  /*50820*/  VIADD R62, R62, 0xfffffda8 ;  /* 0xfffffda83e3e7836 */ /* 0x000fe20000000000 */
[----:B------:R-:W1:Y:S01]  /*50830*/  LDC R78, c[0x0][0x230] ;  /* 0x00008c00ff4e7b82 */ /* 0x000e620000000800 */
[----:B------:R-:W-:Y:S04]  /*50840*/  LDGSTS.E [R55+0x28000], desc[UR60][R246.64], !P0 ;  /* 0x28000000f6377fae */ /* 0x000fe8000c12187c */
[----:B------:R-:W-:Y:S01]  /*50850*/  LDGSTS.E [R54+0x2c000], desc[UR60][R244.64], !P0 ;  /* 0x2c000000f4367fae */ /* 0x000fe2000c12187c */
[----:B------:R-:W-:-:S03]  /*50860*/  ISETP.GE.U32.AND P0, PT, R58, 0x7ffffd2a, PT ;  /* 0x7ffffd2a3a00780c */ /* 0x000fc60003f06070 */
[----:B------:R-:W-:Y:S04]  /*50870*/  STL.64 [R1+0x2da0], R242 ;  /* 0x002da0f201007387 */ /* 0x000fe80000100a00 */
[----:B------:R-:W-:Y:S04]  /*50880*/  STL.64 [R1+0x2da8], R240 ;  /* 0x002da8f001007387 */ /* 0x000fe80000100a00 */
[----:B------:R-:W-:Y:S04]  /*50890*/  STL.64 [R1+0x2db0], R238 ;  /* 0x002db0ee01007387 */ /* 0x000fe80000100a00 */
[----:B------:R-:W-:Y:S04]  /*508a0*/  LDGSTS.E [R57+0x20004], desc[UR60][R242.64], !P2 ;  /* 0x20004000f2397fae */ /* 0x000fe8000d12187c */
[----:B------:R-:W-:Y:S04]  /*508b0*/  STL.64 [R1+0x2db8], R236 ;  /* 0x002db8ec01007387 */ /* 0x000fe80000100a00 */
[----:B------:R-:W-:Y:S04]  /*508c0*/  LDGSTS.E [R56+0x24004], desc[UR60][R240.64], !P2 ;  /* 0x24004000f0387fae */ /* 0x000fe8000d12187c */
[----:B------:R-:W2:Y:S01]  /*508d0*/  LDL.LU.64 R88, [R1+0x1c68] ;  /* 0x001c680001587983 */ /* 0x000ea20000300a00 */
[----:B------:R-:W-:-:S03]  /*508e0*/  VIADD R60, R17, 0x100000 ;  /* 0x00100000113c7836 */ /* 0x000fc60000000000 */
[----:B------:R-:W-:Y:S04]  /*508f0*/  LDGSTS.E [R55+0x28004], desc[UR60][R238.64], !P2 ;  /* 0x28004000ee377fae */ /* 0x000fe8000d12187c */
[----:B------:R-:W2:Y:S04]  /*50900*/  LDL.LU.64 R84, [R1+0x1538] ;  /* 0x0015380001547983 */ /* 0x000ea80000300a00 */
[----:B------:R1:W-:Y:S04]  /*50910*/  LDGSTS.E [R54+0x2c004], desc[UR60][R236.64], !P2 ;  /* 0x2c004000ec367fae */ /* 0x0003e8000d12187c */
[----:B------:R-:W2:Y:S01]  /*50920*/  LDL.LU.64 R82, [R1+0x1530] ;  /* 0x0015300001527983 */ /* 0x000ea20000300a00 */
[----:B------:R-:W-:-:S03]  /*50930*/  VIADD R58, R17, 0x100000 ;  /* 0x00100000113a7836 */ /* 0x000fc60000000000 */
[----:B------:R-:W-:Y:S01]  /*50940*/  LDGSTS.E [R61+0x20008], desc[UR60][R234.64], !P0 ;  /* 0x20008000ea3d7fae */ /* 0x000fe2000c12187c */
[----:B------:R-:W-:Y:S01]  /*50950*/  ISETP.GE.U32.AND P2, PT, R62, 0x7ffffd29, PT ;  /* 0x7ffffd293e00780c */ /* 0x000fe20003f46070 */
[C---:B---3--:R-:W-:Y:S02]  /*50960*/  IMAD.WIDE R232, R4.reuse, 0x4, R72 ;  /* 0x0000000404e87825 */ /* 0x048fe400078e0248 */
[----:B------:R-:W3:Y:S04]  /*50970*/  LDL.LU.64 R72, [R1+0x1528] ;  /* 0x0015280001487983 */ /* 0x000ee80000300a00 */
[----:B------:R-:W-:Y:S04]  /*50980*/  STL.64 [R1+0x2dc0], R234 ;  /* 0x002dc0ea01007387 */ /* 0x000fe80000100a00 */
[----:B------:R-:W-:Y:S04]  /*50990*/  STL.64 [R1+0x2dc8], R232 ;  /* 0x002dc8e801007387 */ /* 0x000fe80000100a00 */
[----:B------:R-:W-:Y:S01]  /*509a0*/  LDGSTS.E [R60+0x24008], desc[UR60][R232.64], !P0 ;  /* 0x24008000e83c7fae */ /* 0x000fe2000c12187c */
[----:B-1----:R-:W-:-:S04]  /*509b0*/  IMAD.WIDE R54, R4, 0x4, R68 ;  /* 0x0000000404367825 */ /* 0x002fc800078e0244 */
[C---:B------:R-:W-:Y:S01]  /*509c0*/  IMAD.WIDE R56, R4.reuse, 0x4, R66 ;  /* 0x0000000404387825 */ /* 0x040fe200078e0242 */
[----:B------:R-:W-:Y:S04]  /*509d0*/  STL.64 [R1+0x2dd0], R54 ;  /* 0x002dd03601007387 */ /* 0x000fe80000100a00 */
[----:B------:R-:W-:Y:S04]  /*509e0*/  STL.64 [R1+0x2dd8], R56 ;  /* 0x002dd83801007387 */ /* 0x000fe80000100a00 */
[----:B------:R-:W-:Y:S04]  /*509f0*/  LDGSTS.E [R59+0x28008], desc[UR60][R54.64], !P0 ;  /* 0x28008000363b7fae */ /* 0x000fe8000c12187c */
[----:B------:R-:W3:Y:S04]  /*50a00*/  LDL.LU.64 R96, [R1+0x1c60] ;  /* 0x001c600001607983 */ /* 0x000ee80000300a00 */
[----:B------:R1:W-:Y:S04]  /*50a10*/  LDGSTS.E [R58+0x2c008], desc[UR60][R56.64], !P0 ;  /* 0x2c008000383a7fae */ /* 0x0003e8000c12187c */
[----:B------:R-:W3:Y:S04]  /*50a20*/  LDL.LU.64 R92, [R1+0x1520] ;  /* 0x00152000015c7983 */ /* 0x000ee80000300a00 */
[----:B------:R-:W3:Y:S01]  /*50a30*/  LDL.LU.64 R90, [R1+0x1518] ;  /* 0x00151800015a7983 */ /* 0x000ee20000300a00 */
[----:B-1----:R-:W-:-:S03]  /*50a40*/  IMAD.WIDE R58, R4, 0x4, R80 ;  /* 0x00000004043a7825 */ /* 0x002fc600078e0250 */
[----:B------:R-:W3:Y:S01]  /*50a50*/  LDL.LU.64 R80, [R1+0x1510] ;  /* 0x0015100001507983 */ /* 0x000ee20000300a00 */
[----:B----4-:R-:W-:-:S04]  /*50a60*/  IMAD.WIDE R60, R4, 0x4, R76 ;  /* 0x00000004043c7825 */ /* 0x010fc800078e024c */
[C---:B--2---:R-:W-:Y:S01]  /*50a70*/  IMAD.WIDE R62, R4.reuse, 0x4, R74 ;  /* 0x00000004043e7825 */ /* 0x044fe200078e024a */
[----:B------:R-:W-:Y:S03]  /*50a80*/  STL.64 [R1+0x2de0], R58 ;  /* 0x002de03a01007387 */ /* 0x000fe60000100a00 */
[----:B------:R-:W-:Y:S01]  /*50a90*/  IMAD.WIDE R64, R4, 0x4, R64 ;  /* 0x0000000404407825 */ /* 0x000fe200078e0240 */
[----:B------:R-:W-:Y:S04]  /*50aa0*/  STL.64 [R1+0x2de8], R60 ;  /* 0x002de83c01007387 */ /* 0x000fe80000100a00 */
[----:B------:R-:W-:Y:S04]  /*50ab0*/  STL.64 [R1+0x2df0], R62 ;  /* 0x002df03e01007387 */ /* 0x000fe80000100a00 */
[----:B------:R-:W-:Y:S04]  /*50ac0*/  STL.64 [R1+0x2df8], R64 ;  /* 0x002df84001007387 */ /* 0x000fe80000100a00 */
[----:B------:R-:W2:Y:S01]  /*50ad0*/  LDL.LU.64 R114, [R1+0x1c58] ;  /* 0x001c580001727983 */ /* 0x000ea20000300a00 */
[----:B------:R-:W-:Y:S01]  /*50ae0*/  IADD3 R70, R70, -0x275, RZ ;  /* 0xfffffd8b46467810 */ /* 0x000fe20007ffe0ff */
[C---:B------:R-:W-:Y:S01]  /*50af0*/  VIADD R69, R17.reuse, 0x100000 ;  /* 0x0010000011457836 */ /* 0x040fe20000000000 */
[C---:B------:R-:W-:Y:S01]  /*50b00*/  IADD3 R68, R17.reuse, 0x100000, RZ ;  /* 0x0010000011447810 */ /* 0x040fe20007ffe0ff */
[C---:B------:R-:W-:Y:S01]  /*50b10*/  VIADD R67, R17.reuse, 0x100000 ;  /* 0x0010000011437836 */ /* 0x040fe20000000000 */
[----:B------:R-:W-:Y:S01]  /*50b20*/  ISETP.GE.U32.AND P0, PT, R70, 0x7ffffd0c, PT ;  /* 0x7ffffd0c4600780c */ /* 0x000fe20003f06070 */
[----:B------:R-:W-:Y:S01]  /*50b30*/  VIADD R78, R78, 0xfffffd8a ;  /* 0xfffffd8a4e4e7836 */ /* 0x000fe20000000000 */
[C---:B------:R-:W-:Y:S01]  /*50b40*/  IADD3 R66, R17.reuse, 0x100000, RZ ;  /* 0x0010000011427810 */ /* 0x040fe20007ffe0ff */
[----:B------:R-:W-:Y:S04]  /*50b50*/  LDGSTS.E [R69+0x2000c], desc[UR60][R58.64], !P2 ;  /* 0x2000c0003a457fae */ /* 0x000fe8000d12187c */
[----:B------:R-:W-:Y:S01]  /*50b60*/  LDGSTS.E [R68+0x2400c], desc[UR60][R60.64], !P2 ;  /* 0x2400c0003c447fae */ /* 0x000fe2000d12187c */
[----:B------:R-:W-:-:S03]  /*50b70*/  IADD3 R77, R17, 0x100000, RZ ;  /* 0x00100000114d7810 */ /* 0x000fc60007ffe0ff */
[----:B------:R-:W-:Y:S01]  /*50b80*/  LDGSTS.E [R67+0x2800c], desc[UR60][R62.64], !P2 ;  /* 0x2800c0003e437fae */ /* 0x000fe2000d12187c */
[----:B------:R-:W-:-:S03]  /*50b90*/  VIADD R76, R17, 0x100000 ;  /* 0x00100000114c7836 */ /* 0x000fc60000000000 */
[----:B------:R1:W-:Y:S01]  /*50ba0*/  LDGSTS.E [R66+0x2c00c], desc[UR60][R64.64], !P2 ;  /* 0x2c00c00040427fae */ /* 0x0003e2000d12187c */
[----:B------:R-:W-:-:S03]  /*50bb0*/  IADD3 R75, R17, 0x100000, RZ ;  /* 0x00100000114b7810 */ /* 0x000fc60007ffe0ff */
[----:B------:R-:W4:Y:S01]  /*50bc0*/  LDL.LU.64 R100, [R1+0x1508] ;  /* 0x0015080001647983 */ /* 0x000f220000300a00 */
[----:B------:R-:W-:-:S03]  /*50bd0*/  VIADD R74, R17, 0x100000 ;  /* 0x00100000114a7836 */ /* 0x000fc60000000000 */
[----:B------:R-:W4:Y:S01]  /*50be0*/  LDL.LU.64 R98, [R1+0x1500] ;  /* 0x0015000001627983 */ /* 0x000f220000300a00 */
[----:B------:R-:W-:Y:S01]  /*50bf0*/  ISETP.GE.U32.AND P2, PT, R78, 0x7ffffd0b, PT ;  /* 0x7ffffd0b4e00780c */ /* 0x000fe20003f46070 */
[C---:B-1----:R-:W-:Y:S02]  /*50c00*/  IMAD.WIDE R66, R4.reuse, 0x4, R88 ;  /* 0x0000000404427825 */ /* 0x042fe400078e0258 */
[----:B------:R-:W4:Y:S02]  /*50c10*/  LDL.LU.64 R88, [R1+0x14f8] ;  /* 0x0014f80001587983 */ /* 0x000f240000300a00 */
[C---:B------:R-:W-:Y:S02]  /*50c20*/  IMAD.WIDE R68, R4.reuse, 0x4, R84 ;  /* 0x0000000404447825 */ /* 0x040fe400078e0254 */
[----:B------:R-:W-:Y:S04]  /*50c30*/  STL.64 [R1+0x2e00], R66 ;  /* 0x002e004201007387 */ /* 0x000fe80000100a00 */
[----:B------:R-:W-:Y:S01]  /*50c40*/  LDGSTS.E [R77+0x30000], desc[UR60][R66.64], !P0 ;  /* 0x30000000424d7fae */ /* 0x000fe2000c12187c */
[----:B------:R-:W-:-:S03]  /*50c50*/  IMAD.WIDE R70, R4, 0x4, R82 ;  /* 0x0000000404467825 */ /* 0x000fc600078e0252 */
[----:B------:R-:W-:Y:S04]  /*50c60*/  STL.64 [R1+0x2e08], R68 ;  /* 0x002e084401007387 */ /* 0x000fe80000100a00 */
[----:B------:R-:W-:Y:S04]  /*50c70*/  LDGSTS.E [R76+0x34000], desc[UR60][R68.64], !P0 ;  /* 0x34000000444c7fae */ /* 0x000fe8000c12187c */
[----:B------:R-:W-:Y:S04]  /*50c80*/  STL.64 [R1+0x2e10], R70 ;  /* 0x002e104601007387 */ /* 0x000fe80000100a00 */
[----:B------:R-:W-:Y:S01]  /*50c90*/  LDGSTS.E [R75+0x38000], desc[UR60][R70.64], !P0 ;  /* 0x38000000464b7fae */ /* 0x000fe2000c12187c */
[C---:B------:R-:W-:Y:S01]  /*50ca0*/  VIADD R85, R17.reuse, 0x100000 ;  /* 0x0010000011557836 */ /* 0x040fe20000000000 */
[C---:B------:R-:W-:Y:S01]  /*50cb0*/  IADD3 R84, R17.reuse, 0x100000, RZ ;  /* 0x0010000011547810 */ /* 0x040fe20007ffe0ff */
[C---:B------:R-:W-:Y:S01]  /*50cc0*/  VIADD R83, R17.reuse, 0x100000 ;  /* 0x0010000011537836 */ /* 0x040fe20000000000 */
[----:B------:R-:W-:Y:S01]  /*50cd0*/  IADD3 R82, R17, 0x100000, RZ ;  /* 0x0010000011527810 */ /* 0x000fe20007ffe0ff */
[----:B---3--:R-:W-:-:S05]  /*50ce0*/  IMAD.WIDE R72, R4, 0x4, R72 ;  /* 0x0000000404487825 */ /* 0x008fca00078e0248 */
[----:B------:R-:W-:Y:S04]  /*50cf0*/  STL.64 [R1+0x2e18], R72 ;  /* 0x002e184801007387 */ /* 0x000fe80000100a00 */
[----:B------:R1:W-:Y:S04]  /*50d00*/  LDGSTS.E [R74+0x3c000], desc[UR60][R72.64], !P0 ;  /* 0x3c000000484a7fae */ /* 0x0003e8000c12187c */
[----:B------:R-:W3:Y:S04]  /*50d10*/  LDL.LU.64 R110, [R1+0x1c50] ;  /* 0x001c5000016e7983 */ /* 0x000ee80000300a00 */
[----:B------:R-:W3:Y:S04]  /*50d20*/  LDL.LU.64 R108, [R1+0x14f0] ;  /* 0x0014f000016c7983 */ /* 0x000ee80000300a00 */
[----:B------:R-:W3:Y:S01]  /*50d30*/  LDL.LU.64 R106, [R1+0x14e8] ;  /* 0x0014e800016a7983 */ /* 0x000ee20000300a00 */
[----:B-1----:R-:W-:-:S03]  /*50d40*/  IMAD.WIDE R74, R4, 0x4, R96 ;  /* 0x00000004044a7825 */ /* 0x002fc600078e0260 */
[----:B------:R-:W3:Y:S01]  /*50d50*/  LDL.LU.64 R96, [R1+0x14e0] ;  /* 0x0014e00001607983 */ /* 0x000ee20000300a00 */
[----:B------:R-:W-:-:S03]  /*50d60*/  IMAD.WIDE R76, R4, 0x4, R92 ;  /* 0x00000004044c7825 */ /* 0x000fc600078e025c */
[----:B------:R-:W-:Y:S01]  /*50d70*/  STL.64 [R1+0x2e20], R74 ;  /* 0x002e204a01007387 */ /* 0x000fe20000100a00 */
[----:B------:R-:W-:-:S03]  /*50d80*/  IMAD.WIDE R78, R4, 0x4, R90 ;  /* 0x00000004044e7825 */ /* 0x000fc600078e025a */
[----:B------:R-:W-:Y:S01]  /*50d90*/  STL.64 [R1+0x2e28], R76 ;  /* 0x002e284c01007387 */ /* 0x000fe20000100a00 */
[----:B------:R-:W-:-:S03]  /*50da0*/  IMAD.WIDE R80, R4, 0x4, R80 ;  /* 0x0000000404507825 */ /* 0x000fc600078e0250 */
[----:B------:R-:W-:Y:S04]  /*50db0*/  STL.64 [R1+0x2e30], R78 ;  /* 0x002e304e01007387 */ /* 0x000fe80000100a00 */
[----:B------:R-:W-:Y:S04]  /*50dc0*/  LDGSTS.E [R85+0x30004], desc[UR60][R74.64], !P2 ;  /* 0x300040004a557fae */ /* 0x000fe8000d12187c */
[----:B------:R-:W-:Y:S04]  /*50dd0*/  STL.64 [R1+0x2e38], R80 ;  /* 0x002e385001007387 */ /* 0x000fe80000100a00 */
[----:B------:R-:W-:Y:S04]  /*50de0*/  LDGSTS.E [R84+0x34004], desc[UR60][R76.64], !P2 ;  /* 0x340040004c547fae */ /* 0x000fe8000d12187c */
[----:B------:R-:W3:Y:S04]  /*50df0*/  LDL.LU.64 R118, [R1+0x1df8] ;  /* 0x001df80001767983 */ /* 0x000ee80000300a00 */
[----:B------:R-:W-:Y:S04]  /*50e00*/  LDGSTS.E [R83+0x38004], desc[UR60][R78.64], !P2 ;  /* 0x380040004e537fae */ /* 0x000fe8000d12187c */
[----:B------:R-:W3:Y:S04]  /*50e10*/  LDL.LU.64 R116, [R1+0x1958] ;  /* 0x0019580001747983 */ /* 0x000ee80000300a00 */
[----:B------:R2:W-:Y:S04]  /*50e20*/  LDGSTS.E [R82+0x3c004], desc[UR60][R80.64], !P2 ;  /* 0x3c00400050527fae */ /* 0x0005e8000d12187c */
[----:B------:R-:W3:Y:S01]  /*50e30*/  LDL.LU.64 R122, [R1+0x1950] ;  /* 0x00195000017a7983 */ /* 0x000ee20000300a00 */
[----:B--2---:R-:W-:-:S03]  /*50e40*/  IMAD.WIDE R82, R4, 0x4, R114 ;  /* 0x0000000404527825 */ /* 0x004fc600078e0272 */
[----:B------:R-:W2:Y:S01]  /*50e50*/  LDL.LU.64 R114, [R1+0x1948] ;  /* 0x0019480001727983 */ /* 0x000ea20000300a00 */
[----:B------:R-:W-:Y:S01]  /*50e60*/  ISETP.GE.U32.AND P0, PT, R86, 0x7ffffd0a, PT ;  /* 0x7ffffd0a5600780c */ /* 0x000fe20003f06070 */
[C---:B------:R-:W-:Y:S01]  /*50e70*/  VIADD R92, R17.reuse, 0x100000 ;  /* 0x00100000115c7836 */ /* 0x040fe20000000000 */
[C---:B------:R-:W-:Y:S01]  /*50e80*/  IADD3 R93, R17.reuse, 0x100000, RZ ;  /* 0x00100000115d7810 */ /* 0x040fe20007ffe0ff */
[----:B----4-:R-:W-:Y:S01]  /*50e90*/  IMAD.WIDE R84, R4, 0x4, R100 ;  /* 0x0000000404547825 */ /* 0x010fe200078e0264 */
[----:B------:R-:W-:-:S03]  /*50ea0*/  IADD3 R91, R17, 0x100000, RZ ;  /* 0x00100000115b7810 */ /* 0x000fc60007ffe0ff */
[----:B------:R-:W-:Y:S01]  /*50eb0*/  IMAD.WIDE R86, R4, 0x4, R98 ;  /* 0x0000000404567825 */ /* 0x000fe200078e0262 */
[----:B------:R-:W-:Y:S03]  /*50ec0*/  STL.64 [R1+0x2e40], R82 ;  /* 0x002e405201007387 */ /* 0x000fe60000100a00 */
[----:B------:R-:W-:Y:S01]  /*50ed0*/  VIADD R90, R17, 0x100000 ;  /* 0x00100000115a7836 */ /* 0x000fe20000000000 */
[----:B------:R-:W-:Y:S04]  /*50ee0*/  STL.64 [R1+0x2e48], R84 ;  /* 0x002e485401007387 */ /* 0x000fe80000100a00 */
[----:B------:R-:W-:Y:S04]  /*50ef0*/  LDGSTS.E [R93+0x30008], desc[UR60][R82.64], !P0 ;  /* 0x30008000525d7fae */ /* 0x000fe8000c12187c */
[----:B------:R-:W-:Y:S04]  /*50f00*/  LDGSTS.E [R92+0x34008], desc[UR60][R84.64], !P0 ;  /* 0x34008000545c7fae */ /* 0x000fe8000c12187c */
[----:B------:R-:W-:Y:S04]  /*50f10*/  STL.64 [R1+0x2e50], R86 ;  /* 0x002e505601007387 */ /* 0x000fe80000100a00 */
[----:B------:R-:W-:Y:S01]  /*50f20*/  LDGSTS.E [R91+0x38008], desc[UR60][R86.64], !P0 ;  /* 0x38008000565b7fae */ /* 0x000fe2000c12187c */
[----:B------:R-:W-:Y:S01]  /*50f30*/  ISETP.GE.U32.AND P2, PT, R94, 0x7ffffd09, PT ;  /* 0x7ffffd095e00780c */ /* 0x000fe20003f46070 */
[----:B------:R-:W-:-:S05]  /*50f40*/  IMAD.WIDE R88, R4, 0x4, R88 ;  /* 0x0000000404587825 */ /* 0x000fca00078e0258 */
[----:B------:R-:W-:Y:S04]  /*50f50*/  STL.64 [R1+0x2e58], R88 ;  /* 0x002e585801007387 */ /* 0x000fe80000100a00 */
[----:B------:R3:W-:Y:S04]  /*50f60*/  LDGSTS.E [R90+0x3c008], desc[UR60][R88.64], !P0 ;  /* 0x3c008000585a7fae */ /* 0x0007e8000c12187c */
[----:B------:R1:W-:Y:S04]  /*50f70*/  STL.64 [R1+0x2e60], R16 ;  /* 0x002e601001007387 */ /* 0x0003e80000100a00 */
[----:B------:R-:W4:Y:S01]  /*50f80*/  LDL.LU.64 R112, [R1+0x1df0] ;  /* 0x001df00001707983 */ /* 0x000f220000300a00 */
[C---:B------:R-:W-:Y:S01]  /*50f90*/  VIADD R101, R17.reuse, 0x100000 ;  /* 0x0010000011657836 */ /* 0x040fe20000000000 */
[C---:B------:R-:W-:Y:S01]  /*50fa0*/  IADD3 R100, R17.reuse, 0x100000, RZ ;  /* 0x0010000011647810 */ /* 0x040fe20007ffe0ff */
[C---:B------:R-:W-:Y:S01]  /*50fb0*/  VIADD R99, R17.reuse, 0x100000 ;  /* 0x0010000011637836 */ /* 0x040fe20000000000 */
[----:B------:R-:W-:Y:S01]  /*50fc0*/  IADD3 R98, R17, 0x100000, RZ ;  /* 0x0010000011627810 */ /* 0x000fe20007ffe0ff */
[----:B---3--:R-:W-:-:S02]  /*50fd0*/  IMAD.WIDE R90, R4, 0x4, R110 ;  /* 0x00000004045a7825 */ /* 0x008fc400078e026e */
[----:B------:R-:W3:Y:S02]  /*50fe0*/  LDL.LU.64 R110, [R1+0x1940] ;  /* 0x00194000016e7983 */ /* 0x000ee40000300a00 */
[C---:B------:R-:W-:Y:S02]  /*50ff0*/  IMAD.WIDE R92, R4.reuse, 0x4, R108 ;  /* 0x00000004045c7825 */ /* 0x040fe400078e026c */
[----:B------:R-:W3:Y:S02]  /*51000*/  LDL.LU.64 R108, [R1+0x1938] ;  /* 0x00193800016c7983 */ /* 0x000ee40000300a00 */
[C---:B------:R-:W-:Y:S02]  /*51010*/  IMAD.WIDE R94, R4.reuse, 0x4, R106 ;  /* 0x00000004045e7825 */ /* 0x040fe400078e026a */
[----:B------:R-:W3:Y:S04]  /*51020*/  LDL.LU.64 R106, [R1+0x1930] ;  /* 0x00193000016a7983 */ /* 0x000ee80000300a00 */
[----:B------:R-:W-:Y:S04]  /*51030*/  STL.64 [R1+0x2e68], R90 ;  /* 0x002e685a01007387 */ /* 0x000fe80000100a00 */
[----:B------:R-:W-:Y:S01]  /*51040*/  STL.64 [R1+0x2e70], R92 ;  /* 0x002e705c01007387 */ /* 0x000fe20000100a00 */
[----:B------:R-:W-:-:S03]  /*51050*/  IMAD.WIDE R96, R4, 0x4, R96 ;  /* 0x0000000404607825 */ /* 0x000fc600078e0260 */
[----:B------:R-:W-:Y:S04]  /*51060*/  STL.64 [R1+0x2e78], R94 ;  /* 0x002e785e01007387 */ /* 0x000fe80000100a00 */
[----:B------:R-:W-:Y:S01]  /*51070*/  STL.64 [R1+0x2e80], R96 ;  /* 0x002e806001007387 */ /* 0x000fe20000100a00 */
[----:B------:R-:W-:-:S04]  /*51080*/  IMAD.WIDE R20, R4, 0x4, R118 ;  /* 0x0000000404147825 */ /* 0x000fc800078e0276 */
[----:B------:R-:W-:-:S04]  /*51090*/  IMAD.WIDE R14, R4, 0x4, R122 ;  /* 0x00000004040e7825 */ /* 0x000fc800078e027a */
[C---:B-1----:R-:W-:Y:S01]  /*510a0*/  IMAD.WIDE R16, R4.reuse, 0x4, R116 ;  /* 0x0000000404107825 */ /* 0x042fe200078e0274 */
[----:B------:R4:W-:Y:S03]  /*510b0*/  STL.64 [R1+0x378], R20 ;  /* 0x0003781401007387 */ /* 0x0009e60000100a00 */
[----:B--2---:R-:W-:Y:S01]  /*510c0*/  IMAD.WIDE R12, R4, 0x4, R114 ;  /* 0x00000004040c7825 */ /* 0x004fe200078e0272 */
[----:B------:R3:W-:Y:S04]  /*510d0*/  STL.64 [R1+0x370], R16 ;  /* 0x0003701001007387 */ /* 0x0007e80000100a00 */
[----:B------:R1:W-:Y:S04]  /*510e0*/  STL.64 [R1+0x368], R14 ;  /* 0x0003680e01007387 */ /* 0x0003e80000100a00 */
[----:B------:R-:W2:Y:S04]  /*510f0*/  LDL.LU.64 R118, [R1+0x1de8] ;  /* 0x001de80001767983 */ /* 0x000ea80000300a00 */
[----:B------:R1:W-:Y:S04]  /*51100*/  STL.64 [R1+0x360], R12 ;  /* 0x0003600c01007387 */ /* 0x0003e80000100a00 */
[----:B------:R-:W2:Y:S04]  /*51110*/  LDL.LU.64 R116, [R1+0x1928] ;  /* 0x0019280001747983 */ /* 0x000ea80000300a00 */
[----:B------:R-:W2:Y:S04]  /*51120*/  LDL.LU.64 R122, [R1+0x1920] ;  /* 0x00192000017a7983 */ /* 0x000ea80000300a00 */
[----:B------:R-:W2:Y:S01]  /*51130*/  LDL.LU.64 R114, [R1+0x1918] ;  /* 0x0019180001727983 */ /* 0x000ea20000300a00 */
[----:B------:R-:W-:-:S03]  /*51140*/  ISETP.GE.U32.AND P0, PT, R102, 0x7ffffd68, PT ;  /* 0x7ffffd686600780c */ /* 0x000fc60003f06070 */
[----:B------:R1:W-:Y:S04]  /*51150*/  LDGSTS.E [R101+0x3000c], desc[UR60][R90.64], !P2 ;  /* 0x3000c0005a657fae */ /* 0x0003e8000d12187c */
[----:B------:R1:W-:Y:S04]  /*51160*/  LDGSTS.E [R100+0x3400c], desc[UR60][R92.64], !P2 ;  /* 0x3400c0005c647fae */ /* 0x0003e8000d12187c */
[----:B------:R1:W-:Y:S02]  /*51170*/  LDGSTS.E [R99+0x3800c], desc[UR60][R94.64], !P2 ;  /* 0x3800c0005e637fae */ /* 0x0003e4000d12187c */
[----:B-1----:R-:W-:-:S02]  /*51180*/  IADD3 R101, R18, 0x100000, RZ ;  /* 0x0010000012657810 */ /* 0x002fc40007ffe0ff */
[----:B------:R1:W-:Y:S01]  /*51190*/  LDGSTS.E [R98+0x3c00c], desc[UR60][R96.64], !P2 ;  /* 0x3c00c00060627fae */ /* 0x0003e2000d12187c */
[----:B------:R-:W-:-:S03]  /*511a0*/  VIADD R100, R18, 0x100000 ;  /* 0x0010000012647836 */ /* 0x000fc60000000000 */
[----:B------:R4:W-:Y:S01]  /*511b0*/  LDGSTS.E [R101], desc[UR60][R20.64], !P0 ;  /* 0x0000000014657fae */ /* 0x0009e2000c12187c */
[----:B------:R-:W-:Y:S01]  /*511c0*/  IADD3 R99, R18, 0x100000, RZ ;  /* 0x0010000012637810 */ /* 0x000fe20007ffe0ff */
[----:B------:R-:W-:Y:S02]  /*511d0*/  VIADD R102, R104, 0xfffffde6 ;  /* 0xfffffde668667836 */ /* 0x000fe40000000000 */
[----:B------:R3:W-:Y:S01]  /*511e0*/  LDGSTS.E [R100+0x4000], desc[UR60][R16.64], !P0 ;  /* 0x0400000010647fae */ /* 0x0007e2000c12187c */
[----:B------:R-:W2:Y:S01]  /*511f0*/  LDC R104, c[0x0][0x230] ;  /* 0x00008c00ff687b82 */ /* 0x000ea20000000800 */
[----:B-1----:R-:W-:Y:S02]  /*51200*/  VIADD R98, R18, 0x100000 ;  /* 0x0010000012627836 */ /* 0x002fe40000000000 */
[----:B------:R1:W-:Y:S01]  /*51210*/  LDGSTS.E [R99+0x8000], desc[UR60][R14.64], !P0 ;  /* 0x080000000e637fae */ /* 0x0003e2000c12187c */
[----:B------:R-:W-:-:S03]  /*51220*/  ISETP.GE.U32.AND P2, PT, R102, 0x7ffffd67, PT ;  /* 0x7ffffd676600780c */ /* 0x000fc60003f46070 */
[----:B------:R1:W-:Y:S01]  /*51230*/  LDGSTS.E [R98+0xc000], desc[UR60][R12.64], !P0 ;  /* 0x0c0000000c627fae */ /* 0x0003e2000c12187c */
[----:B----4-:R-:W-:-:S05]  /*51240*/  IMAD.WIDE R20, R4, 0x4, R112 ;  /* 0x0000000404147825 */ /* 0x010fca00078e0270 */
[----:B------:R2:W-:Y:S04]  /*51250*/  STL.64 [R1+0x358], R20 ;  /* 0x0003581401007387 */ /* 0x0005e80000100a00 */
[----:B------:R2:W-:Y:S01]  /*51260*/  LDGSTS.E [R101+0x4], desc[UR60][R20.64], !P2 ;  /* 0x0000400014657fae */ /* 0x0005e2000d12187c */
[----:B---3--:R-:W-:-:S04]  /*51270*/  IMAD.WIDE R16, R4, 0x4, R110 ;  /* 0x0000000404107825 */ /* 0x008fc800078e026e */
[C---:B-1----:R-:W-:Y:S01]  /*51280*/  IMAD.WIDE R14, R4.reuse, 0x4, R108 ;  /* 0x00000004040e7825 */ /* 0x042fe200078e026c */
[----:B------:R1:W-:Y:S03]  /*51290*/  STL.64 [R1+0x350], R16 ;  /* 0x0003501001007387 */ /* 0x0003e60000100a00 */
[C---:B------:R-:W-:Y:S01]  /*512a0*/  IMAD.WIDE R12, R4.reuse, 0x4, R106 ;  /* 0x00000004040c7825 */ /* 0x040fe200078e026a */
[----:B------:R3:W-:Y:S04]  /*512b0*/  STL.64 [R1+0x348], R14 ;  /* 0x0003480e01007387 */ /* 0x0007e80000100a00 */
[----:B------:R-:W4:Y:S04]  /*512c0*/  LDL.LU.64 R112, [R1+0x1de0] ;  /* 0x001de00001707983 */ /* 0x000f280000300a00 */
[----:B------:R3:W-:Y:S04]  /*512d0*/  STL.64 [R1+0x340], R12 ;  /* 0x0003400c01007387 */ /* 0x0007e80000100a00 */
[----:B------:R-:W4:Y:S04]  /*512e0*/  LDL.LU.64 R110, [R1+0x1910] ;  /* 0x00191000016e7983 */ /* 0x000f280000300a00 */
[----:B------:R-:W4:Y:S04]  /*512f0*/  LDL.LU.64 R108, [R1+0x1908] ;  /* 0x00190800016c7983 */ /* 0x000f280000300a00 */
[----:B------:R-:W4:Y:S04]  /*51300*/  LDL.LU.64 R106, [R1+0x1900] ;  /* 0x00190000016a7983 */ /* 0x000f280000300a00 */
[----:B------:R1:W-:Y:S04]  /*51310*/  LDGSTS.E [R100+0x4004], desc[UR60][R16.64], !P2 ;  /* 0x0400400010647fae */ /* 0x0003e8000d12187c */
[----:B------:R3:W-:Y:S04]  /*51320*/  LDGSTS.E [R99+0x8004], desc[UR60][R14.64], !P2 ;  /* 0x080040000e637fae */ /* 0x0007e8000d12187c */
[----:B------:R3:W-:Y:S01]  /*51330*/  LDGSTS.E [R98+0xc004], desc[UR60][R12.64], !P2 ;  /* 0x0c0040000c627fae */ /* 0x0007e2000d12187c */
[----:B--2---:R-:W-:-:S04]  /*51340*/  IMAD.WIDE R20, R4, 0x4, R118 ;  /* 0x0000000404147825 */ /* 0x004fc800078e0276 */
[C---:B-1----:R-:W-:Y:S01]  /*51350*/  IMAD.WIDE R16, R4.reuse, 0x4, R116 ;  /* 0x0000000404107825 */ /* 0x042fe200078e0274 */
[----:B------:R4:W-:Y:S03]  /*51360*/  STL.64 [R1+0x338], R20 ;  /* 0x0003381401007387 */ /* 0x0009e60000100a00 */
[C---:B---3--:R-:W-:Y:S01]  /*51370*/  IMAD.WIDE R14, R4.reuse, 0x4, R122 ;  /* 0x00000004040e7825 */ /* 0x048fe200078e027a */
[----:B------:R1:W-:Y:S03]  /*51380*/  STL.64 [R1+0x330], R16 ;  /* 0x0003301001007387 */ /* 0x0003e60000100a00 */
[----:B------:R-:W-:Y:S01]  /*51390*/  IMAD.WIDE R12, R4, 0x4, R114 ;  /* 0x00000004040c7825 */ /* 0x000fe200078e0272 */
[----:B------:R2:W-:Y:S04]  /*513a0*/  STL.64 [R1+0x328], R14 ;  /* 0x0003280e01007387 */ /* 0x0005e80000100a00 */
[----:B------:R-:W3:Y:S04]  /*513b0*/  LDL.LU.64 R118, [R1+0x1d68] ;  /* 0x001d680001767983 */ /* 0x000ee80000300a00 */
[----:B------:R2:W-:Y:S04]  /*513c0*/  STL.64 [R1+0x320], R12 ;  /* 0x0003200c01007387 */ /* 0x0005e80000100a00 */
[----:B------:R-:W3:Y:S04]  /*513d0*/  LDL.LU.64 R116, [R1+0x17d8] ;  /* 0x0017d80001747983 */ /* 0x000ee80000300a00 */
[----:B------:R-:W3:Y:S04]  /*513e0*/  LDL.LU.64 R122, [R1+0x17d0] ;  /* 0x0017d000017a7983 */ /* 0x000ee80000300a00 */
[----:B------:R-:W3:Y:S01]  /*513f0*/  LDL.LU.64 R114, [R1+0x17c8] ;  /* 0x0017c80001727983 */ /* 0x000ee20000300a00 */
[----:B------:R-:W-:-:S02]  /*51400*/  IADD3 R102, R103, -0x21b, RZ ;  /* 0xfffffde567667810 */ /* 0x000fc40007ffe0ff */
[----:B------:R-:W3:Y:S02]  /*51410*/  LDC R103, c[0x0][0x230] ;  /* 0x00008c00ff677b82 */ /* 0x000ee40000000800 */
[----:B------:R-:W-:Y:S01]  /*51420*/  ISETP.GE.U32.AND P0, PT, R102, 0x7ffffd66, PT ;  /* 0x7ffffd666600780c */ /* 0x000fe20003f06070 */
[----:B------:R-:W-:-:S05]  /*51430*/  VIADD R102, R105, 0xfffffde4 ;  /* 0xfffffde469667836 */ /* 0x000fca0000000000 */
[----:B------:R-:W-:Y:S01]  /*51440*/  ISETP.GE.U32.AND P2, PT, R102, 0x7ffffd65, PT ;  /* 0x7ffffd656600780c */ /* 0x000fe20003f46070 */
[----:B------:R-:W3:Y:S06]  /*51450*/  LDC R105, c[0x0][0x230] ;  /* 0x00008c00ff697b82 */ /* 0x000eec0000000800 */
[----:B------:R4:W-:Y:S04]  /*51460*/  LDGSTS.E [R101+0x8], desc[UR60][R20.64], !P0 ;  /* 0x0000800014657fae */ /* 0x0009e8000c12187c */
[----:B------:R1:W-:Y:S04]  /*51470*/  LDGSTS.E [R100+0x4008], desc[UR60][R16.64], !P0 ;  /* 0x0400800010647fae */ /* 0x0003e8000c12187c */
[----:B------:R2:W-:Y:S04]  /*51480*/  LDGSTS.E [R99+0x8008], desc[UR60][R14.64], !P0 ;  /* 0x080080000e637fae */ /* 0x0005e8000c12187c */
[----:B------:R2:W-:Y:S01]  /*51490*/  LDGSTS.E [R98+0xc008], desc[UR60][R12.64], !P0 ;  /* 0x0c0080000c627fae */ /* 0x0005e2000c12187c */
[----:B----4-:R-:W-:-:S04]  /*514a0*/  IMAD.WIDE R20, R4, 0x4, R112 ;  /* 0x0000000404147825 */ /* 0x010fc800078e0270 */
[C---:B-1----:R-:W-:Y:S01]  /*514b0*/  IMAD.WIDE R16, R4.reuse, 0x4, R110 ;  /* 0x0000000404107825 */ /* 0x042fe200078e026e */
[----:B------:R3:W-:Y:S03]  /*514c0*/  STL.64 [R1+0x318], R20 ;  /* 0x0003181401007387 */ /* 0x0007e60000100a00 */
[C---:B--2---:R-:W-:Y:S01]  /*514d0*/  IMAD.WIDE R14, R4.reuse, 0x4, R108 ;  /* 0x00000004040e7825 */ /* 0x044fe200078e026c */
        /* <DEDUP_REMOVED lines=36> */
[----:B------:R3:W-:Y:S01]  /*51720*/  STL.64 [R1+0x158], R20 ;  /* 0x0001581401007387 */ /* 0x0007e20000100a00 */
[----:B------:R-:W-:Y:S01]  /*51730*/  IADD3 R102, R105, -0x23b, RZ ;  /* 0xfffffdc569667810 */ /* 0x000fe20007ffe0ff */
[----:B------:R-:W1:Y:S01]  /*51740*/  LDC R110, c[0x0][0x230] ;  /* 0x00008c00ff6e7b82 */ /* 0x000e620000000800 */
        /* <DEDUP_REMOVED lines=14> */
[----:B--2---:R-:W-:Y:S01]  /*51830*/  IMAD.WIDE R16, R4, 0x4, R118 ;  /* 0x0000000404107825 */ /* 0x004fe200078e0276 */
[----:B------:R2:W-:Y:S01]  /*51840*/  STL.64 [R1+0x138], R20 ;  /* 0x0001381401007387 */ /* 0x0005e20000100a00 */
[----:B------:R-:W-:Y:S01]  /*51850*/  ISETP.GE.U32.AND P0, PT, R102, 0x7ffffd46, PT ;  /* 0x7ffffd466600780c */ /* 0x000fe20003f06070 */
[----:B------:R-:W3:Y:S01]  /*51860*/  LDC R118, c[0x0][0x230] ;  /* 0x00008c00ff767b82 */ /* 0x000ee20000000800 */
[C---:B----4-:R-:W-:Y:S01]  /*51870*/  IMAD.WIDE R14, R4.reuse, 0x4, R116 ;  /* 0x00000004040e7825 */ /* 0x050fe200078e0274 */
[----:B------:R4:W-:Y:S03]  /*51880*/  STL.64 [R1+0x130], R16 ;  /* 0x0001301001007387 */ /* 0x0009e60000100a00 */
[----:B-1----:R-:W-:Y:S01]  /*51890*/  IMAD.WIDE R12, R4, 0x4, R114 ;  /* 0x00000004040c7825 */ /* 0x002fe200078e0272 */
[----:B------:R1:W-:Y:S04]  /*518a0*/  STL.64 [R1+0x128], R14 ;  /* 0x0001280e01007387 */ /* 0x0003e80000100a00 */
[----:B------:R-:W3:Y:S04]  /*518b0*/  LDL.LU.64 R130, [R1+0x1cd8] ;  /* 0x001cd80001827983 */ /* 0x000ee80000300a00 */
[----:B------:R1:W-:Y:S04]  /*518c0*/  STL.64 [R1+0x120], R12 ;  /* 0x0001200c01007387 */ /* 0x0003e80000100a00 */
[----:B------:R-:W3:Y:S04]  /*518d0*/  LDL.LU.64 R120, [R1+0x1658] ;  /* 0x0016580001787983 */ /* 0x000ee80000300a00 */
[----:B------:R-:W3:Y:S04]  /*518e0*/  LDL.LU.64 R116, [R1+0x1650] ;  /* 0x0016500001747983 */ /* 0x000ee80000300a00 */
[----:B------:R-:W3:Y:S01]  /*518f0*/  LDL.LU.64 R114, [R1+0x1648] ;  /* 0x0016480001727983 */ /* 0x000ee20000300a00 */
[----:B------:R-:W-:-:S03]  /*51900*/  VIADD R102, R104, 0xfffffdc4 ;  /* 0xfffffdc468667836 */ /* 0x000fc60000000000 */
[----:B------:R2:W-:Y:S02]  /*51910*/  LDGSTS.E [R101+0x10008], desc[UR60][R20.64], !P0 ;  /* 0x1000800014657fae */ /* 0x0005e4000c12187c */
[----:B------:R-:W-:Y:S02]  /*51920*/  ISETP.GE.U32.AND P2, PT, R102, 0x7ffffd45, PT ;  /* 0x7ffffd456600780c */ /* 0x000fe40003f46070 */
[----:B------:R4:W-:Y:S04]  /*51930*/  LDGSTS.E [R100+0x14008], desc[UR60][R16.64], !P0 ;  /* 0x1400800010647fae */ /* 0x0009e8000c12187c */
[----:B------:R1:W-:Y:S04]  /*51940*/  LDGSTS.E [R99+0x18008], desc[UR60][R14.64], !P0 ;  /* 0x180080000e637fae */ /* 0x0003e8000c12187c */
[----:B------:R1:W-:Y:S01]  /*51950*/  LDGSTS.E [R98+0x1c008], desc[UR60][R12.64], !P0 ;  /* 0x1c0080000c627fae */ /* 0x0003e2000c12187c */
[----:B------:R-:W-:-:S04]  /*51960*/  IADD3 R102, R103, -0x259, RZ ;  /* 0xfffffda767667810 */ /* 0x000fc80007ffe0ff */
[----:B------:R-:W-:Y:S01]  /*51970*/  ISETP.GE.U32.AND P0, PT, R102, 0x7ffffd28, PT ;  /* 0x7ffffd286600780c */ /* 0x000fe20003f06070 */
[----:B--2---:R-:W-:-:S04]  /*51980*/  IMAD.WIDE R20, R4, 0x4, R122 ;  /* 0x0000000404147825 */ /* 0x004fc800078e027a */
[C---:B----4-:R-:W-:Y:S01]  /*51990*/  IMAD.WIDE R16, R4.reuse, 0x4, R112 ;  /* 0x0000000404107825 */ /* 0x050fe200078e0270 */
[----:B------:R-:W-:Y:S03]  /*519a0*/  STL.64 [R1+0x118], R20 ;  /* 0x0001181401007387 */ /* 0x000fe60000100a00 */
[C---:B-1----:R-:W-:Y:S01]  /*519b0*/  IMAD.WIDE R14, R4.reuse, 0x4, R108 ;  /* 0x00000004040e7825 */ /* 0x042fe200078e026c */
[----:B------:R-:W-:Y:S03]  /*519c0*/  STL.64 [R1+0x110], R16 ;  /* 0x0001101001007387 */ /* 0x000fe60000100a00 */
[C---:B------:R-:W-:Y:S01]  /*519d0*/  IMAD.WIDE R12, R4.reuse, 0x4, R106 ;  /* 0x00000004040c7825 */ /* 0x040fe200078e026a */
[----:B------:R-:W-:Y:S04]  /*519e0*/  STL.64 [R1+0x108], R14 ;  /* 0x0001080e01007387 */ /* 0x000fe80000100a00 */
[----:B------:R1:W-:Y:S04]  /*519f0*/  STL.64 [R1+0x100], R12 ;  /* 0x0001000c01007387 */ /* 0x0003e80000100a00 */
[----:B------:R-:W2:Y:S04]  /*51a00*/  LDL.LU.64 R128, [R1+0x1cd0] ;  /* 0x001cd00001807983 */ /* 0x000ea80000300a00 */
[----:B------:R-:W4:Y:S04]  /*51a10*/  LDL.LU.64 R124, [R1+0x1640] ;  /* 0x00164000017c7983 */ /* 0x000f280000300a00 */
[----:B------:R-:W4:Y:S04]  /*51a20*/  LDL.LU.64 R122, [R1+0x1638] ;  /* 0x00163800017a7983 */ /* 0x000f280000300a00 */
[----:B------:R-:W4:Y:S04]  /*51a30*/  LDL.LU.64 R112, [R1+0x1630] ;  /* 0x0016300001707983 */ /* 0x000f280000300a00 */
[----:B------:R-:W-:Y:S04]  /*51a40*/  LDGSTS.E [R101+0x1000c], desc[UR60][R20.64], !P2 ;  /* 0x1000c00014657fae */ /* 0x000fe8000d12187c */
[----:B------:R-:W-:Y:S04]  /*51a50*/  LDGSTS.E [R100+0x1400c], desc[UR60][R16.64], !P2 ;  /* 0x1400c00010647fae */ /* 0x000fe8000d12187c */
[----:B------:R-:W-:Y:S04]  /*51a60*/  LDGSTS.E [R99+0x1800c], desc[UR60][R14.64], !P2 ;  /* 0x1800c0000e637fae */ /* 0x000fe8000d12187c */
[----:B------:R3:W-:Y:S04]  /*51a70*/  LDGSTS.E [R98+0x1c00c], desc[UR60][R12.64], !P2 ;  /* 0x1c00c0000c627fae */ /* 0x0007e8000d12187c */
[----:B------:R-:W4:Y:S04]  /*51a80*/  LDL.LU.64 R136, [R1+0x1cc8] ;  /* 0x001cc80001887983 */ /* 0x000f280000300a00 */
[----:B------:R-:W4:Y:S01]  /*51a90*/  LDL.LU.64 R132, [R1+0x1628] ;  /* 0x0016280001847983 */ /* 0x000f220000300a00 */
[----:B---3--:R-:W-:-:S03]  /*51aa0*/  IMAD.WIDE R98, R4, 0x4, R130 ;  /* 0x0000000404627825 */ /* 0x008fc600078e0282 */
[----:B------:R-:W3:Y:S01]  /*51ab0*/  LDL.LU.64 R130, [R1+0x1620] ;  /* 0x0016200001827983 */ /* 0x000ee20000300a00 */
[----:B------:R-:W-:-:S03]  /*51ac0*/  IMAD.WIDE R100, R4, 0x4, R120 ;  /* 0x0000000404647825 */ /* 0x000fc600078e0278 */
[----:B------:R-:W3:Y:S01]  /*51ad0*/  LDL.LU.64 R120, [R1+0x1618] ;  /* 0x0016180001787983 */ /* 0x000ee20000300a00 */
[----:B------:R-:W-:-:S03]  /*51ae0*/  IMAD.WIDE R102, R4, 0x4, R116 ;  /* 0x0000000404667825 */ /* 0x000fc600078e0274 */
[----:B------:R-:W-:Y:S01]  /*51af0*/  STL.64 [R1+0x2e88], R98 ;  /* 0x002e886201007387 */ /* 0x000fe20000100a00 */
[----:B------:R-:W-:-:S03]  /*51b00*/  IMAD.WIDE R104, R4, 0x4, R114 ;  /* 0x0000000404687825 */ /* 0x000fc600078e0272 */
[----:B------:R-:W-:Y:S04]  /*51b10*/  STL.64 [R1+0x2e90], R100 ;  /* 0x002e906401007387 */ /* 0x000fe80000100a00 */
[----:B------:R-:W-:Y:S04]  /*51b20*/  STL.64 [R1+0x2e98], R102 ;  /* 0x002e986601007387 */ /* 0x000fe80000100a00 */
[----:B------:R-:W-:Y:S04]  /*51b30*/  STL.64 [R1+0x2ea0], R104 ;  /* 0x002ea06801007387 */ /* 0x000fe80000100a00 */
[----:B-1----:R-:W3:Y:S01]  /*51b40*/  LDL.LU.64 R12, [R1+0x1cc0] ;  /* 0x001cc000010c7983 */ /* 0x002ee20000300a00 */
[----:B------:R-:W-:Y:S01]  /*51b50*/  VIADD R110, R110, 0xfffffda6 ;  /* 0xfffffda66e6e7836 */ /* 0x000fe20000000000 */
[C---:B------:R-:W-:Y:S01]  /*51b60*/  IADD3 R109, R18.reuse, 0x100000, RZ ;  /* 0x00100000126d7810 */ /* 0x040fe20007ffe0ff */
[C---:B------:R-:W-:Y:S01]  /*51b70*/  VIADD R108, R18.reuse, 0x100000 ;  /* 0x00100000126c7836 */ /* 0x040fe20000000000 */
[C---:B------:R-:W-:Y:S01]  /*51b80*/  IADD3 R107, R18.reuse, 0x100000, RZ ;  /* 0x00100000126b7810 */ /* 0x040fe20007ffe0ff */
[----:B------:R-:W-:Y:S01]  /*51b90*/  VIADD R106, R18, 0x100000 ;  /* 0x00100000126a7836 */ /* 0x000fe20000000000 */
[----:B------:R-:W-:Y:S01]  /*51ba0*/  ISETP.GE.U32.AND P2, PT, R110, 0x7ffffd27, PT ;  /* 0x7ffffd276e00780c */ /* 0x000fe20003f46070 */
[----:B------:R-:W-:Y:S01]  /*51bb0*/  LDGSTS.E [R109+0x20000], desc[UR60][R98.64], !P0 ;  /* 0x20000000626d7fae */ /* 0x000fe2000c12187c */
[----:B------:R-:W-:-:S03]  /*51bc0*/  IADD3 R118, R118, -0x25b, RZ ;  /* 0xfffffda576767810 */ /* 0x000fc60007ffe0ff */
[----:B------:R-:W-:Y:S01]  /*51bd0*/  LDGSTS.E [R108+0x24000], desc[UR60][R100.64], !P0 ;  /* 0x24000000646c7fae */ /* 0x000fe2000c12187c */
[----:B------:R-:W-:-:S03]  /*51be0*/  VIADD R117, R18, 0x100000 ;  /* 0x0010000012757836 */ /* 0x000fc60000000000 */
[----:B------:R-:W-:Y:S01]  /*51bf0*/  LDGSTS.E [R107+0x28000], desc[UR60][R102.64], !P0 ;  /* 0x28000000666b7fae */ /* 0x000fe2000c12187c */
[----:B------:R-:W-:-:S03]  /*51c00*/  IADD3 R116, R18, 0x100000, RZ ;  /* 0x0010000012747810 */ /* 0x000fc60007ffe0ff */
[----:B------:R2:W-:Y:S01]  /*51c10*/  LDGSTS.E [R106+0x2c000], desc[UR60][R104.64], !P0 ;  /* 0x2c000000686a7fae */ /* 0x0005e2000c12187c */
[C---:B------:R-:W-:Y:S01]  /*51c20*/  VIADD R115, R18.reuse, 0x100000 ;  /* 0x0010000012737836 */ /* 0x040fe20000000000 */
[----:B------:R-:W-:Y:S02]  /*51c30*/  IADD3 R114, R18, 0x100000, RZ ;  /* 0x0010000012727810 */ /* 0x000fe40007ffe0ff */
[----:B------:R-:W3:Y:S01]  /*51c40*/  LDL.LU.64 R140, [R1+0x1610] ;  /* 0x00161000018c7983 */ /* 0x000ee20000300a00 */
[----:B------:R-:W-:-:S03]  /*51c50*/  ISETP.GE.U32.AND P0, PT, R118, 0x7ffffd26, PT ;  /* 0x7ffffd267600780c */ /* 0x000fc60003f06070 */
[----:B------:R-:W3:Y:S01]  /*51c60*/  LDL.LU.64 R138, [R1+0x1608] ;  /* 0x00160800018a7983 */ /* 0x000ee20000300a00 */
[----:B--2---:R-:W-:-:S03]  /*51c70*/  IMAD.WIDE R106, R4, 0x4, R128 ;  /* 0x00000004046a7825 */ /* 0x004fc600078e0280 */
[----:B------:R-:W2:Y:S01]  /*51c80*/  LDL.LU.64 R128, [R1+0x1600] ;  /* 0x0016000001807983 */ /* 0x000ea20000300a00 */
[----:B----4-:R-:W-:-:S03]  /*51c90*/  IMAD.WIDE R108, R4, 0x4, R124 ;  /* 0x00000004046c7825 */ /* 0x010fc600078e027c */
[----:B------:R-:W-:Y:S01]  /*51ca0*/  LDGSTS.E [R117+0x20004], desc[UR60][R106.64], !P2 ;  /* 0x200040006a757fae */ /* 0x000fe2000d12187c */
[----:B------:R-:W-:-:S04]  /*51cb0*/  IMAD.WIDE R110, R4, 0x4, R122 ;  /* 0x00000004046e7825 */ /* 0x000fc800078e027a */
[----:B------:R-:W-:Y:S01]  /*51cc0*/  IMAD.WIDE R112, R4, 0x4, R112 ;  /* 0x0000000404707825 */ /* 0x000fe200078e0270 */
[----:B------:R-:W-:Y:S04]  /*51cd0*/  STL.64 [R1+0x2ea8], R106 ;  /* 0x002ea86a01007387 */ /* 0x000fe80000100a00 */
[----:B------:R1:W-:Y:S04]  /*51ce0*/  LDGSTS.E [R116+0x24004], desc[UR60][R108.64], !P2 ;  /* 0x240040006c747fae */ /* 0x0003e8000d12187c */
[----:B------:R-:W-:Y:S04]  /*51cf0*/  STL.64 [R1+0x2eb0], R108 ;  /* 0x002eb06c01007387 */ /* 0x000fe80000100a00 */
[----:B------:R-:W-:Y:S01]  /*51d00*/  LDGSTS.E [R115+0x28004], desc[UR60][R110.64], !P2 ;  /* 0x280040006e737fae */ /* 0x000fe2000d12187c */
[----:B------:R-:W-:-:S03]  /*51d10*/  IADD3 R125, R18, 0x100000, RZ ;  /* 0x00100000127d7810 */ /* 0x000fc60007ffe0ff */
[----:B------:R-:W-:Y:S04]  /*51d20*/  STL.64 [R1+0x2eb8], R110 ;  /* 0x002eb86e01007387 */ /* 0x000fe80000100a00 */
[----:B------:R4:W-:Y:S01]  /*51d30*/  LDGSTS.E [R114+0x2c004], desc[UR60][R112.64], !P2 ;  /* 0x2c00400070727fae */ /* 0x0009e2000d12187c */
[----:B------:R-:W-:Y:S02]  /*51d40*/  VIADD R124, R18, 0x100000 ;  /* 0x00100000127c7836 */ /* 0x000fe40000000000 */
[----:B-1----:R-:W-:Y:S01]  /*51d50*/  IMAD.WIDE R116, R4, 0x4, R132 ;  /* 0x0000000404747825 */ /* 0x002fe200078e0284 */
[----:B------:R-:W-:Y:S01]  /*51d60*/  STL.64 [R1+0x2ec0], R112 ;  /* 0x002ec07001007387 */ /* 0x000fe20000100a00 */
[----:B------:R-:W-:-:S03]  /*51d70*/  IADD3 R123, R18, 0x100000, RZ ;  /* 0x00100000127b7810 */ /* 0x000fc60007ffe0ff */
[----:B------:R-:W2:Y:S01]  /*51d80*/  LDL.LU.64 R160, [R1+0x1c48] ;  /* 0x001c480001a07983 */ /* 0x000ea20000300a00 */
[----:B----4-:R-:W-:-:S03]  /*51d90*/  IMAD.WIDE R114, R4, 0x4, R136 ;  /* 0x0000000404727825 */ /* 0x010fc600078e0288 */
[----:B------:R-:W4:Y:S04]  /*51da0*/  LDL.LU.64 R148, [R1+0x14d8] ;  /* 0x0014d80001947983 */ /* 0x000f280000300a00 */
[----:B------:R-:W4:Y:S01]  /*51db0*/  LDL.LU.64 R146, [R1+0x14d0] ;  /* 0x0014d00001927983 */ /* 0x000f220000300a00 */
[----:B------:R-:W-:-:S03]  /*51dc0*/  VIADD R122, R18, 0x100000 ;  /* 0x00100000127a7836 */ /* 0x000fc60000000000 */
[----:B------:R-:W4:Y:S04]  /*51dd0*/  LDL.LU.64 R136, [R1+0x14c8] ;  /* 0x0014c80001887983 */ /* 0x000f280000300a00 */
[----:B------:R-:W-:Y:S04]  /*51de0*/  STL.64 [R1+0x2ec8], R114 ;  /* 0x002ec87201007387 */ /* 0x000fe80000100a00 */
[----:B------:R-:W-:Y:S04]  /*51df0*/  STL.64 [R1+0x2ed0], R116 ;  /* 0x002ed07401007387 */ /* 0x000fe80000100a00 */
[----:B------:R-:W-:Y:S04]  /*51e00*/  LDGSTS.E [R125+0x20008], desc[UR60][R114.64], !P0 ;  /* 0x20008000727d7fae */ /* 0x000fe8000c12187c */
[----:B------:R-:W-:Y:S01]  /*51e10*/  LDGSTS.E [R124+0x24008], desc[UR60][R116.64], !P0 ;  /* 0x24008000747c7fae */ /* 0x000fe2000c12187c */
[----:B---3--:R-:W-:-:S04]  /*51e20*/  IMAD.WIDE R118, R4, 0x4, R130 ;  /* 0x0000000404767825 */ /* 0x008fc800078e0282 */
        /* <DEDUP_REMOVED lines=10> */
[----:B------:R-:W-:Y:S01]  /*51ed0*/  ISETP.GE.U32.AND P2, PT, R126, 0x7ffffd25, PT ;  /* 0x7ffffd257e00780c */ /* 0x000fe20003f46070 */
[C---:B------:R-:W-:Y:S01]  /*51ee0*/  VIADD R133, R18.reuse, 0x100000 ;  /* 0x0010000012857836 */ /* 0x040fe20000000000 */
[C---:B------:R-:W-:Y:S01]  /*51ef0*/  IADD3 R132, R18.reuse, 0x100000, RZ ;  /* 0x0010000012847810 */ /* 0x040fe20007ffe0ff */
[----:B------:R-:W-:Y:S01]  /*51f00*/  VIADD R131, R18, 0x100000 ;  /* 0x0010000012837836 */ /* 0x000fe20000000000 */
[----:B------:R-:W-:Y:S02]  /*51f10*/  ISETP.GE.U32.AND P0, PT, R134, 0x7ffffd08, PT ;  /* 0x7ffffd088600780c */ /* 0x000fe40003f06070 */
[----:B------:R-:W-:Y:S01]  /*51f20*/  IADD3 R130, R18, 0x100000, RZ ;  /* 0x0010000012827810 */ /* 0x000fe20007ffe0ff */
[C---:B------:R-:W-:Y:S01]  /*51f30*/  IMAD.WIDE R124, R4.reuse, 0x4, R140 ;  /* 0x00000004047c7825 */ /* 0x040fe200078e028c */
[----:B------:R-:W-:Y:S03]  /*51f40*/  STL.64 [R1+0x2ee8], R122 ;  /* 0x002ee87a01007387 */ /* 0x000fe60000100a00 */
[----:B------:R-:W-:-:S02]  /*51f50*/  IMAD.WIDE R126, R4, 0x4, R138 ;  /* 0x00000004047e7825 */ /* 0x000fc400078e028a */
[----:B------:R-:W-:Y:S01]  /*51f60*/  LDGSTS.E [R133+0x2000c], desc[UR60][R122.64], !P2 ;  /* 0x2000c0007a857fae */ /* 0x000fe2000d12187c */
[----:B------:R-:W-:-:S03]  /*51f70*/  IADD3 R141, R18, 0x100000, RZ ;  /* 0x00100000128d7810 */ /* 0x000fc60007ffe0ff */
[----:B------:R-:W-:Y:S01]  /*51f80*/  LDGSTS.E [R132+0x2400c], desc[UR60][R124.64], !P2 ;  /* 0x2400c0007c847fae */ /* 0x000fe2000d12187c */
[----:B------:R-:W-:-:S03]  /*51f90*/  VIADD R140, R18, 0x100000 ;  /* 0x00100000128c7836 */ /* 0x000fc60000000000 */
[----:B------:R-:W-:Y:S04]  /*51fa0*/  STL.64 [R1+0x2ef0], R124 ;  /* 0x002ef07c01007387 */ /* 0x000fe80000100a00 */
[----:B------:R-:W-:Y:S01]  /*51fb0*/  LDGSTS.E [R131+0x2800c], desc[UR60][R126.64], !P2 ;  /* 0x2800c0007e837fae */ /* 0x000fe2000d12187c */
[----:B------:R-:W-:-:S03]  /*51fc0*/  IADD3 R139, R18, 0x100000, RZ ;  /* 0x00100000128b7810 */ /* 0x000fc60007ffe0ff */
[----:B------:R-:W-:Y:S01]  /*51fd0*/  STL.64 [R1+0x2ef8], R126 ;  /* 0x002ef87e01007387 */ /* 0x000fe20000100a00 */
[----:B------:R-:W-:Y:S02]  /*51fe0*/  VIADD R138, R18, 0x100000 ;  /* 0x00100000128a7836 */ /* 0x000fe40000000000 */
[----:B--2---:R-:W-:-:S05]  /*51ff0*/  IMAD.WIDE R128, R4, 0x4, R128 ;  /* 0x0000000404807825 */ /* 0x004fca00078e0280 */
[----:B------:R1:W-:Y:S04]  /*52000*/  LDGSTS.E [R130+0x2c00c], desc[UR60][R128.64], !P2 ;  /* 0x2c00c00080827fae */ /* 0x0003e8000d12187c */
[----:B------:R-:W-:Y:S04]  /*52010*/  STL.64 [R1+0x2f00], R128 ;  /* 0x002f008001007387 */ /* 0x000fe80000100a00 */
[----:B------:R-:W2:Y:S04]  /*52020*/  LDL.LU.64 R176, [R1+0x1c38] ;  /* 0x001c380001b07983 */ /* 0x000ea80000300a00 */
[----:B------:R-:W2:Y:S04]  /*52030*/  LDL.LU.64 R174, [R1+0x14a8] ;  /* 0x0014a80001ae7983 */ /* 0x000ea80000300a00 */
[----:B------:R-:W2:Y:S01]  /*52040*/  LDL.LU.64 R168, [R1+0x14a0] ;  /* 0x0014a00001a87983 */ /* 0x000ea20000300a00 */
[----:B------:R-:W-:Y:S01]  /*52050*/  ISETP.GE.U32.AND P2, PT, R142, 0x7ffffd07, PT ;  /* 0x7ffffd078e00780c */ /* 0x000fe20003f46070 */
[----:B-1----:R-:W-:-:S02]  /*52060*/  IMAD.WIDE R130, R4, 0x4, R160 ;  /* 0x0000000404827825 */ /* 0x002fc400078e02a0 */
[----:B------:R-:W2:Y:S02]  /*52070*/  LDL.LU.64 R160, [R1+0x1498] ;  /* 0x0014980001a07983 */ /* 0x000ea40000300a00 */
[C---:B----4-:R-:W-:Y:S02]  /*52080*/  IMAD.WIDE R132, R4.reuse, 0x4, R148 ;  /* 0x0000000404847825 */ /* 0x050fe400078e0294 */
[----:B------:R-:W-:Y:S02]  /*52090*/  LDGSTS.E [R141+0x30000], desc[UR60][R130.64], !P0 ;  /* 0x30000000828d7fae */ /* 0x000fe4000c12187c */
[C---:B------:R-:W-:Y:S02]  /*520a0*/  IMAD.WIDE R134, R4.reuse, 0x4, R146 ;  /* 0x0000000404867825 */ /* 0x040fe400078e0292 */
[----:B------:R-:W-:Y:S02]  /*520b0*/  STL.64 [R1+0x2f08], R130 ;  /* 0x002f088201007387 */ /* 0x000fe40000100a00 */
[----:B------:R-:W-:-:S02]  /*520c0*/  IMAD.WIDE R136, R4, 0x4, R136 ;  /* 0x0000000404887825 */ /* 0x000fc400078e0288 */
[----:B------:R-:W-:Y:S04]  /*520d0*/  LDGSTS.E [R140+0x34000], desc[UR60][R132.64], !P0 ;  /* 0x34000000848c7fae */ /* 0x000fe8000c12187c */
[----:B------:R-:W-:Y:S04]  /*520e0*/  STL.64 [R1+0x2f10], R132 ;  /* 0x002f108401007387 */ /* 0x000fe80000100a00 */
[----:B------:R-:W-:Y:S04]  /*520f0*/  LDGSTS.E [R139+0x38000], desc[UR60][R134.64], !P0 ;  /* 0x38000000868b7fae */ /* 0x000fe8000c12187c */
[----:B------:R-:W-:Y:S04]  /*52100*/  STL.64 [R1+0x2f18], R134 ;  /* 0x002f188601007387 */ /* 0x000fe80000100a00 */
[----:B------:R3:W-:Y:S04]  /*52110*/  LDGSTS.E [R138+0x3c000], desc[UR60][R136.64], !P0 ;  /* 0x3c000000888a7fae */ /* 0x0007e8000c12187c */
[----:B------:R-:W-:Y:S04]  /*52120*/  STL.64 [R1+0x2f20], R136 ;  /* 0x002f208801007387 */ /* 0x000fe80000100a00 */
[----:B------:R-:W4:Y:S01]  /*52130*/  LDL.LU.64 R166, [R1+0x1c30] ;  /* 0x001c300001a67983 */ /* 0x000f220000300a00 */
[----:B---3--:R-:W-:-:S03]  /*52140*/  IMAD.WIDE R138, R4, 0x4, R164 ;  /* 0x00000004048a7825 */ /* 0x008fc600078e02a4 */
[----:B------:R-:W3:Y:S01]  /*52150*/  LDL.LU.64 R164, [R1+0x1490] ;  /* 0x0014900001a47983 */ /* 0x000ee20000300a00 */
[----:B------:R-:W-:-:S03]  /*52160*/  IMAD.WIDE R140, R4, 0x4, R230 ;  /* 0x00000004048c7825 */ /* 0x000fc600078e02e6 */
[----:B------:R-:W3:Y:S01]  /*52170*/  LDL.LU.64 R230, [R1+0x1488] ;  /* 0x0014880001e67983 */ /* 0x000ee20000300a00 */
[----:B------:R-:W-:-:S04]  /*52180*/  IMAD.WIDE R142, R4, 0x4, R144 ;  /* 0x00000004048e7825 */ /* 0x000fc800078e0290 */
[----:B------:R-:W-:Y:S02]  /*52190*/  IMAD.WIDE R144, R4, 0x4, R12 ;  /* 0x0000000404907825 */ /* 0x000fe400078e020c */
[----:B------:R-:W3:Y:S01]  /*521a0*/  LDL.LU.64 R12, [R1+0x1480] ;  /* 0x00148000010c7983 */ /* 0x000ee20000300a00 */
[C---:B------:R-:W-:Y:S01]  /*521b0*/  IADD3 R148, R18.reuse, 0x100000, RZ ;  /* 0x0010000012947810 */ /* 0x040fe20007ffe0ff */
[C---:B------:R-:W-:Y:S01]  /*521c0*/  VIADD R149, R18.reuse, 0x100000 ;  /* 0x0010000012957836 */ /* 0x040fe20000000000 */
[C---:B------:R-:W-:Y:S01]  /*521d0*/  IADD3 R146, R18.reuse, 0x100000, RZ ;  /* 0x0010000012927810 */ /* 0x040fe20007ffe0ff */
[----:B------:R-:W-:Y:S01]  /*521e0*/  VIADD R147, R18, 0x100000 ;  /* 0x0010000012937836 */ /* 0x000fe20000000000 */
[----:B------:R-:W-:Y:S01]  /*521f0*/  STL.64 [R1+0x2f28], R138 ;  /* 0x002f288a01007387 */ /* 0x000fe20000100a00 */
[----:B------:R-:W-:-:S03]  /*52200*/  ISETP.GE.U32.AND P0, PT, R150, 0x7ffffd06, PT ;  /* 0x7ffffd069600780c */ /* 0x000fc60003f06070 */
[----:B------:R-:W-:Y:S04]  /*52210*/  STL.64 [R1+0x2f30], R140 ;  /* 0x002f308c01007387 */ /* 0x000fe80000100a00 */
        /* <DEDUP_REMOVED lines=8> */
[----:B------:R-:W3:Y:S04]  /*522a0*/  LDL.LU.64 R182, [R1+0x18f0] ;  /* 0x0018f00001b67983 */ /* 0x000ee80000300a00 */
[----:B------:R-:W3:Y:S01]  /*522b0*/  LDL.LU.64 R180, [R1+0x18e8] ;  /* 0x0018e80001b47983 */ /* 0x000ee20000300a00 */
[----:B------:R-:W-:Y:S01]  /*522c0*/  ISETP.GE.U32.AND P2, PT, R163, 0x7ffffd05, PT ;  /* 0x7ffffd05a300780c */ /* 0x000fe20003f46070 */
[----:B--2---:R-:W-:-:S04]  /*522d0*/  IMAD.WIDE R146, R4, 0x4, R176 ;  /* 0x0000000404927825 */ /* 0x004fc800078e02b0 */
[C---:B------:R-:W-:Y:S01]  /*522e0*/  IMAD.WIDE R148, R4.reuse, 0x4, R174 ;  /* 0x0000000404947825 */ /* 0x040fe200078e02ae */
[----:B------:R-:W-:Y:S01]  /*522f0*/  STL.64 [R1+0x2f48], R146 ;  /* 0x002f489201007387 */ /* 0x000fe20000100a00 */
[----:B------:R-:W1:Y:S02]  /*52300*/  LDC R174, c[0x0][0x230] ;  /* 0x00008c00ffae7b82 */ /* 0x000e640000000800 */
[C---:B------:R-:W-:Y:S01]  /*52310*/  IMAD.WIDE R150, R4.reuse, 0x4, R168 ;  /* 0x0000000404967825 */ /* 0x040fe200078e02a8 */
[----:B------:R-:W-:Y:S04]  /*52320*/  STL.64 [R1+0x2f50], R148 ;  /* 0x002f509401007387 */ /* 0x000fe80000100a00 */
[----:B------:R-:W-:Y:S04]  /*52330*/  STL.64 [R1+0x2f58], R150 ;  /* 0x002f589601007387 */ /* 0x000fe80000100a00 */
[----:B------:R4:W-:Y:S04]  /*52340*/  LDGSTS.E [R162+0x30008], desc[UR60][R146.64], !P0 ;  /* 0x3000800092a27fae */ /* 0x0009e8000c12187c */
[----:B------:R-:W-:Y:S04]  /*52350*/  LDGSTS.E [R159+0x34008], desc[UR60][R148.64], !P0 ;  /* 0x34008000949f7fae */ /* 0x000fe8000c12187c */
[----:B------:R-:W-:Y:S01]  /*52360*/  LDGSTS.E [R156+0x38008], desc[UR60][R150.64], !P0 ;  /* 0x38008000969c7fae */ /* 0x000fe2000c12187c */
[----:B------:R-:W-:-:S05]  /*52370*/  IMAD.WIDE R160, R4, 0x4, R160 ;  /* 0x0000000404a07825 */ /* 0x000fca00078e02a0 */
[----:B------:R-:W-:Y:S04]  /*52380*/  STL.64 [R1+0x2f60], R160 ;  /* 0x002f60a001007387 */ /* 0x000fe80000100a00 */
[----:B------:R-:W2:Y:S04]  /*52390*/  LDL.LU.64 R178, [R1+0x1dd0] ;  /* 0x001dd00001b27983 */ /* 0x000ea80000300a00 */
[----:B------:R-:W-:Y:S01]  /*523a0*/  LDGSTS.E [R154+0x3c008], desc[UR60][R160.64], !P0 ;  /* 0x3c008000a09a7fae */ /* 0x000fe2000c12187c */
[----:B----4-:R-:W-:-:S04]  /*523b0*/  IMAD.WIDE R162, R4, 0x4, R166 ;  /* 0x0000000404a27825 */ /* 0x010fc800078e02a6 */
[C---:B---3--:R-:W-:Y:S01]  /*523c0*/  IMAD.WIDE R168, R4.reuse, 0x4, R12 ;  /* 0x0000000404a87825 */ /* 0x048fe200078e020c */
[----:B------:R-:W-:Y:S01]  /*523d0*/  ISETP.GE.U32.AND P0, PT, R171, 0x7ffffd64, PT ;  /* 0x7ffffd64ab00780c */ /* 0x000fe20003f06070 */
[----:B------:R-:W3:Y:S02]  /*523e0*/  LDL.LU.64 R12, [R1+0x18e0] ;  /* 0x0018e000010c7983 */ /* 0x000ee40000300a00 */
[C---:B------:R-:W-:Y:S02]  /*523f0*/  IMAD.WIDE R166, R4.reuse, 0x4, R230 ;  /* 0x0000000404a67825 */ /* 0x040fe400078e02e6 */
[----:B------:R-:W4:Y:S04]  /*52400*/  LDL.LU.64 R176, [R1+0x18d8] ;  /* 0x0018d80001b07983 */ /* 0x000f280000300a00 */
[----:B------:R-:W4:Y:S01]  /*52410*/  LDL.LU.64 R230, [R1+0x18d0] ;  /* 0x0018d00001e67983 */ /* 0x000f220000300a00 */
[----:B------:R-:W-:Y:S01]  /*52420*/  IMAD.WIDE R164, R4, 0x4, R164 ;  /* 0x0000000404a47825 */ /* 0x000fe200078e02a4 */
[----:B------:R-:W-:-:S02]  /*52430*/  IADD3 R171, R173, -0x21e, RZ ;  /* 0xfffffde2adab7810 */ /* 0x000fc40007ffe0ff */
[----:B------:R-:W-:Y:S01]  /*52440*/  STL.64 [R1+0x2f68], R162 ;  /* 0x002f68a201007387 */ /* 0x000fe20000100a00 */
[----:B------:R-:W1:Y:S03]  /*52450*/  LDC R173, c[0x0][0x230] ;  /* 0x00008c00ffad7b82 */ /* 0x000e660000000800 */
[----:B------:R-:W-:Y:S04]  /*52460*/  STL.64 [R1+0x2f70], R164 ;  /* 0x002f70a401007387 */ /* 0x000fe80000100a00 */
[----:B------:R1:W-:Y:S04]  /*52470*/  LDGSTS.E [R170+0x3000c], desc[UR60][R162.64], !P2 ;  /* 0x3000c000a2aa7fae */ /* 0x0003e8000d12187c */
[----:B------:R-:W-:Y:S01]  /*52480*/  STL.64 [R1+0x2f78], R166 ;  /* 0x002f78a601007387 */ /* 0x000fe20000100a00 */
[----:B------:R-:W-:-:S03]  /*52490*/  IMAD.WIDE R22, R4, 0x4, R186 ;  /* 0x0000000404167825 */ /* 0x000fc600078e02ba */
[----:B------:R1:W-:Y:S04]  /*524a0*/  LDGSTS.E [R159+0x3400c], desc[UR60][R164.64], !P2 ;  /* 0x3400c000a49f7fae */ /* 0x0003e8000d12187c */
[----:B------:R-:W-:Y:S01]  /*524b0*/  STL.64 [R1+0x2f80], R168 ;  /* 0x002f80a801007387 */ /* 0x000fe20000100a00 */
[----:B------:R-:W-:-:S03]  /*524c0*/  IMAD.WIDE R20, R4, 0x4, R184 ;  /* 0x0000000404147825 */ /* 0x000fc600078e02b8 */
[----:B------:R1:W-:Y:S02]  /*524d0*/  LDGSTS.E [R156+0x3800c], desc[UR60][R166.64], !P2 ;  /* 0x3800c000a69c7fae */ /* 0x0003e4000d12187c */
[----:B-1----:R-:W-:Y:S02]  /*524e0*/  VIADD R170, R19, 0x100000 ;  /* 0x0010000013aa7836 */ /* 0x002fe40000000000 */
[----:B------:R-:W-:Y:S01]  /*524f0*/  STL.64 [R1+0x2f8], R22 ;  /* 0x0002f81601007387 */ /* 0x000fe20000100a00 */
[----:B------:R-:W-:-:S03]  /*52500*/  IMAD.WIDE R16, R4, 0x4, R182 ;  /* 0x0000000404107825 */ /* 0x000fc600078e02b6 */
[----:B------:R1:W-:Y:S01]  /*52510*/  LDGSTS.E [R154+0x3c00c], desc[UR60][R168.64], !P2 ;  /* 0x3c00c000a89a7fae */ /* 0x0003e2000d12187c */
[----:B------:R-:W-:Y:S01]  /*52520*/  IADD3 R159, R19, 0x100000, RZ ;  /* 0x00100000139f7810 */ /* 0x000fe20007ffe0ff */
[----:B------:R-:W-:Y:S02]  /*52530*/  IMAD.WIDE R14, R4, 0x4, R180 ;  /* 0x00000004040e7825 */ /* 0x000fe400078e02b4 */
[----:B------:R2:W-:Y:S01]  /*52540*/  STL.64 [R1+0x2f0], R20 ;  /* 0x0002f01401007387 */ /* 0x0005e20000100a00 */
[----:B------:R-:W-:Y:S01]  /*52550*/  ISETP.GE.U32.AND P2, PT, R171, 0x7ffffd63, PT ;  /* 0x7ffffd63ab00780c */ /* 0x000fe20003f46070 */
[C---:B------:R-:W-:Y:S02]  /*52560*/  VIADD R156, R19.reuse, 0x100000 ;  /* 0x00100000139c7836 */ /* 0x040fe40000000000 */
[----:B------:R4:W-:Y:S04]  /*52570*/  STL.64 [R1+0x2e8], R16 ;  /* 0x0002e81001007387 */ /* 0x0009e80000100a00 */
[----:B------:R-:W4:Y:S01]  /*52580*/  LDL.LU.64 R186, [R1+0x1dc8] ;  /* 0x001dc80001ba7983 */ /* 0x000f220000300a00 */
[----:B-1----:R-:W-:-:S03]  /*52590*/  IADD3 R154, R19, 0x100000, RZ ;  /* 0x00100000139a7810 */ /* 0x002fc60007ffe0ff */
[----:B------:R1:W-:Y:S04]  /*525a0*/  STL.64 [R1+0x2e0], R14 ;  /* 0x0002e00e01007387 */ /* 0x0003e80000100a00 */
[----:B------:R-:W-:Y:S04]  /*525b0*/  LDGSTS.E [R170], desc[UR60][R22.64], !P0 ;  /* 0x0000000016aa7fae */ /* 0x000fe8000c12187c */
[----:B------:R-:W4:Y:S04]  /*525c0*/  LDL.LU.64 R184, [R1+0x18c8] ;  /* 0x0018c80001b87983 */ /* 0x000f280000300a00 */
[----:B------:R2:W-:Y:S04]  /*525d0*/  LDGSTS.E [R159+0x4000], desc[UR60][R20.64], !P0 ;  /* 0x04000000149f7fae */ /* 0x0005e8000c12187c */
[----:B------:R-:W4:Y:S04]  /*525e0*/  LDL.LU.64 R182, [R1+0x18c0] ;  /* 0x0018c00001b67983 */ /* 0x000f280000300a00 */
[----:B------:R4:W-:Y:S04]  /*525f0*/  LDGSTS.E [R156+0x8000], desc[UR60][R16.64], !P0 ;  /* 0x08000000109c7fae */ /* 0x0009e8000c12187c */
[----:B------:R-:W4:Y:S04]  /*52600*/  LDL.LU.64 R180, [R1+0x18b8] ;  /* 0x0018b80001b47983 */ /* 0x000f280000300a00 */
[----:B------:R1:W-:Y:S01]  /*52610*/  LDGSTS.E [R154+0xc000], desc[UR60][R14.64], !P0 ;  /* 0x0c0000000e9a7fae */ /* 0x0003e2000c12187c */
[----:B--2---:R-:W-:-:S05]  /*52620*/  IMAD.WIDE R20, R4, 0x4, R178 ;  /* 0x0000000404147825 */ /* 0x004fca00078e02b2 */
[----:B------:R-:W-:Y:S04]  /*52630*/  STL.64 [R1+0x2d8], R20 ;  /* 0x0002d81401007387 */ /* 0x000fe80000100a00 */
[----:B------:R2:W-:Y:S01]  /*52640*/  LDGSTS.E [R170+0x4], desc[UR60][R20.64], !P2 ;  /* 0x0000400014aa7fae */ /* 0x0005e2000d12187c */
[----:B---3--:R-:W-:-:S04]  /*52650*/  IMAD.WIDE R12, R4, 0x4, R12 ;  /* 0x00000004040c7825 */ /* 0x008fc800078e020c */
[C---:B----4-:R-:W-:Y:S01]  /*52660*/  IMAD.WIDE R16, R4.reuse, 0x4, R176 ;  /* 0x0000000404107825 */ /* 0x050fe200078e02b0 */
[----:B------:R3:W-:Y:S03]  /*52670*/  STL.64 [R1+0x2d0], R12 ;  /* 0x0002d00c01007387 */ /* 0x0007e60000100a00 */
[----:B-1----:R-:W-:Y:S01]  /*52680*/  IMAD.WIDE R14, R4, 0x4, R230 ;  /* 0x00000004040e7825 */ /* 0x002fe200078e02e6 */
[----:B------:R1:W-:Y:S04]  /*52690*/  STL.64 [R1+0x2c8], R16 ;  /* 0x0002c81001007387 */ /* 0x0003e80000100a00 */
[----:B------:R-:W4:Y:S04]  /*526a0*/  LDL.LU.64 R178, [R1+0x1dc0] ;  /* 0x001dc00001b27983 */ /* 0x000f280000300a00 */
[----:B------:R-:W-:Y:S04]  /*526b0*/  LDGSTS.E [R159+0x4004], desc[UR60][R12.64], !P2 ;  /* 0x040040000c9f7fae */ /* 0x000fe8000d12187c */
[----:B------:R1:W-:Y:S01]  /*526c0*/  STL.64 [R1+0x2c0], R14 ;  /* 0x0002c00e01007387 */ /* 0x0003e20000100a00 */
[----:B------:R-:W-:-:S02]  /*526d0*/  VIADD R171, R172, 0xfffffde1 ;  /* 0xfffffde1acab7836 */ /* 0x000fc40000000000 */
[----:B------:R-:W4:Y:S01]  /*526e0*/  LDC R172, c[0x0][0x230] ;  /* 0x00008c00ffac7b82 */ /* 0x000f220000000800 */
[----:B------:R1:W-:Y:S04]  /*526f0*/  LDGSTS.E [R156+0x8004], desc[UR60][R16.64], !P2 ;  /* 0x08004000109c7fae */ /* 0x0003e8000d12187c */
[----:B---3--:R-:W3:Y:S04]  /*52700*/  LDL.LU.64 R12, [R1+0x18b0] ;  /* 0x0018b000010c7983 */ /* 0x008ee80000300a00 */
[----:B------:R-:W3:Y:S04]  /*52710*/  LDL.LU.64 R176, [R1+0x18a8] ;  /* 0x0018a80001b07983 */ /* 0x000ee80000300a00 */
[----:B------:R-:W3:Y:S01]  /*52720*/  LDL.LU.64 R230, [R1+0x18a0] ;  /* 0x0018a00001e67983 */ /* 0x000ee20000300a00 */
[----:B------:R-:W-:-:S02]  /*52730*/  ISETP.GE.U32.AND P0, PT, R171, 0x7ffffd62, PT ;  /* 0x7ffffd62ab00780c */ /* 0x000fc40003f06070 */
[----:B------:R-:W-:Y:S01]  /*52740*/  IADD3 R171, R174, -0x220, RZ ;  /* 0xfffffde0aeab7810 */ /* 0x000fe20007ffe0ff */
[----:B------:R1:W-:Y:S01]  /*52750*/  LDGSTS.E [R154+0xc004], desc[UR60][R14.64], !P2 ;  /* 0x0c0040000e9a7fae */ /* 0x0003e2000d12187c */
[----:B------:R-:W3:Y:S02]  /*52760*/  LDC R174, c[0x0][0x230] ;  /* 0x00008c00ffae7b82 */ /* 0x000ee40000000800 */
[----:B------:R-:W-:Y:S01]  /*52770*/  ISETP.GE.U32.AND P2, PT, R171, 0x7ffffd61, PT ;  /* 0x7ffffd61ab00780c */ /* 0x000fe20003f46070 */
[----:B------:R-:W-:-:S05]  /*52780*/  IMAD.WIDE R22, R4, 0x4, R186 ;  /* 0x0000000404167825 */ /* 0x000fca00078e02ba */
[----:B------:R-:W-:Y:S04]  /*52790*/  STL.64 [R1+0x2b8], R22 ;  /* 0x0002b81601007387 */ /* 0x000fe80000100a00 */
[----:B------:R-:W-:Y:S01]  /*527a0*/  LDGSTS.E [R170+0x8], desc[UR60][R22.64], !P0 ;  /* 0x0000800016aa7fae */ /* 0x000fe2000c12187c */
[----:B--2---:R-:W-:-:S04]  /*527b0*/  IMAD.WIDE R20, R4, 0x4, R184 ;  /* 0x0000000404147825 */ /* 0x004fc800078e02b8 */
[C---:B-1----:R-:W-:Y:S01]  /*527c0*/  IMAD.WIDE R16, R4.reuse, 0x4, R182 ;  /* 0x0000000404107825 */ /* 0x042fe200078e02b6 */
[----:B------:R4:W-:Y:S04]  /*527d0*/  STL.64 [R1+0x2b0], R20 ;  /* 0x0002b01401007387 */ /* 0x0009e80000100a00 */
[----:B------:R1:W-:Y:S01]  /*527e0*/  STL.64 [R1+0x2a8], R16 ;  /* 0x0002a81001007387 */ /* 0x0003e20000100a00 */
[----:B------:R-:W-:-:S03]  /*527f0*/  IMAD.WIDE R14, R4, 0x4, R180 ;  /* 0x00000004040e7825 */ /* 0x000fc600078e02b4 */
[----:B------:R-:W2:Y:S04]  /*52800*/  LDL.LU.64 R186, [R1+0x1d48] ;  /* 0x001d480001ba7983 */ /* 0x000ea80000300a00 */
[----:B------:R1:W-:Y:S04]  /*52810*/  STL.64 [R1+0x2a0], R14 ;  /* 0x0002a00e01007387 */ /* 0x0003e80000100a00 */
[----:B------:R-:W2:Y:S04]  /*52820*/  LDL.LU.64 R184, [R1+0x1778] ;  /* 0x0017780001b87983 */ /* 0x000ea80000300a00 */
[----:B------:R4:W-:Y:S04]  /*52830*/  LDGSTS.E [R159+0x4008], desc[UR60][R20.64], !P0 ;  /* 0x04008000149f7fae */ /* 0x0009e8000c12187c */
[----:B------:R-:W2:Y:S04]  /*52840*/  LDL.LU.64 R182, [R1+0x1770] ;  /* 0x0017700001b67983 */ /* 0x000ea80000300a00 */
[----:B------:R1:W-:Y:S04]  /*52850*/  LDGSTS.E [R156+0x8008], desc[UR60][R16.64], !P0 ;  /* 0x08008000109c7fae */ /* 0x0003e8000c12187c */
[----:B------:R-:W2:Y:S04]  /*52860*/  LDL.LU.64 R180, [R1+0x1768] ;  /* 0x0017680001b47983 */ /* 0x000ea80000300a00 */
[----:B------:R1:W-:Y:S01]  /*52870*/  LDGSTS.E [R154+0xc008], desc[UR60][R14.64], !P0 ;  /* 0x0c0080000e9a7fae */ /* 0x0003e2000c12187c */
[----:B----4-:R-:W-:-:S05]  /*52880*/  IMAD.WIDE R20, R4, 0x4, R178 ;  /* 0x0000000404147825 */ /* 0x010fca00078e02b2 */
[----:B------:R-:W-:Y:S04]  /*52890*/  STL.64 [R1+0x298], R20 ;  /* 0x0002981401007387 */ /* 0x000fe80000100a00 */
[----:B------:R4:W-:Y:S01]  /*528a0*/  LDGSTS.E [R170+0xc], desc[UR60][R20.64], !P2 ;  /* 0x0000c00014aa7fae */ /* 0x0009e2000d12187c */
[----:B---3--:R-:W-:-:S04]  /*528b0*/  IMAD.WIDE R12, R4, 0x4, R12 ;  /* 0x00000004040c7825 */ /* 0x008fc800078e020c */
[C---:B-1----:R-:W-:Y:S01]  /*528c0*/  IMAD.WIDE R16, R4.reuse, 0x4, R176 ;  /* 0x0000000404107825 */ /* 0x042fe200078e02b0 */
[----:B------:R1:W-:Y:S03]  /*528d0*/  STL.64 [R1+0x290], R12 ;  /* 0x0002900c01007387 */ /* 0x0003e60000100a00 */
[----:B------:R-:W-:Y:S01]  /*528e0*/  IMAD.WIDE R14, R4, 0x4, R230 ;  /* 0x00000004040e7825 */ /* 0x000fe200078e02e6 */
[----:B------:R3:W-:Y:S04]  /*528f0*/  STL.64 [R1+0x288], R16 ;  /* 0x0002881001007387 */ /* 0x0007e80000100a00 */
[----:B------:R-:W3:Y:S04]  /*52900*/  LDL.LU.64 R178, [R1+0x1d40] ;  /* 0x001d400001b27983 */ /* 0x000ee80000300a00 */
[----:B------:R3:W-:Y:S04]  /*52910*/  STL.64 [R1+0x280], R14 ;  /* 0x0002800e01007387 */ /* 0x0007e80000100a00 */
[----:B------:R-:W-:Y:S04]  /*52920*/  LDGSTS.E [R159+0x400c], desc[UR60][R12.64], !P2 ;  /* 0x0400c0000c9f7fae */ /* 0x000fe8000d12187c */
[----:B------:R-:W3:Y:S01]  /*52930*/  LDL.LU.64 R176, [R1+0x1760] ;  /* 0x0017600001b07983 */ /* 0x000ee20000300a00 */
[----:B------:R-:W-:-:S02]  /*52940*/  VIADD R171, R173, 0xfffffdc3 ;  /* 0xfffffdc3adab7836 */ /* 0x000fc40000000000 */
[----:B------:R-:W3:Y:S01]  /*52950*/  LDC R173, c[0x0][0x230] ;  /* 0x00008c00ffad7b82 */ /* 0x000ee20000000800 */
[----:B------:R3:W-:Y:S04]  /*52960*/  LDGSTS.E [R156+0x800c], desc[UR60][R16.64], !P2 ;  /* 0x0800c000109c7fae */ /* 0x0007e8000d12187c */
[----:B-1----:R-:W3:Y:S04]  /*52970*/  LDL.LU.64 R12, [R1+0x1758] ;  /* 0x00175800010c7983 */ /* 0x002ee80000300a00 */
[----:B------:R-:W3:Y:S01]  /*52980*/  LDL.LU.64 R230, [R1+0x1750] ;  /* 0x0017500001e67983 */ /* 0x000ee20000300a00 */
[----:B------:R-:W-:-:S02]  /*52990*/  ISETP.GE.U32.AND P0, PT, R171, 0x7ffffd44, PT ;  /* 0x7ffffd44ab00780c */ /* 0x000fc40003f06070 */
[----:B------:R-:W-:Y:S01]  /*529a0*/  IADD3 R171, R172, -0x23e, RZ ;  /* 0xfffffdc2acab7810 */ /* 0x000fe20007ffe0ff */
[----:B------:R1:W-:Y:S01]  /*529b0*/  LDGSTS.E [R154+0xc00c], desc[UR60][R14.64], !P2 ;  /* 0x0c00c0000e9a7fae */ /* 0x0003e2000d12187c */
[----:B------:R-:W1:Y:S02]  /*529c0*/  LDC R172, c[0x0][0x230] ;  /* 0x00008c00ffac7b82 */ /* 0x000e640000000800 */
[----:B------:R-:W-:Y:S01]  /*529d0*/  ISETP.GE.U32.AND P2, PT, R171, 0x7ffffd43, PT ;  /* 0x7ffffd43ab00780c */ /* 0x000fe20003f46070 */
[----:B--2---:R-:W-:-:S04]  /*529e0*/  IMAD.WIDE R22, R4, 0x4, R186 ;  /* 0x0000000404167825 */ /* 0x004fc800078e02ba */
[C---:B----4-:R-:W-:Y:S01]  /*529f0*/  IMAD.WIDE R20, R4.reuse, 0x4, R184 ;  /* 0x0000000404147825 */ /* 0x050fe200078e02b8 */
[----:B------:R-:W-:Y:S03]  /*52a00*/  STL.64 [R1+0xf8], R22 ;  /* 0x0000f81601007387 */ /* 0x000fe60000100a00 */
[C---:B---3--:R-:W-:Y:S01]  /*52a10*/  IMAD.WIDE R16, R4.reuse, 0x4, R182 ;  /* 0x0000000404107825 */ /* 0x048fe200078e02b6 */
[----:B------:R2:W-:Y:S04]  /*52a20*/  STL.64 [R1+0xf0], R20 ;  /* 0x0000f01401007387 */ /* 0x0005e80000100a00 */
[----:B------:R3:W-:Y:S01]  /*52a30*/  STL.64 [R1+0xe8], R16 ;  /* 0x0000e81001007387 */ /* 0x0007e20000100a00 */
[----:B-1----:R-:W-:-:S03]  /*52a40*/  IMAD.WIDE R14, R4, 0x4, R180 ;  /* 0x00000004040e7825 */ /* 0x002fc600078e02b4 */
[----:B------:R-:W4:Y:S04]  /*52a50*/  LDL.LU.64 R188, [R1+0x1d38] ;  /* 0x001d380001bc7983 */ /* 0x000f280000300a00 */
[----:B------:R1:W-:Y:S04]  /*52a60*/  STL.64 [R1+0xe0], R14 ;  /* 0x0000e00e01007387 */ /* 0x0003e80000100a00 */
[----:B------:R-:W-:Y:S04]  /*52a70*/  LDGSTS.E [R170+0x10000], desc[UR60][R22.64], !P0 ;  /* 0x1000000016aa7fae */ /* 0x000fe8000c12187c */
[----:B------:R-:W4:Y:S04]  /*52a80*/  LDL.LU.64 R186, [R1+0x1748] ;  /* 0x0017480001ba7983 */ /* 0x000f280000300a00 */
[----:B------:R2:W-:Y:S04]  /*52a90*/  LDGSTS.E [R159+0x14000], desc[UR60][R20.64], !P0 ;  /* 0x14000000149f7fae */ /* 0x0005e8000c12187c */
[----:B------:R-:W4:Y:S04]  /*52aa0*/  LDL.LU.64 R184, [R1+0x1740] ;  /* 0x0017400001b87983 */ /* 0x000f280000300a00 */
[----:B------:R3:W-:Y:S04]  /*52ab0*/  LDGSTS.E [R156+0x18000], desc[UR60][R16.64], !P0 ;  /* 0x18000000109c7fae */ /* 0x0007e8000c12187c */
[----:B------:R1:W-:Y:S04]  /*52ac0*/  LDGSTS.E [R154+0x1c000], desc[UR60][R14.64], !P0 ;  /* 0x1c0000000e9a7fae */ /* 0x0003e8000c12187c */
[----:B------:R-:W4:Y:S01]  /*52ad0*/  LDL.LU.64 R182, [R1+0x1738] ;  /* 0x0017380001b67983 */ /* 0x000f220000300a00 */
[----:B--2---:R-:W-:-:S05]  /*52ae0*/  IMAD.WIDE R20, R4, 0x4, R178 ;  /* 0x0000000404147825 */ /* 0x004fca00078e02b2 */
[----:B------:R-:W-:Y:S04]  /*52af0*/  STL.64 [R1+0xd8], R20 ;  /* 0x0000d81401007387 */ /* 0x000fe80000100a00 */
[----:B------:R2:W-:Y:S01]  /*52b00*/  LDGSTS.E [R170+0x10004], desc[UR60][R20.64], !P2 ;  /* 0x1000400014aa7fae */ /* 0x0005e2000d12187c */
[C---:B---3--:R-:W-:Y:S02]  /*52b10*/  IMAD.WIDE R16, R4.reuse, 0x4, R176 ;  /* 0x0000000404107825 */ /* 0x048fe400078e02b0 */
[----:B------:R-:W3:Y:S02]  /*52b20*/  LDC R177, c[0x0][0x230] ;  /* 0x00008c00ffb17b82 */ /* 0x000ee40000000800 */
[C---:B------:R-:W-:Y:S01]  /*52b30*/  IMAD.WIDE R12, R4.reuse, 0x4, R12 ;  /* 0x00000004040c7825 */ /* 0x040fe200078e020c */
[----:B------:R-:W-:Y:S03]  /*52b40*/  STL.64 [R1+0xd0], R16 ;  /* 0x0000d01001007387 */ /* 0x000fe60000100a00 */
[----:B-1----:R-:W-:Y:S01]  /*52b50*/  IMAD.WIDE R14, R4, 0x4, R230 ;  /* 0x00000004040e7825 */ /* 0x002fe200078e02e6 */
[----:B------:R1:W-:Y:S04]  /*52b60*/  STL.64 [R1+0xc8], R12 ;  /* 0x0000c80c01007387 */ /* 0x0003e80000100a00 */
[----:B------:R-:W3:Y:S04]  /*52b70*/  LDL.LU.64 R180, [R1+0x1d30] ;  /* 0x001d300001b47983 */ /* 0x000ee80000300a00 */
[----:B------:R2:W-:Y:S04]  /*52b80*/  STL.64 [R1+0xc0], R14 ;  /* 0x0000c00e01007387 */ /* 0x0005e80000100a00 */
[----:B------:R2:W-:Y:S04]  /*52b90*/  LDGSTS.E [R159+0x14004], desc[UR60][R16.64], !P2 ;  /* 0x14004000109f7fae */ /* 0x0005e8000d12187c */
[----:B------:R-:W3:Y:S04]  /*52ba0*/  LDL.LU.64 R178, [R1+0x1730] ;  /* 0x0017300001b27983 */ /* 0x000ee80000300a00 */
[----:B------:R-:W3:Y:S04]  /*52bb0*/  LDL.LU.64 R230, [R1+0x1728] ;  /* 0x0017280001e67983 */ /* 0x000ee80000300a00 */
[----:B------:R-:W-:Y:S01]  /*52bc0*/  LDGSTS.E [R156+0x18004], desc[UR60][R12.64], !P2 ;  /* 0x180040000c9c7fae */ /* 0x000fe2000d12187c */
[----:B------:R-:W-:-:S03]  /*52bd0*/  VIADD R171, R174, 0xfffffdc1 ;  /* 0xfffffdc1aeab7836 */ /* 0x000fc60000000000 */
[----:B------:R2:W-:Y:S04]  /*52be0*/  LDGSTS.E [R154+0x1c004], desc[UR60][R14.64], !P2 ;  /* 0x1c0040000e9a7fae */ /* 0x0005e8000d12187c */
[----:B-1----:R-:W3:Y:S01]  /*52bf0*/  LDL.LU.64 R12, [R1+0x1720] ;  /* 0x00172000010c7983 */ /* 0x002ee20000300a00 */
[----:B------:R-:W-:Y:S01]  /*52c00*/  ISETP.GE.U32.AND P0, PT, R171, 0x7ffffd42, PT ;  /* 0x7ffffd42ab00780c */ /* 0x000fe20003f06070 */
[----:B----4-:R-:W-:-:S05]  /*52c10*/  IMAD.WIDE R22, R4, 0x4, R188 ;  /* 0x0000000404167825 */ /* 0x010fca00078e02bc */
[----:B------:R-:W-:Y:S01]  /*52c20*/  STL.64 [R1+0xb8], R22 ;  /* 0x0000b81601007387 */ /* 0x000fe20000100a00 */
[----:B--2---:R-:W-:-:S04]  /*52c30*/  IMAD.WIDE R20, R4, 0x4, R186 ;  /* 0x0000000404147825 */ /* 0x004fc800078e02ba */
[C---:B------:R-:W-:Y:S01]  /*52c40*/  IMAD.WIDE R16, R4.reuse, 0x4, R184 ;  /* 0x0000000404107825 */ /* 0x040fe200078e02b8 */
[----:B------:R3:W-:Y:S01]  /*52c50*/  STL.64 [R1+0xb0], R20 ;  /* 0x0000b01401007387 */ /* 0x0007e20000100a00 */
[----:B------:R-:W-:Y:S01]  /*52c60*/  IADD3 R171, R173, -0x240, RZ ;  /* 0xfffffdc0adab7810 */ /* 0x000fe20007ffe0ff */
[----:B------:R-:W1:Y:S02]  /*52c70*/  LDC R185, c[0x0][0x230] ;  /* 0x00008c00ffb97b82 */ /* 0x000e640000000800 */
[----:B------:R2:W-:Y:S04]  /*52c80*/  STL.64 [R1+0xa8], R16 ;  /* 0x0000a81001007387 */ /* 0x0005e80000100a00 */
[----:B------:R-:W4:Y:S01]  /*52c90*/  LDL.LU.64 R190, [R1+0x1cb8] ;  /* 0x001cb80001be7983 */ /* 0x000f220000300a00 */
[----:B------:R-:W-:-:S03]  /*52ca0*/  IMAD.WIDE R14, R4, 0x4, R182 ;  /* 0x00000004040e7825 */ /* 0x000fc600078e02b6 */
[----:B------:R-:W-:Y:S01]  /*52cb0*/  LDGSTS.E [R170+0x10008], desc[UR60][R22.64], !P0 ;  /* 0x1000800016aa7fae */ /* 0x000fe2000c12187c */
[----:B------:R-:W-:-:S03]  /*52cc0*/  ISETP.GE.U32.AND P2, PT, R171, 0x7ffffd41, PT ;  /* 0x7ffffd41ab00780c */ /* 0x000fc60003f46070 */
[----:B------:R3:W-:Y:S04]  /*52cd0*/  LDGSTS.E [R159+0x14008], desc[UR60][R20.64], !P0 ;  /* 0x14008000149f7fae */ /* 0x0007e8000c12187c */
[----:B------:R2:W-:Y:S04]  /*52ce0*/  STL.64 [R1+0xa0], R14 ;  /* 0x0000a00e01007387 */ /* 0x0005e80000100a00 */
[----:B------:R2:W-:Y:S04]  /*52cf0*/  LDGSTS.E [R156+0x18008], desc[UR60][R16.64], !P0 ;  /* 0x18008000109c7fae */ /* 0x0005e8000c12187c */
[----:B------:R-:W4:Y:S04]  /*52d00*/  LDL.LU.64 R188, [R1+0x15f8] ;  /* 0x0015f80001bc7983 */ /* 0x000f280000300a00 */
[----:B------:R1:W-:Y:S04]  /*52d10*/  LDGSTS.E [R154+0x1c008], desc[UR60][R14.64], !P0 ;  /* 0x1c0080000e9a7fae */ /* 0x0003e8000c12187c */
[----:B------:R-:W4:Y:S04]  /*52d20*/  LDL.LU.64 R186, [R1+0x15f0] ;  /* 0x0015f00001ba7983 */ /* 0x000f280000300a00 */
[----:B------:R-:W4:Y:S01]  /*52d30*/  LDL.LU.64 R182, [R1+0x15e8] ;  /* 0x0015e80001b67983 */ /* 0x000f220000300a00 */
[----:B---3--:R-:W-:-:S05]  /*52d40*/  IMAD.WIDE R20, R4, 0x4, R180 ;  /* 0x0000000404147825 */ /* 0x008fca00078e02b4 */
[----:B------:R-:W-:Y:S04]  /*52d50*/  STL.64 [R1+0x98], R20 ;  /* 0x0000981401007387 */ /* 0x000fe80000100a00 */
[----:B------:R-:W-:Y:S01]  /*52d60*/  LDGSTS.E [R170+0x1000c], desc[UR60][R20.64], !P2 ;  /* 0x1000c00014aa7fae */ /* 0x000fe2000d12187c */
[----:B--2---:R-:W-:-:S04]  /*52d70*/  IMAD.WIDE R16, R4, 0x4, R178 ;  /* 0x0000000404107825 */ /* 0x004fc800078e02b2 */
[C---:B-1----:R-:W-:Y:S01]  /*52d80*/  IMAD.WIDE R14, R4.reuse, 0x4, R230 ;  /* 0x00000004040e7825 */ /* 0x042fe200078e02e6 */
[----:B------:R1:W-:Y:S04]  /*52d90*/  STL.64 [R1+0x90], R16 ;  /* 0x0000901001007387 */ /* 0x0003e80000100a00 */
[----:B------:R-:W-:Y:S04]  /*52da0*/  STL.64 [R1+0x88], R14 ;  /* 0x0000880e01007387 */ /* 0x000fe80000100a00 */
[----:B------:R1:W-:Y:S04]  /*52db0*/  LDGSTS.E [R159+0x1400c], desc[UR60][R16.64], !P2 ;  /* 0x1400c000109f7fae */ /* 0x0003e8000d12187c */
[----:B------:R4:W-:Y:S01]  /*52dc0*/  LDGSTS.E [R156+0x1800c], desc[UR60][R14.64], !P2 ;  /* 0x1800c0000e9c7fae */ /* 0x0009e2000d12187c */
[----:B------:R-:W-:-:S05]  /*52dd0*/  IMAD.WIDE R12, R4, 0x4, R12 ;  /* 0x00000004040c7825 */ /* 0x000fca00078e020c */
[----:B------:R2:W-:Y:S01]  /*52de0*/  STL.64 [R1+0x80], R12 ;  /* 0x0000800c01007387 */ /* 0x0005e20000100a00 */
[----:B------:R-:W-:Y:S01]  /*52df0*/  VIADD R171, R172, 0xfffffda3 ;  /* 0xfffffda3acab7836 */ /* 0x000fe20000000000 */
[----:B------:R-:W-:Y:S01]  /*52e00*/  IADD3 R177, R177, -0x25e, RZ ;  /* 0xfffffda2b1b17810 */ /* 0x000fe20007ffe0ff */
[----:B------:R-:W-:Y:S01]  /*52e10*/  VIADD R176, R19, 0x100000 ;  /* 0x0010000013b07836 */ /* 0x000fe20000000000 */
[----:B------:R-:W3:Y:S01]  /*52e20*/  LDL.LU.64 R180, [R1+0x1cb0] ;  /* 0x001cb00001b47983 */ /* 0x000ee20000300a00 */
[----:B------:R-:W-:Y:S01]  /*52e30*/  IADD3 R185, R185, -0x25f, RZ ;  /* 0xfffffda1b9b97810 */ /* 0x000fe20007ffe0ff */
[----:B------:R-:W-:Y:S01]  /*52e40*/  VIADD R184, R19, 0x100000 ;  /* 0x0010000013b87836 */ /* 0x000fe20000000000 */
[----:B------:R-:W-:Y:S01]  /*52e50*/  IADD3 R209, R209, -0x27e, RZ ;  /* 0xfffffd82d1d17810 */ /* 0x000fe20007ffe0ff */
[----:B------:R-:W3:Y:S01]  /*52e60*/  LDL.LU.64 R178, [R1+0x15e0] ;  /* 0x0015e00001b27983 */ /* 0x000ee20000300a00 */
[----:B------:R-:W-:Y:S01]  /*52e70*/  VIADD R208, R19, 0x100000 ;  /* 0x0010000013d07836 */ /* 0x000fe20000000000 */
[----:B------:R-:W-:Y:S01]  /*52e80*/  IADD3 R217, R217, -0x27f, RZ ;  /* 0xfffffd81d9d97810 */ /* 0x000fe20007ffe0ff */
[C---:B------:R-:W-:Y:S01]  /*52e90*/  VIADD R216, R19.reuse, 0x100000 ;  /* 0x0010000013d87836 */ /* 0x040fe20000000000 */
[----:B------:R-:W3:Y:S01]  /*52ea0*/  LDL.LU.64 R230, [R1+0x15c8] ;  /* 0x0015c80001e67983 */ /* 0x000ee20000300a00 */
[----:B------:R-:W-:Y:S01]  /*52eb0*/  VIADD R224, R19, 0x100000 ;  /* 0x0010000013e07836 */ /* 0x000fe20000000000 */
[----:B-1----:R-:W1:Y:S02]  /*52ec0*/  LDC R16, c[0x0][0x230] ;  /* 0x00008c00ff107b82 */ /* 0x002e640000000800 */
[----:B------:R-:W-:Y:S04]  /*52ed0*/  LDGSTS.E [R154+0x1c00c], desc[UR60][R12.64], !P2 ;  /* 0x1c00c0000c9a7fae */ /* 0x000fe8000d12187c */
[----:B--2---:R-:W2:Y:S01]  /*52ee0*/  LDL.LU.64 R12, [R1+0x15a8] ;  /* 0x0015a800010c7983 */ /* 0x004ea20000300a00 */
[----:B------:R-:W-:Y:S01]  /*52ef0*/  ISETP.GE.U32.AND P0, PT, R171, 0x7ffffd24, PT ;  /* 0x7ffffd24ab00780c */ /* 0x000fe20003f06070 */
[----:B----4-:R-:W-:-:S05]  /*52f00*/  IMAD.WIDE R14, R4, 0x4, R190 ;  /* 0x00000004040e7825 */ /* 0x010fca00078e02be */
[----:B------:R4:W-:Y:S04]  /*52f10*/  STL.64 [R1+0x1480], R14 ;  /* 0x0014800e01007387 */ /* 0x0009e80000100a00 */
[----:B------:R-:W4:Y:S01]  /*52f20*/  LDL.LU.64 R198, [R1+0x1ca8] ;  /* 0x001ca80001c67983 */ /* 0x000f220000300a00 */
[----:B------:R-:W-:-:S03]  /*52f30*/  ISETP.GE.U32.AND P2, PT, R177, 0x7ffffd23, PT ;  /* 0x7ffffd23b100780c */ /* 0x000fc60003f46070 */
[----:B------:R3:W-:Y:S01]  /*52f40*/  LDGSTS.E [R176+0x20000], desc[UR60][R14.64], !P0 ;  /* 0x200000000eb07fae */ /* 0x0007e2000c12187c */
[----:B------:R-:W-:-:S05]  /*52f50*/  IMAD.WIDE R170, R4, 0x4, R188 ;  /* 0x0000000404aa7825 */ /* 0x000fca00078e02bc */
[----:B------:R-:W-:Y:S01]  /*52f60*/  LDGSTS.E [R159+0x24000], desc[UR60][R170.64], !P0 ;  /* 0x24000000aa9f7fae */ /* 0x000fe2000c12187c */
[----:B------:R-:W-:-:S03]  /*52f70*/  IMAD.WIDE R172, R4, 0x4, R186 ;  /* 0x0000000404ac7825 */ /* 0x000fc600078e02ba */
[----:B------:R-:W4:Y:S01]  /*52f80*/  LDL.LU.64 R186, [R1+0x1588] ;  /* 0x0015880001ba7983 */ /* 0x000f220000300a00 */
[----:B------:R-:W-:-:S03]  /*52f90*/  IMAD.WIDE R174, R4, 0x4, R182 ;  /* 0x0000000404ae7825 */ /* 0x000fc600078e02b6 */
[----:B------:R-:W4:Y:S04]  /*52fa0*/  LDL.LU.64 R188, [R1+0x1568] ;  /* 0x0015680001bc7983 */ /* 0x000f280000300a00 */
[----:B------:R-:W4:Y:S04]  /*52fb0*/  LDL.LU.64 R190, [R1+0x1558] ;  /* 0x0015580001be7983 */ /* 0x000f280000300a00 */
[----:B------:R-:W-:Y:S04]  /*52fc0*/  STL.64 [R1+0x2f88], R170 ;  /* 0x002f88aa01007387 */ /* 0x000fe80000100a00 */
[----:B------:R-:W-:Y:S04]  /*52fd0*/  STL.64 [R1+0x2f90], R172 ;  /* 0x002f90ac01007387 */ /* 0x000fe80000100a00 */
[----:B------:R-:W-:Y:S04]  /*52fe0*/  STL.64 [R1+0x2f98], R174 ;  /* 0x002f98ae01007387 */ /* 0x000fe80000100a00 */
[----:B------:R-:W4:Y:S04]  /*52ff0*/  LDL.LU.64 R196, [R1+0x1ca0] ;  /* 0x001ca00001c47983 */ /* 0x000f280000300a00 */
[----:B------:R-:W4:Y:S04]  /*53000*/  LDL.LU.64 R194, [R1+0x1550] ;  /* 0x0015500001c27983 */ /* 0x000f280000300a00 */
[----:B------:R-:W-:Y:S04]  /*53010*/  LDGSTS.E [R156+0x28000], desc[UR60][R172.64], !P0 ;  /* 0x28000000ac9c7fae */ /* 0x000fe8000c12187c */
[----:B------:R-:W-:Y:S01]  /*53020*/  LDGSTS.E [R154+0x2c000], desc[UR60][R174.64], !P0 ;  /* 0x2c000000ae9a7fae */ /* 0x000fe2000c12187c */
[----:B---3--:R-:W-:-:S04]  /*53030*/  IMAD.WIDE R176, R4, 0x4, R180 ;  /* 0x0000000404b07825 */ /* 0x008fc800078e02b4 */
[----:B------:R-:W-:-:S04]  /*53040*/  IMAD.WIDE R178, R4, 0x4, R178 ;  /* 0x0000000404b27825 */ /* 0x000fc800078e02b2 */
[C---:B--2---:R-:W-:Y:S01]  /*53050*/  IMAD.WIDE R182, R4.reuse, 0x4, R12 ;  /* 0x0000000404b67825 */ /* 0x044fe200078e020c */
[----:B------:R-:W-:Y:S01]  /*53060*/  ISETP.GE.U32.AND P0, PT, R185, 0x7ffffd22, PT ;  /* 0x7ffffd22b900780c */ /* 0x000fe20003f06070 */
[----:B------:R4:W-:Y:S02]  /*53070*/  LDGSTS.E [R184+0x20004], desc[UR60][R176.64], !P2 ;  /* 0x20004000b0b87fae */ /* 0x0009e4000d12187c */
[C---:B------:R-:W-:Y:S02]  /*53080*/  IMAD.WIDE R180, R4.reuse, 0x4, R230 ;  /* 0x0000000404b47825 */ /* 0x040fe400078e02e6 */
[----:B------:R-:W2:Y:S04]  /*53090*/  LDL.LU.64 R230, [R1+0x1548] ;  /* 0x0015480001e67983 */ /* 0x000ea80000300a00 */
[----:B------:R-:W3:Y:S04]  /*530a0*/  LDL.LU.64 R12, [R1+0x1540] ;  /* 0x00154000010c7983 */ /* 0x000ee80000300a00 */
[----:B------:R-:W-:Y:S04]  /*530b0*/  STL.64 [R1+0x2fa0], R176 ;  /* 0x002fa0b001007387 */ /* 0x000fe80000100a00 */
[----:B------:R-:W-:Y:S04]  /*530c0*/  STL.64 [R1+0x2fa8], R178 ;  /* 0x002fa8b201007387 */ /* 0x000fe80000100a00 */
[----:B------:R-:W-:Y:S04]  /*530d0*/  STL.64 [R1+0x2fb0], R180 ;  /* 0x002fb0b401007387 */ /* 0x000fe80000100a00 */
[----:B------:R-:W-:Y:S04]  /*530e0*/  STL.64 [R1+0x2fb8], R182 ;  /* 0x002fb8b601007387 */ /* 0x000fe80000100a00 */
[----:B------:R-:W3:Y:S04]  /*530f0*/  LDL.LU.64 R214, [R1+0x1c28] ;  /* 0x001c280001d67983 */ /* 0x000ee80000300a00 */
[----:B------:R-:W3:Y:S04]  /*53100*/  LDL.LU.64 R202, [R1+0x1478] ;  /* 0x0014780001ca7983 */ /* 0x000ee80000300a00 */
[----:B------:R-:W3:Y:S04]  /*53110*/  LDL.LU.64 R204, [R1+0x1470] ;  /* 0x0014700001cc7983 */ /* 0x000ee80000300a00 */
[----:B------:R-:W3:Y:S01]  /*53120*/  LDL.LU.64 R206, [R1+0x1468] ;  /* 0x0014680001ce7983 */ /* 0x000ee20000300a00 */
[----:B----4-:R-:W-:-:S03]  /*53130*/  IMAD.WIDE R184, R4, 0x4, R198 ;  /* 0x0000000404b87825 */ /* 0x010fc600078e02c6 */
[----:B------:R-:W-:Y:S01]  /*53140*/  LDGSTS.E [R159+0x24004], desc[UR60][R178.64], !P2 ;  /* 0x24004000b29f7fae */ /* 0x000fe2000d12187c */
[----:B------:R-:W-:-:S04]  /*53150*/  IMAD.WIDE R186, R4, 0x4, R186 ;  /* 0x0000000404ba7825 */ /* 0x000fc800078e02ba */
[C---:B------:R-:W-:Y:S01]  /*53160*/  IMAD.WIDE R188, R4.reuse, 0x4, R188 ;  /* 0x0000000404bc7825 */ /* 0x040fe200078e02bc */
[----:B------:R-:W-:Y:S03]  /*53170*/  STL.64 [R1+0x2fc0], R184 ;  /* 0x002fc0b801007387 */ /* 0x000fe60000100a00 */
[----:B------:R-:W-:Y:S01]  /*53180*/  IMAD.WIDE R190, R4, 0x4, R190 ;  /* 0x0000000404be7825 */ /* 0x000fe200078e02be */
[----:B------:R-:W-:Y:S04]  /*53190*/  LDGSTS.E [R156+0x28004], desc[UR60][R180.64], !P2 ;  /* 0x28004000b49c7fae */ /* 0x000fe8000d12187c */
[----:B------:R-:W-:Y:S04]  /*531a0*/  STL.64 [R1+0x2fc8], R186 ;  /* 0x002fc8ba01007387 */ /* 0x000fe80000100a00 */
[----:B------:R-:W-:Y:S01]  /*531b0*/  LDGSTS.E [R154+0x2c004], desc[UR60][R182.64], !P2 ;  /* 0x2c004000b69a7fae */ /* 0x000fe2000d12187c */
[----:B------:R-:W-:-:S03]  /*531c0*/  ISETP.GE.U32.AND P2, PT, R193, 0x7ffffd21, PT ;  /* 0x7ffffd21c100780c */ /* 0x000fc60003f46070 */
[----:B------:R-:W-:Y:S04]  /*531d0*/  STL.64 [R1+0x2fd0], R188 ;  /* 0x002fd0bc01007387 */ /* 0x000fe80000100a00 */
[----:B------:R4:W-:Y:S04]  /*531e0*/  LDGSTS.E [R192+0x20008], desc[UR60][R184.64], !P0 ;  /* 0x20008000b8c07fae */ /* 0x0009e8000c12187c */
[----:B------:R-:W-:Y:S04]  /*531f0*/  STL.64 [R1+0x2fd8], R190 ;  /* 0x002fd8be01007387 */ /* 0x000fe80000100a00 */
[----:B------:R-:W3:Y:S01]  /*53200*/  LDL.LU.64 R212, [R1+0x1c20] ;  /* 0x001c200001d47983 */ /* 0x000ee20000300a00 */
[----:B----4-:R-:W-:-:S03]  /*53210*/  IMAD.WIDE R192, R4, 0x4, R196 ;  /* 0x0000000404c07825 */ /* 0x010fc600078e02c4 */
[----:B------:R-:W4:Y:S01]  /*53220*/  LDL.LU.64 R210, [R1+0x1b58] ;  /* 0x001b580001d27983 */ /* 0x000f220000300a00 */
[----:B------:R-:W-:-:S03]  /*53230*/  IMAD.WIDE R194, R4, 0x4, R194 ;  /* 0x0000000404c27825 */ /* 0x000fc600078e02c2 */
[----:B------:R-:W-:Y:S04]  /*53240*/  LDGSTS.E [R159+0x24008], desc[UR60][R186.64], !P0 ;  /* 0x24008000ba9f7fae */ /* 0x000fe8000c12187c */
[----:B------:R-:W-:Y:S04]  /*53250*/  LDGSTS.E [R156+0x28008], desc[UR60][R188.64], !P0 ;  /* 0x28008000bc9c7fae */ /* 0x000fe8000c12187c */
[----:B------:R-:W-:Y:S01]  /*53260*/  LDGSTS.E [R154+0x2c008], desc[UR60][R190.64], !P0 ;  /* 0x2c008000be9a7fae */ /* 0x000fe2000c12187c */
[----:B------:R-:W-:-:S03]  /*53270*/  ISETP.GE.U32.AND P0, PT, R201, 0x7ffffd04, PT ;  /* 0x7ffffd04c900780c */ /* 0x000fc60003f06070 */
[----:B------:R1:W-:Y:S04]  /*53280*/  LDGSTS.E [R200+0x2000c], desc[UR60][R192.64], !P2 ;  /* 0x2000c000c0c87fae */ /* 0x0003e8000d12187c */
[----:B------:R-:W-:Y:S01]  /*53290*/  LDGSTS.E [R159+0x2400c], desc[UR60][R194.64], !P2 ;  /* 0x2400c000c29f7fae */ /* 0x000fe2000d12187c */
[----:B--2---:R-:W-:-:S03]  /*532a0*/  IMAD.WIDE R196, R4, 0x4, R230 ;  /* 0x0000000404c47825 */ /* 0x004fc600078e02e6 */
[----:B------:R-:W2:Y:S01]  /*532b0*/  LDL.LU.64 R230, [R1+0x1b50] ;  /* 0x001b500001e67983 */ /* 0x000ea20000300a00 */
[----:B---3--:R-:W-:-:S03]  /*532c0*/  IMAD.WIDE R198, R4, 0x4, R12 ;  /* 0x0000000404c67825 */ /* 0x008fc600078e020c */
[----:B------:R-:W3:Y:S04]  /*532d0*/  LDL.LU.64 R12, [R1+0x1b48] ;  /* 0x001b4800010c7983 */ /* 0x000ee80000300a00 */
[----:B------:R-:W-:Y:S04]  /*532e0*/  STL.64 [R1+0x2fe8], R192 ;  /* 0x002fe8c001007387 */ /* 0x000fe80000100a00 */
[----:B------:R-:W-:Y:S04]  /*532f0*/  STL.64 [R1+0x2ff0], R194 ;  /* 0x002ff0c201007387 */ /* 0x000fe80000100a00 */
[----:B------:R-:W-:Y:S04]  /*53300*/  STL.64 [R1+0x2ff8], R196 ;  /* 0x002ff8c401007387 */ /* 0x000fe80000100a00 */
[----:B------:R-:W-:Y:S01]  /*53310*/  STL.64 [R1+0x3000], R198 ;  /* 0x003000c601007387 */ /* 0x000fe20000100a00 */
[----:B-1----:R-:W-:-:S03]  /*53320*/  IMAD.WIDE R200, R4, 0x4, R214 ;  /* 0x0000000404c87825 */ /* 0x002fc600078e02d6 */
[----:B------:R-:W3:Y:S01]  /*53330*/  LDL.LU.64 R22, [R1+0x1b40] ;  /* 0x001b400001167983 */ /* 0x000ee20000300a00 */
[----:B------:R-:W-:-:S03]  /*53340*/  IMAD.WIDE R202, R4, 0x4, R202 ;  /* 0x0000000404ca7825 */ /* 0x000fc600078e02ca */
[----:B------:R-:W3:Y:S01]  /*53350*/  LDL.LU.64 R20, [R1+0x1b38] ;  /* 0x001b380001147983 */ /* 0x000ee20000300a00 */
[----:B------:R-:W-:-:S03]  /*53360*/  IMAD.WIDE R204, R4, 0x4, R204 ;  /* 0x0000000404cc7825 */ /* 0x000fc600078e02cc */
[----:B------:R-:W3:Y:S01]  /*53370*/  LDL.LU.64 R220, [R1+0x1b30] ;  /* 0x001b300001dc7983 */ /* 0x000ee20000300a00 */
[----:B------:R-:W-:-:S03]  /*53380*/  IMAD.WIDE R206, R4, 0x4, R206 ;  /* 0x0000000404ce7825 */ /* 0x000fc600078e02ce */
        /* <DEDUP_REMOVED lines=8> */
[----:B------:R-:W-:Y:S04]  /*53410*/  LDGSTS.E [R156+0x2800c], desc[UR60][R196.64], !P2 ;  /* 0x2800c000c49c7fae */ /* 0x000fe8000d12187c */
[----:B------:R-:W-:Y:S01]  /*53420*/  LDGSTS.E [R154+0x2c00c], desc[UR60][R198.64], !P2 ;  /* 0x2c00c000c69a7fae */ /* 0x000fe2000d12187c */
[----:B------:R-:W-:-:S03]  /*53430*/  ISETP.GE.U32.AND P2, PT, R209, 0x7ffffd03, PT ;  /* 0x7ffffd03d100780c */ /* 0x000fc60003f46070 */
[----:B------:R1:W-:Y:S04]  /*53440*/  LDGSTS.E [R208+0x30000], desc[UR60][R200.64], !P0 ;  /* 0x30000000c8d07fae */ /* 0x0003e8000c12187c */
[----:B------:R-:W-:Y:S04]  /*53450*/  LDGSTS.E [R159+0x34000], desc[UR60][R202.64], !P0 ;  /* 0x34000000ca9f7fae */ /* 0x000fe8000c12187c */
[----:B------:R-:W-:Y:S01]  /*53460*/  LDGSTS.E [R156+0x38000], desc[UR60][R204.64], !P0 ;  /* 0x38000000cc9c7fae */ /* 0x000fe2000c12187c */
[----:B-1----:R-:W-:-:S03]  /*53470*/  IMAD.WIDE R208, R4, 0x4, R212 ;  /* 0x0000000404d07825 */ /* 0x002fc600078e02d4 */
[----:B------:R-:W-:Y:S01]  /*53480*/  LDGSTS.E [R154+0x3c000], desc[UR60][R206.64], !P0 ;  /* 0x3c000000ce9a7fae */ /* 0x000fe2000c12187c */
[----:B------:R-:W-:Y:S01]  /*53490*/  ISETP.GE.U32.AND P0, PT, R217, 0x7ffffd02, PT ;  /* 0x7ffffd02d900780c */ /* 0x000fe20003f06070 */
[C---:B----4-:R-:W-:Y:S02]  /*534a0*/  IMAD.WIDE R210, R4.reuse, 0x4, R210 ;  /* 0x0000000404d27825 */ /* 0x050fe400078e02d2 */
[----:B------:R1:W-:Y:S04]  /*534b0*/  LDGSTS.E [R216+0x30004], desc[UR60][R208.64], !P2 ;  /* 0x30004000d0d87fae */ /* 0x0003e8000d12187c */
[----:B------:R-:W-:Y:S01]  /*534c0*/  LDGSTS.E [R159+0x34004], desc[UR60][R210.64], !P2 ;  /* 0x34004000d29f7fae */ /* 0x000fe2000d12187c */
[----:B--2---:R-:W-:-:S03]  /*534d0*/  IMAD.WIDE R212, R4, 0x4, R230 ;  /* 0x0000000404d47825 */ /* 0x004fc600078e02e6 */
[----:B------:R-:W2:Y:S01]  /*534e0*/  LDL.LU.64 R230, [R1+0x1b08] ;  /* 0x001b080001e67983 */ /* 0x000ea20000300a00 */
[----:B---3--:R-:W-:Y:S01]  /*534f0*/  IMAD.WIDE R214, R4, 0x4, R12 ;  /* 0x0000000404d67825 */ /* 0x008fe200078e020c */
[----:B------:R-:W-:Y:S02]  /*53500*/  IADD3 R12, R218, -0x280, RZ ;  /* 0xfffffd80da0c7810 */ /* 0x000fe40007ffe0ff */
[----:B------:R-:W-:Y:S04]  /*53510*/  STL.64 [R1+0x3028], R208 ;  /* 0x003028d001007387 */ /* 0x000fe80000100a00 */
[----:B------:R-:W-:Y:S04]  /*53520*/  STL.64 [R1+0x3030], R210 ;  /* 0x003030d201007387 */ /* 0x000fe80000100a00 */
[----:B------:R-:W-:Y:S04]  /*53530*/  STL.64 [R1+0x3038], R212 ;  /* 0x003038d401007387 */ /* 0x000fe80000100a00 */
[----:B------:R-:W-:Y:S04]  /*53540*/  STL.64 [R1+0x3040], R214 ;  /* 0x003040d601007387 */ /* 0x000fe80000100a00 */
[----:B------:R-:W-:Y:S01]  /*53550*/  LDGSTS.E [R156+0x38004], desc[UR60][R212.64], !P2 ;  /* 0x38004000d49c7fae */ /* 0x000fe2000d12187c */
[----:B-1----:R-:W-:-:S03]  /*53560*/  IMAD.WIDE R216, R4, 0x4, R22 ;  /* 0x0000000404d87825 */ /* 0x002fc600078e0216 */
[----:B------:R-:W-:Y:S01]  /*53570*/  LDGSTS.E [R154+0x3c004], desc[UR60][R214.64], !P2 ;  /* 0x3c004000d69a7fae */ /* 0x000fe2000d12187c */
[----:B------:R-:W-:-:S04]  /*53580*/  IMAD.WIDE R218, R4, 0x4, R20 ;  /* 0x0000000404da7825 */ /* 0x000fc800078e0214 */
[C---:B------:R-:W-:Y:S01]  /*53590*/  IMAD.WIDE R220, R4.reuse, 0x4, R220 ;  /* 0x0000000404dc7825 */ /* 0x040fe200078e02dc */
[----:B------:R-:W-:Y:S03]  /*535a0*/  STL.64 [R1+0x3048], R216 ;  /* 0x003048d801007387 */ /* 0x000fe60000100a00 */
[C---:B------:R-:W-:Y:S01]  /*535b0*/  IMAD.WIDE R222, R4.reuse, 0x4, R222 ;  /* 0x0000000404de7825 */ /* 0x040fe200078e02de */
[----:B------:R-:W-:Y:S04]  /*535c0*/  STL.64 [R1+0x3050], R218 ;  /* 0x003050da01007387 */ /* 0x000fe80000100a00 */
[----:B------:R1:W-:Y:S04]  /*535d0*/  LDGSTS.E [R224+0x30008], desc[UR60][R216.64], !P0 ;  /* 0x30008000d8e07fae */ /* 0x0003e8000c12187c */
[----:B------:R-:W-:Y:S04]  /*535e0*/  STL.64 [R1+0x3058], R220 ;  /* 0x003058dc01007387 */ /* 0x000fe80000100a00 */
[----:B------:R-:W-:Y:S04]  /*535f0*/  STL.64 [R1+0x3060], R222 ;  /* 0x003060de01007387 */ /* 0x000fe80000100a00 */
[----:B------:R3:W-:Y:S01]  /*53600*/  STL.64 [R1+0x3068], R18 ;  /* 0x0030681201007387 */ /* 0x0007e20000100a00 */
[----:B-1----:R-:W-:Y:S01]  /*53610*/  IMAD.WIDE R224, R4, 0x4, R228 ;  /* 0x0000000404e07825 */ /* 0x002fe200078e02e4 */
[----:B------:R-:W1:Y:S01]  /*53620*/  S2R R13, SR_TID.X ;  /* 0x00000000000d7919 */ /* 0x000e620000002100 */
[----:B------:R-:W-:Y:S01]  /*53630*/  ISETP.GE.U32.AND P2, PT, R12, 0x7ffffd01, PT ;  /* 0x7ffffd010c00780c */ /* 0x000fe20003f46070 */
[----:B------:R-:W-:Y:S01]  /*53640*/  LDGSTS.E [R159+0x34008], desc[UR60][R218.64], !P0 ;  /* 0x34008000da9f7fae */ /* 0x000fe2000c12187c */
[----:B------:R-:W-:-:S03]  /*53650*/  IMAD.WIDE R228, R4, 0x4, R14 ;  /* 0x0000000404e47825 */ /* 0x000fc600078e020e */
[----:B------:R-:W-:Y:S04]  /*53660*/  LDGSTS.E [R156+0x38008], desc[UR60][R220.64], !P0 ;  /* 0x38008000dc9c7fae */ /* 0x000fe8000c12187c */
[----:B------:R-:W4:Y:S04]  /*53670*/  LDL.LU.64 R14, [R1+0x1460] ;  /* 0x00146000010e7983 */ /* 0x000f280000300a00 */
[----:B------:R-:W3:Y:S04]  /*53680*/  LDL.LU.64 R46, [R1+0x1458] ;  /* 0x00145800012e7983 */ /* 0x000ee80000300a00 */
[----:B------:R-:W3:Y:S04]  /*53690*/  LDL.LU.64 R44, [R1+0xc70] ;  /* 0x000c7000012c7983 */ /* 0x000ee80000300a00 */
[----:B------:R-:W3:Y:S04]  /*536a0*/  LDL.LU.64 R32, [R1+0x1450] ;  /* 0x0014500001207983 */ /* 0x000ee80000300a00 */
[----:B------:R-:W3:Y:S04]  /*536b0*/  LDL.LU.64 R42, [R1+0xc60] ;  /* 0x000c6000012a7983 */ /* 0x000ee80000300a00 */
[----:B------:R-:W3:Y:S01]  /*536c0*/  LDL.LU.64 R22, [R1+0x1448] ;  /* 0x0014480001167983 */ /* 0x000ee20000300a00 */
[----:B-1----:R-:W-:-:S03]  /*536d0*/  LOP3.LUT R13, R13, 0x7f, RZ, 0xc0, !PT ;  /* 0x0000007f0d0d7812 */ /* 0x002fc600078ec0ff */
[----:B------:R-:W3:Y:S04]  /*536e0*/  LDL.LU.64 R38, [R1+0xc50] ;  /* 0x000c500001267983 */ /* 0x000ee80000300a00 */
[----:B------:R-:W3:Y:S04]  /*536f0*/  LDL.LU.64 R30, [R1+0x1440] ;  /* 0x00144000011e7983 */ /* 0x000ee80000300a00 */
[----:B------:R-:W3:Y:S04]  /*53700*/  LDL.LU.64 R28, [R1+0xc40] ;  /* 0x000c4000011c7983 */ /* 0x000ee80000300a00 */
[----:B------:R-:W-:Y:S01]  /*53710*/  LDGSTS.E [R154+0x3c008], desc[UR60][R222.64], !P0 ;  /* 0x3c008000de9a7fae */ /* 0x000fe2000c12187c */
[----:B------:R-:W-:Y:S01]  /*53720*/  ISETP.GE.AND P0, PT, R13, R12, PT ;  /* 0x0000000c0d00720c */ /* 0x000fe20003f06270 */
[----:B------:R-:W-:-:S02]  /*53730*/  IMAD.WIDE R226, R4, 0x4, R226 ;  /* 0x0000000404e27825 */ /* 0x000fc400078e02e2 */
[----:B------:R-:W3:Y:S04]  /*53740*/  LDL.LU.64 R12, [R1+0x1438] ;  /* 0x00143800010c7983 */ /* 0x000ee80000300a00 */
[----:B------:R-:W-:Y:S04]  /*53750*/  STL.64 [R1+0x3070], R224 ;  /* 0x003070e001007387 */ /* 0x000fe80000100a00 */
[----:B------:R-:W-:Y:S04]  /*53760*/  STL [R1+0x3080], R158 ;  /* 0x0030809e01007387 */ /* 0x000fe80000100800 */
[----:B------:R-:W-:Y:S04]  /*53770*/  STL.64 [R1+0x3078], R226 ;  /* 0x003078e201007387 */ /* 0x000fe80000100a00 */
[----:B------:R-:W-:Y:S01]  /*53780*/  STL.64 [R1+0x3088], R228 ;  /* 0x003088e401007387 */ /* 0x000fe20000100a00 */
[----:B------:R-:W-:-:S05]  /*53790*/  IADD3 R252, R19, 0x100000, RZ ;  /* 0x0010000013fc7810 */ /* 0x000fca0007ffe0ff */
[----:B------:R1:W-:Y:S04]  /*537a0*/  LDGSTS.E [R252+0x3000c], desc[UR60][R224.64], !P2 ;  /* 0x3000c000e0fc7fae */ /* 0x0003e8000d12187c */
[----:B------:R-:W-:Y:S04]  /*537b0*/  LDGSTS.E [R159+0x3400c], desc[UR60][R226.64], !P2 ;  /* 0x3400c000e29f7fae */ /* 0x000fe8000d12187c */
[----:B------:R1:W-:Y:S01]  /*537c0*/  LDGSTS.E [R156+0x3800c], desc[UR60][R228.64], !P2 ;  /* 0x3800c000e49c7fae */ /* 0x0003e2000d12187c */
[----:B------:R-:W-:Y:S01]  /*537d0*/  IMAD.WIDE R68, R5, 0x4, R2 ;  /* 0x0000000405447825 */ /* 0x000fe200078e0202 */
[----:B-1----:R-:W1:Y:S03]  /*537e0*/  LDC R252, c[0x0][0x230] ;  /* 0x00008c00fffc7b82 */ /* 0x002e660000000800 */
[----:B------:R-:W-:-:S02]  /*537f0*/  VIADD R156, R16, 0xfffffd7f ;  /* 0xfffffd7f109c7836 */ /* 0x000fc40000000000 */
[----:B--2---:R-:W-:-:S05]  /*53800*/  IMAD.WIDE R230, R4, 0x4, R230 ;  /* 0x0000000404e67825 */ /* 0x004fca00078e02e6 */
[----:B------:R-:W-:Y:S04]  /*53810*/  STL.64 [R1+0x3090], R230 ;  /* 0x003090e601007387 */ /* 0x000fe80000100a00 */
[----:B------:R-:W2:Y:S04]  /*53820*/  LDL.LU.64 R26, [R1+0xc30] ;  /* 0x000c3000011a7983 */ /* 0x000ea80000300a00 */
[----:B------:R-:W2:Y:S04]  /*53830*/  LDL.LU.64 R40, [R1+0x1430] ;  /* 0x0014300001287983 */ /* 0x000ea80000300a00 */
[----:B------:R-:W2:Y:S04]  /*53840*/  LDL.LU.64 R20, [R1+0xc20] ;  /* 0x000c200001147983 */ /* 0x000ea80000300a00 */
[----:B------:R-:W2:Y:S04]  /*53850*/  LDL.LU.64 R36, [R1+0x1428] ;  /* 0x0014280001247983 */ /* 0x000ea80000300a00 */
[----:B------:R1:W-:Y:S04]  /*53860*/  LDGSTS.E [R154+0x3c00c], desc[UR60][R230.64], !P2 ;  /* 0x3c00c000e69a7fae */ /* 0x0003e8000d12187c */
[----:B------:R-:W2:Y:S04]  /*53870*/  LDL.LU.64 R34, [R1+0xc10] ;  /* 0x000c100001227983 */ /* 0x000ea80000300a00 */
[----:B------:R-:W2:Y:S01]  /*53880*/  LDL.LU.64 R24, [R1+0x1420] ;  /* 0x0014200001187983 */ /* 0x000ea20000300a00 */
[----:B-1----:R-:W-:-:S03]  /*53890*/  SEL R154, RZ, 0x4, P0 ;  /* 0x00000004ff9a7807 */ /* 0x002fc60000000000 */
[----:B------:R-:W-:Y:S04]  /*538a0*/  STL.64 [R1+0x3098], R156 ;  /* 0x0030989c01007387 */ /* 0x000fe80000100a00 */
[----:B------:R-:W-:Y:S01]  /*538b0*/  STL.64 [R1+0x30a0], R154 ;  /* 0x0030a09a01007387 */ /* 0x000fe20000100a00 */
[----:B------:R-:W-:-:S03]  /*538c0*/  IMAD.WIDE R152, R5, 0x4, R152 ;  /* 0x0000000405987825 */ /* 0x000fc600078e0298 */
[----:B------:R-:W0:Y:S01]  /*538d0*/  LDGDEPBAR ;  /* 0x00000000000079af */ /* 0x000e220000000000 */
[----:B----4-:R-:W-:-:S03]  /*538e0*/  IMAD.WIDE R16, R5, 0x4, R14 ;  /* 0x0000000405107825 */ /* 0x010fc600078e020e */
[----:B------:R-:W4:Y:S01]  /*538f0*/  LDL.LU.64 R14, [R1+0x1418] ;  /* 0x00141800010e7983 */ /* 0x000f220000300a00 */
[----:B---3--:R-:W-:-:S03]  /*53900*/  IMAD.WIDE R46, R5, 0x4, R46 ;  /* 0x00000004052e7825 */ /* 0x008fc600078e022e */
[----:B------:R1:W-:Y:S04]  /*53910*/  STL.64 [R1+0x1460], R16 ;  /* 0x0014601001007387 */ /* 0x0003e80000100a00 */
[----:B------:R-:W-:Y:S01]  /*53920*/  STL.64 [R1+0xc78], R46 ;  /* 0x000c782e01007387 */ /* 0x000fe20000100a00 */
[----:B------:R-:W-:-:S03]  /*53930*/  IMAD.WIDE R18, R5, 0x4, R32 ;  /* 0x0000000405127825 */ /* 0x000fc600078e0220 */
[----:B------:R-:W3:Y:S01]  /*53940*/  LDL.LU.64 R32, [R1+0xbf0] ;  /* 0x000bf00001207983 */ /* 0x000ee20000300a00 */
[----:B-1----:R-:W-:-:S05]  /*53950*/  IMAD.WIDE R16, R5, 0x4, R44 ;  /* 0x0000000405107825 */ /* 0x002fca00078e022c */
[----:B------:R1:W-:Y:S01]  /*53960*/  STL.64 [R1+0xc70], R16 ;  /* 0x000c701001007387 */ /* 0x0003e20000100a00 */
[----:B------:R-:W-:-:S03]  /*53970*/  IMAD.WIDE R190, R5, 0x4, R22 ;  /* 0x0000000405be7825 */ /* 0x000fc600078e0216 */
[----:B------:R-:W-:Y:S04]  /*53980*/  STL.64 [R1+0xc68], R18 ;  /* 0x000c681201007387 */ /* 0x000fe80000100a00 */
[----:B------:R-:W3:Y:S01]  /*53990*/  LDL.LU.64 R22, [R1+0x1410] ;  /* 0x0014100001167983 */ /* 0x000ee20000300a00 */
[----:B-1----:R-:W-:-:S05]  /*539a0*/  IMAD.WIDE R16, R5, 0x4, R42 ;  /* 0x0000000405107825 */ /* 0x002fca00078e022a */
[----:B------:R1:W-:Y:S01]  /*539b0*/  STL.64 [R1+0xc60], R16 ;  /* 0x000c601001007387 */ /* 0x0003e20000100a00 */
[----:B------:R-:W-:-:S03]  /*539c0*/  IMAD.WIDE R56, R5, 0x4, R30 ;  /* 0x0000000405387825 */ /* 0x000fc600078e021e */
[----:B------:R-:W3:Y:S01]  /*539d0*/  LDL.LU.64 R30, [R1+0xbe0] ;  /* 0x000be000011e7983 */ /* 0x000ee20000300a00 */
[----:B------:R-:W-:-:S03]  /*539e0*/  IMAD.WIDE R12, R5, 0x4, R12 ;  /* 0x00000004050c7825 */ /* 0x000fc600078e020c */
[----:B------:R-:W-:Y:S01]  /*539f0*/  STL.64 [R1+0xc58], R190 ;  /* 0x000c58be01007387 */ /* 0x000fe20000100a00 */
[----:B-1----:R-:W-:-:S04]  /*53a00*/  IMAD.WIDE R16, R5, 0x4, R28 ;  /* 0x0000000405107825 */ /* 0x002fc800078e021c */
[C---:B------:R-:W-:Y:S01]  /*53a10*/  IMAD.WIDE R118, R5.reuse, 0x4, R38 ;  /* 0x0000000405767825 */ /* 0x040fe200078e0226 */
[----:B------:R-:W-:Y:S04]  /*53a20*/  STL.64 [R1+0xc40], R16 ;  /* 0x000c401001007387 */ /* 0x000fe80000100a00 */
[----:B------:R-:W-:Y:S04]  /*53a30*/  STL.64 [R1+0x30a8], R190 ;  /* 0x0030a8be01007387 */ /* 0x000fe80000100a00 */
[----:B------:R-:W3:Y:S04]  /*53a40*/  LDL.LU.64 R38, [R1+0x1408] ;  /* 0x0014080001267983 */ /* 0x000ee80000300a00 */
[----:B------:R-:W3:Y:S04]  /*53a50*/  LDL.LU.64 R28, [R1+0xbd0] ;  /* 0x000bd000011c7983 */ /* 0x000ee80000300a00 */
[----:B------:R1:W-:Y:S04]  /*53a60*/  STL.64 [R1+0xc38], R12 ;  /* 0x000c380c01007387 */ /* 0x0003e80000100a00 */
[----:B-1----:R-:W3:Y:S04]  /*53a70*/  LDL.LU.64 R12, [R1+0x1400] ;  /* 0x00140000010c7983 */ /* 0x002ee80000300a00 */
[----:B------:R-:W-:Y:S04]  /*53a80*/  STL.64 [R1+0xc50], R118 ;  /* 0x000c507601007387 */ /* 0x000fe80000100a00 */
[----:B------:R-:W-:Y:S01]  /*53a90*/  STL.64 [R1+0x30b0], R118 ;  /* 0x0030b07601007387 */ /* 0x000fe20000100a00 */
[----:B--2---:R-:W-:-:S03]  /*53aa0*/  IMAD.WIDE R16, R5, 0x4, R26 ;  /* 0x0000000405107825 */ /* 0x004fc600078e021a */
[----:B------:R-:W2:Y:S01]  /*53ab0*/  LDL.LU.64 R26, [R1+0xbc0] ;  /* 0x000bc000011a7983 */ /* 0x000ea20000300a00 */
[----:B------:R-:W-:-:S03]  /*53ac0*/  IMAD.WIDE R18, R5, 0x4, R40 ;  /* 0x0000000405127825 */ /* 0x000fc600078e0228 */
[----:B------:R-:W-:Y:S04]  /*53ad0*/  STL.64 [R1+0xc48], R56 ;  /* 0x000c483801007387 */ /* 0x000fe80000100a00 */
[----:B------:R1:W-:Y:S04]  /*53ae0*/  STL.64 [R1+0xc30], R16 ;  /* 0x000c301001007387 */ /* 0x0003e80000100a00 */
[----:B------:R-:W-:Y:S01]  /*53af0*/  STL.64 [R1+0x30b8], R56 ;  /* 0x0030b83801007387 */ /* 0x000fe20000100a00 */
[----:B-1----:R-:W-:-:S03]  /*53b00*/  IMAD.WIDE R16, R5, 0x4, R20 ;  /* 0x0000000405107825 */ /* 0x002fc600078e0214 */
[----:B------:R-:W2:Y:S01]  /*53b10*/  LDL.LU.64 R20, [R1+0x13f8] ;  /* 0x0013f80001147983 */ /* 0x000ea20000300a00 */
[----:B------:R-:W-:-:S03]  /*53b20*/  IMAD.WIDE R54, R5, 0x4, R24 ;  /* 0x0000000405367825 */ /* 0x000fc600078e0218 */
[----:B------:R-:W-:Y:S04]  /*53b30*/  STL.64 [R1+0xc28], R18 ;  /* 0x000c281201007387 */ /* 0x000fe80000100a00 */
[----:B------:R4:W-:Y:S04]  /*53b40*/  STL.64 [R1+0xc20], R16 ;  /* 0x000c201001007387 */ /* 0x0009e80000100a00 */
[----:B------:R-:W2:Y:S01]  /*53b50*/  LDL.LU.64 R24, [R1+0xbb0] ;  /* 0x000bb00001187983 */ /* 0x000ea20000300a00 */
[----:B----4-:R-:W-:-:S03]  /*53b60*/  IMAD.WIDE R16, R5, 0x4, R14 ;  /* 0x0000000405107825 */ /* 0x010fc600078e020e */
[----:B------:R-:W4:Y:S01]  /*53b70*/  LDL.LU.64 R14, [R1+0x13f0] ;  /* 0x0013f000010e7983 */ /* 0x000f220000300a00 */
[----:B------:R-:W-:-:S04]  /*53b80*/  IMAD.WIDE R188, R5, 0x4, R36 ;  /* 0x0000000405bc7825 */ /* 0x000fc800078e0224 */
[C---:B------:R-:W-:Y:S01]  /*53b90*/  IMAD.WIDE R116, R5.reuse, 0x4, R34 ;  /* 0x0000000405747825 */ /* 0x040fe200078e0222 */
[----:B------:R-:W-:Y:S04]  /*53ba0*/  STL.64 [R1+0xc18], R188 ;  /* 0x000c18bc01007387 */ /* 0x000fe80000100a00 */
[----:B------:R3:W-:Y:S04]  /*53bb0*/  STL.64 [R1+0xbf8], R16 ;  /* 0x000bf81001007387 */ /* 0x0007e80000100a00 */
[----:B------:R-:W-:Y:S04]  /*53bc0*/  STL.64 [R1+0x30c0], R188 ;  /* 0x0030c0bc01007387 */ /* 0x000fe80000100a00 */
[----:B------:R-:W-:Y:S01]  /*53bd0*/  STL.64 [R1+0xc10], R116 ;  /* 0x000c107401007387 */ /* 0x000fe20000100a00 */
[----:B---3--:R-:W-:-:S03]  /*53be0*/  IMAD.WIDE R16, R5, 0x4, R32 ;  /* 0x0000000405107825 */ /* 0x008fc600078e0220 */
[----:B------:R-:W-:Y:S04]  /*53bf0*/  STL.64 [R1+0x30c8], R116 ;  /* 0x0030c87401007387 */ /* 0x000fe80000100a00 */
[----:B------:R1:W-:Y:S04]  /*53c00*/  STL.64 [R1+0xbf0], R16 ;  /* 0x000bf01001007387 */ /* 0x0003e80000100a00 */
[----:B------:R-:W3:Y:S04]  /*53c10*/  LDL.LU.64 R36, [R1+0xba0] ;  /* 0x000ba00001247983 */ /* 0x000ee80000300a00 */
[----:B------:R-:W3:Y:S01]  /*53c20*/  LDL.LU.64 R34, [R1+0x13e8] ;  /* 0x0013e80001227983 */ /* 0x000ee20000300a00 */
[----:B-1----:R-:W-:-:S05]  /*53c30*/  IMAD.WIDE R16, R5, 0x4, R22 ;  /* 0x0000000405107825 */ /* 0x002fca00078e0216 */
[----:B------:R-:W-:Y:S04]  /*53c40*/  STL.64 [R1+0xbe8], R16 ;  /* 0x000be81001007387 */ /* 0x000fe80000100a00 */
[----:B------:R-:W3:Y:S04]  /*53c50*/  LDL.LU.64 R22, [R1+0xb90] ;  /* 0x000b900001167983 */ /* 0x000ee80000300a00 */
[----:B------:R-:W-:Y:S04]  /*53c60*/  STL.64 [R1+0xc08], R54 ;  /* 0x000c083601007387 */ /* 0x000fe80000100a00 */
[----:B------:R1:W-:Y:S04]  /*53c70*/  STL.64 [R1+0x30d0], R54 ;  /* 0x0030d03601007387 */ /* 0x0003e80000100a00 */
[----:B------:R-:W3:Y:S01]  /*53c80*/  LDL.LU.64 R32, [R1+0x13e0] ;  /* 0x0013e00001207983 */ /* 0x000ee20000300a00 */
[----:B------:R-:W-:-:S04]  /*53c90*/  IMAD.WIDE R116, R5, 0x4, R38 ;  /* 0x0000000405747825 */ /* 0x000fc800078e0226 */
[C---:B-1----:R-:W-:Y:S02]  /*53ca0*/  IMAD.WIDE R54, R5.reuse, 0x4, R30 ;  /* 0x0000000405367825 */ /* 0x042fe400078e021e */
[----:B------:R-:W3:Y:S02]  /*53cb0*/  LDL.LU.64 R30, [R1+0xb80] ;  /* 0x000b8000011e7983 */ /* 0x000ee40000300a00 */
[----:B------:R-:W-:-:S04]  /*53cc0*/  IMAD.WIDE R186, R5, 0x4, R28 ;  /* 0x0000000405ba7825 */ /* 0x000fc800078e021c */
[C---:B------:R-:W-:Y:S02]  /*53cd0*/  IMAD.WIDE R114, R5.reuse, 0x4, R12 ;  /* 0x0000000405727825 */ /* 0x040fe400078e020c */
[----:B------:R-:W3:Y:S04]  /*53ce0*/  LDL.LU.64 R12, [R1+0x13d8] ;  /* 0x0013d800010c7983 */ /* 0x000ee80000300a00 */
[----:B------:R-:W-:Y:S04]  /*53cf0*/  STL.64 [R1+0xbe0], R54 ;  /* 0x000be03601007387 */ /* 0x000fe80000100a00 */
[----:B------:R-:W-:Y:S04]  /*53d00*/  STL.64 [R1+0x31c8], R54 ;  /* 0x0031c83601007387 */ /* 0x000fe80000100a00 */
[----:B------:R-:W3:Y:S04]  /*53d10*/  LDL.LU.64 R28, [R1+0xb70] ;  /* 0x000b7000011c7983 */ /* 0x000ee80000300a00 */
[----:B------:R-:W-:Y:S04]  /*53d20*/  STL.64 [R1+0xbd8], R116 ;  /* 0x000bd87401007387 */ /* 0x000fe80000100a00 */
[----:B------:R-:W-:Y:S01]  /*53d30*/  STL.64 [R1+0x30d8], R116 ;  /* 0x0030d87401007387 */ /* 0x000fe20000100a00 */
[----:B--2---:R-:W-:-:S04]  /*53d40*/  IMAD.WIDE R232, R5, 0x4, R26 ;  /* 0x0000000405e87825 */ /* 0x004fc800078e021a */
[C---:B------:R-:W-:Y:S02]  /*53d50*/  IMAD.WIDE R16, R5.reuse, 0x4, R20 ;  /* 0x0000000405107825 */ /* 0x040fe400078e0214 */
[----:B------:R-:W2:Y:S04]  /*53d60*/  LDL.LU.64 R20, [R1+0x13d0] ;  /* 0x0013d00001147983 */ /* 0x000ea80000300a00 */
[----:B------:R-:W-:Y:S04]  /*53d70*/  STL.64 [R1+0xbd0], R186 ;  /* 0x000bd0ba01007387 */ /* 0x000fe80000100a00 */
[----:B------:R1:W-:Y:S04]  /*53d80*/  STL.64 [R1+0xbb8], R16 ;  /* 0x000bb81001007387 */ /* 0x0003e80000100a00 */
[----:B------:R-:W-:Y:S04]  /*53d90*/  STL.64 [R1+0x30e8], R186 ;  /* 0x0030e8ba01007387 */ /* 0x000fe80000100a00 */
[----:B------:R-:W-:Y:S01]  /*53da0*/  STL.64 [R1+0xbc8], R114 ;  /* 0x000bc87201007387 */ /* 0x000fe20000100a00 */
[----:B-1----:R-:W-:-:S03]  /*53db0*/  IMAD.WIDE R16, R5, 0x4, R24 ;  /* 0x0000000405107825 */ /* 0x002fc600078e0218 */
[----:B------:R-:W-:Y:S04]  /*53dc0*/  STL.64 [R1+0x30f0], R114 ;  /* 0x0030f07201007387 */ /* 0x000fe80000100a00 */
[----:B------:R-:W-:Y:S04]  /*53dd0*/  STL.64 [R1+0xbb0], R16 ;  /* 0x000bb01001007387 */ /* 0x000fe80000100a00 */
[----:B------:R-:W2:Y:S04]  /*53de0*/  LDL.LU.64 R40, [R1+0xb60] ;  /* 0x000b600001287983 */ /* 0x000ea80000300a00 */
[----:B------:R-:W2:Y:S01]  /*53df0*/  LDL.LU.64 R26, [R1+0x13c8] ;  /* 0x0013c800011a7983 */ /* 0x000ea20000300a00 */
[----:B----4-:R-:W-:-:S05]  /*53e00*/  IMAD.WIDE R14, R5, 0x4, R14 ;  /* 0x00000004050e7825 */ /* 0x010fca00078e020e */
        /* <DEDUP_REMOVED lines=8> */
[----:B------:R-:W-:-:S04]  /*53e90*/  IMAD.WIDE R188, R5, 0x4, R34 ;  /* 0x0000000405bc7825 */ /* 0x000fc800078e0222 */
[C---:B------:R-:W-:Y:S02]  /*53ea0*/  IMAD.WIDE R184, R5.reuse, 0x4, R22 ;  /* 0x0000000405b87825 */ /* 0x040fe400078e0216 */
[----:B------:R-:W3:Y:S04]  /*53eb0*/  LDL.LU.64 R22, [R1+0x13b8] ;  /* 0x0013b80001167983 */ /* 0x000ee80000300a00 */
[----:B------:R-:W3:Y:S04]  /*53ec0*/  LDL.LU.64 R34, [R1+0xb30] ;  /* 0x000b300001227983 */ /* 0x000ee80000300a00 */
[----:B------:R-:W-:Y:S04]  /*53ed0*/  STL.64 [R1+0xb98], R188 ;  /* 0x000b98bc01007387 */ /* 0x000fe80000100a00 */
[----:B------:R-:W-:Y:S01]  /*53ee0*/  STL.64 [R1+0x3100], R188 ;  /* 0x003100bc01007387 */ /* 0x000fe20000100a00 */
[----:B------:R-:W-:-:S04]  /*53ef0*/  IMAD.WIDE R112, R5, 0x4, R32 ;  /* 0x0000000405707825 */ /* 0x000fc800078e0220 */
[----:B------:R-:W-:-:S04]  /*53f00*/  IMAD.WIDE R234, R5, 0x4, R30 ;  /* 0x0000000405ea7825 */ /* 0x000fc800078e021e */
[C---:B-1----:R-:W-:Y:S02]  /*53f10*/  IMAD.WIDE R16, R5.reuse, 0x4, R12 ;  /* 0x0000000405107825 */ /* 0x042fe400078e020c */
[----:B------:R-:W3:Y:S04]  /*53f20*/  LDL.LU.64 R12, [R1+0x13b0] ;  /* 0x0013b000010c7983 */ /* 0x000ee80000300a00 */
[----:B------:R-:W-:Y:S04]  /*53f30*/  STL.64 [R1+0xb90], R184 ;  /* 0x000b90b801007387 */ /* 0x000fe80000100a00 */
[----:B------:R1:W-:Y:S04]  /*53f40*/  STL.64 [R1+0xb78], R16 ;  /* 0x000b781001007387 */ /* 0x0003e80000100a00 */
[----:B------:R-:W-:Y:S04]  /*53f50*/  STL.64 [R1+0x3108], R184 ;  /* 0x003108b801007387 */ /* 0x000fe80000100a00 */
[----:B------:R-:W3:Y:S01]  /*53f60*/  LDL.LU.64 R30, [R1+0xb20] ;  /* 0x000b2000011e7983 */ /* 0x000ee20000300a00 */
[----:B-1----:R-:W-:-:S03]  /*53f70*/  IMAD.WIDE R16, R5, 0x4, R28 ;  /* 0x0000000405107825 */ /* 0x002fc600078e021c */
[----:B------:R-:W-:Y:S04]  /*53f80*/  STL.64 [R1+0xb88], R112 ;  /* 0x000b887001007387 */ /* 0x000fe80000100a00 */
[----:B------:R2:W-:Y:S04]  /*53f90*/  STL.64 [R1+0xb70], R16 ;  /* 0x000b701001007387 */ /* 0x0005e80000100a00 */
[----:B------:R-:W-:Y:S04]  /*53fa0*/  STL.64 [R1+0x3110], R112 ;  /* 0x0031107001007387 */ /* 0x000fe80000100a00 */
[----:B------:R-:W3:Y:S04]  /*53fb0*/  LDL.LU.64 R36, [R1+0x13a8] ;  /* 0x0013a80001247983 */ /* 0x000ee80000300a00 */
[----:B------:R-:W3:Y:S01]  /*53fc0*/  LDL.LU.64 R32, [R1+0xb10] ;  /* 0x000b100001207983 */ /* 0x000ee20000300a00 */
[----:B--2---:R-:W-:-:S05]  /*53fd0*/  IMAD.WIDE R16, R5, 0x4, R20 ;  /* 0x0000000405107825 */ /* 0x004fca00078e0214 */
[----:B------:R1:W-:Y:S04]  /*53fe0*/  STL.64 [R1+0xb68], R16 ;  /* 0x000b681001007387 */ /* 0x0003e80000100a00 */
[----:B------:R-:W2:Y:S04]  /*53ff0*/  LDL.LU.64 R20, [R1+0x13a0] ;  /* 0x0013a00001147983 */ /* 0x000ea80000300a00 */
[----:B------:R-:W2:Y:S04]  /*54000*/  LDL.LU.64 R28, [R1+0xb00] ;  /* 0x000b0000011c7983 */ /* 0x000ea80000300a00 */
[----:B------:R-:W-:Y:S04]  /*54010*/  STL.64 [R1+0xb80], R234 ;  /* 0x000b80ea01007387 */ /* 0x000fe80000100a00 */
[----:B------:R-:W-:Y:S01]  /*54020*/  STL.64 [R1+0x3118], R234 ;  /* 0x003118ea01007387 */ /* 0x000fe20000100a00 */
[----:B-1----:R-:W-:-:S04]  /*54030*/  IMAD.WIDE R16, R5, 0x4, R40 ;  /* 0x0000000405107825 */ /* 0x002fc800078e0228 */
[C---:B------:R-:W-:Y:S02]  /*54040*/  IMAD.WIDE R56, R5.reuse, 0x4, R26 ;  /* 0x0000000405387825 */ /* 0x040fe400078e021a */
[----:B------:R-:W2:Y:S04]  /*54050*/  LDL.LU.64 R26, [R1+0x1398] ;  /* 0x00139800011a7983 */ /* 0x000ea80000300a00 */
[----:B------:R3:W-:Y:S01]  /*54060*/  STL.64 [R1+0xb60], R16 ;  /* 0x000b601001007387 */ /* 0x0007e20000100a00 */
[----:B----4-:R-:W-:-:S03]  /*54070*/  IMAD.WIDE R110, R5, 0x4, R24 ;  /* 0x00000004056e7825 */ /* 0x010fc600078e0218 */
[----:B------:R-:W4:Y:S01]  /*54080*/  LDL.LU.64 R24, [R1+0xaf0] ;  /* 0x000af00001187983 */ /* 0x000f220000300a00 */
[----:B------:R-:W-:-:S03]  /*54090*/  IMAD.WIDE R236, R5, 0x4, R14 ;  /* 0x0000000405ec7825 */ /* 0x000fc600078e020e */
[----:B------:R-:W4:Y:S01]  /*540a0*/  LDL.LU.64 R14, [R1+0x1390] ;  /* 0x00139000010e7983 */ /* 0x000f220000300a00 */
[----:B------:R-:W-:-:S03]  /*540b0*/  IMAD.WIDE R182, R5, 0x4, R38 ;  /* 0x0000000405b67825 */ /* 0x000fc600078e0226 */
[----:B------:R-:W-:Y:S04]  /*540c0*/  STL.64 [R1+0xb58], R56 ;  /* 0x000b583801007387 */ /* 0x000fe80000100a00 */
[----:B------:R-:W-:Y:S01]  /*540d0*/  STL.64 [R1+0x3120], R56 ;  /* 0x0031203801007387 */ /* 0x000fe20000100a00 */
[----:B---3--:R-:W-:-:S03]  /*540e0*/  IMAD.WIDE R16, R5, 0x4, R22 ;  /* 0x0000000405107825 */ /* 0x008fc600078e0216 */
[----:B------:R-:W3:Y:S04]  /*540f0*/  LDL.LU.64 R22, [R1+0xae0] ;  /* 0x000ae00001167983 */ /* 0x000ee80000300a00 */
[----:B------:R-:W-:Y:S04]  /*54100*/  STL.64 [R1+0xb50], R182 ;  /* 0x000b50b601007387 */ /* 0x000fe80000100a00 */
[----:B------:R1:W-:Y:S04]  /*54110*/  STL.64 [R1+0xb38], R16 ;  /* 0x000b381001007387 */ /* 0x0003e80000100a00 */
[----:B------:R-:W-:Y:S04]  /*54120*/  STL.64 [R1+0x3128], R182 ;  /* 0x003128b601007387 */ /* 0x000fe80000100a00 */
[----:B------:R-:W-:Y:S01]  /*54130*/  STL.64 [R1+0xb48], R110 ;  /* 0x000b486e01007387 */ /* 0x000fe20000100a00 */
[----:B-1----:R-:W-:-:S03]  /*54140*/  IMAD.WIDE R16, R5, 0x4, R34 ;  /* 0x0000000405107825 */ /* 0x002fc600078e0222 */
[----:B------:R-:W-:Y:S04]  /*54150*/  STL.64 [R1+0x3130], R110 ;  /* 0x0031306e01007387 */ /* 0x000fe80000100a00 */
[----:B------:R1:W-:Y:S04]  /*54160*/  STL.64 [R1+0xb30], R16 ;  /* 0x000b301001007387 */ /* 0x0003e80000100a00 */
[----:B------:R-:W3:Y:S01]  /*54170*/  LDL.LU.64 R38, [R1+0x1388] ;  /* 0x0013880001267983 */ /* 0x000ee20000300a00 */
[----:B-1----:R-:W-:-:S03]  /*54180*/  IMAD.WIDE R16, R5, 0x4, R12 ;  /* 0x0000000405107825 */ /* 0x002fc600078e020c */
[----:B------:R-:W3:Y:S04]  /*54190*/  LDL.LU.64 R12, [R1+0xad0] ;  /* 0x000ad000010c7983 */ /* 0x000ee80000300a00 */
[----:B------:R1:W-:Y:S04]  /*541a0*/  STL.64 [R1+0xb28], R16 ;  /* 0x000b281001007387 */ /* 0x0003e80000100a00 */
[----:B------:R-:W-:Y:S04]  /*541b0*/  STL.64 [R1+0xb40], R236 ;  /* 0x000b40ec01007387 */ /* 0x000fe80000100a00 */
[----:B------:R-:W-:Y:S01]  /*541c0*/  STL.64 [R1+0x3138], R236 ;  /* 0x003138ec01007387 */ /* 0x000fe20000100a00 */
[----:B-1----:R-:W-:-:S03]  /*541d0*/  IMAD.WIDE R16, R5, 0x4, R30 ;  /* 0x0000000405107825 */ /* 0x002fc600078e021e */
[----:B------:R-:W3:Y:S04]  /*541e0*/  LDL.LU.64 R34, [R1+0x1380] ;  /* 0x0013800001227983 */ /* 0x000ee80000300a00 */
[----:B------:R-:W3:Y:S04]  /*541f0*/  LDL.LU.64 R30, [R1+0xac0] ;  /* 0x000ac000011e7983 */ /* 0x000ee80000300a00 */
[----:B------:R1:W-:Y:S01]  /*54200*/  STL.64 [R1+0xb20], R16 ;  /* 0x000b201001007387 */ /* 0x0003e20000100a00 */
[----:B------:R-:W-:-:S04]  /*54210*/  IMAD.WIDE R118, R5, 0x4, R36 ;  /* 0x0000000405767825 */ /* 0x000fc800078e0224 */
[----:B------:R-:W-:-:S04]  /*54220*/  IMAD.WIDE R180, R5, 0x4, R32 ;  /* 0x0000000405b47825 */ /* 0x000fc800078e0220 */
[C---:B--2---:R-:W-:Y:S02]  /*54230*/  IMAD.WIDE R108, R5.reuse, 0x4, R20 ;  /* 0x00000004056c7825 */ /* 0x044fe400078e0214 */
[----:B------:R-:W2:Y:S02]  /*54240*/  LDL.LU.64 R20, [R1+0x1378] ;  /* 0x0013780001147983 */ /* 0x000ea40000300a00 */
[C---:B------:R-:W-:Y:S02]  /*54250*/  IMAD.WIDE R238, R5.reuse, 0x4, R28 ;  /* 0x0000000405ee7825 */ /* 0x040fe400078e021c */
        /* <DEDUP_REMOVED lines=8> */
[----:B------:R-:W-:Y:S01]  /*542e0*/  STL.64 [R1+0xb08], R108 ;  /* 0x000b086c01007387 */ /* 0x000fe20000100a00 */
[----:B----4-:R-:W-:-:S03]  /*542f0*/  IMAD.WIDE R16, R5, 0x4, R24 ;  /* 0x0000000405107825 */ /* 0x010fc600078e0218 */
[----:B------:R-:W-:Y:S01]  /*54300*/  STL.64 [R1+0x3150], R108 ;  /* 0x0031506c01007387 */ /* 0x000fe20000100a00 */
[----:B------:R-:W-:-:S03]  /*54310*/  IMAD.WIDE R116, R5, 0x4, R14 ;  /* 0x0000000405747825 */ /* 0x000fc600078e020e */
[----:B------:R3:W-:Y:S04]  /*54320*/  STL.64 [R1+0xaf0], R16 ;  /* 0x000af01001007387 */ /* 0x0007e80000100a00 */
[----:B------:R-:W4:Y:S04]  /*54330*/  LDL.LU.64 R14, [R1+0xaa0] ;  /* 0x000aa000010e7983 */ /* 0x000f280000300a00 */
[----:B------:R-:W-:Y:S04]  /*54340*/  STL.64 [R1+0xb00], R238 ;  /* 0x000b00ee01007387 */ /* 0x000fe80000100a00 */
[----:B------:R-:W-:Y:S01]  /*54350*/  STL.64 [R1+0x3158], R238 ;  /* 0x003158ee01007387 */ /* 0x000fe20000100a00 */
[----:B---3--:R-:W-:-:S03]  /*54360*/  IMAD.WIDE R16, R5, 0x4, R22 ;  /* 0x0000000405107825 */ /* 0x008fc600078e0216 */
[----:B------:R-:W3:Y:S04]  /*54370*/  LDL.LU.64 R22, [R1+0x1368] ;  /* 0x0013680001167983 */ /* 0x000ee80000300a00 */
[----:B------:R-:W3:Y:S04]  /*54380*/  LDL.LU.64 R36, [R1+0xa90] ;  /* 0x000a900001247983 */ /* 0x000ee80000300a00 */
[----:B------:R2:W-:Y:S04]  /*54390*/  STL.64 [R1+0xae0], R16 ;  /* 0x000ae01001007387 */ /* 0x0005e80000100a00 */
[----:B------:R-:W3:Y:S04]  /*543a0*/  LDL.LU.64 R32, [R1+0xa88] ;  /* 0x000a880001207983 */ /* 0x000ee80000300a00 */
[----:B------:R-:W3:Y:S04]  /*543b0*/  LDL.LU.64 R24, [R1+0xa80] ;  /* 0x000a800001187983 */ /* 0x000ee80000300a00 */
[----:B------:R-:W-:Y:S04]  /*543c0*/  STL.64 [R1+0xae8], R116 ;  /* 0x000ae87401007387 */ /* 0x000fe80000100a00 */
[----:B------:R-:W-:Y:S01]  /*543d0*/  STL.64 [R1+0x3278], R116 ;  /* 0x0032787401007387 */ /* 0x000fe20000100a00 */
[----:B------:R-:W-:-:S04]  /*543e0*/  IMAD.WIDE R190, R5, 0x4, R38 ;  /* 0x0000000405be7825 */ /* 0x000fc800078e0226 */
[C---:B------:R-:W-:Y:S02]  /*543f0*/  IMAD.WIDE R178, R5.reuse, 0x4, R12 ;  /* 0x0000000405b27825 */ /* 0x040fe400078e020c */
[----:B------:R-:W3:Y:S02]  /*54400*/  LDL.LU.64 R12, [R1+0xa78] ;  /* 0x000a7800010c7983 */ /* 0x000ee40000300a00 */
[C---:B------:R-:W-:Y:S02]  /*54410*/  IMAD.WIDE R240, R5.reuse, 0x4, R30 ;  /* 0x0000000405f07825 */ /* 0x040fe400078e021e */
[----:B------:R-:W3:Y:S04]  /*54420*/  LDL.LU.64 R30, [R1+0xa70] ;  /* 0x000a7000011e7983 */ /* 0x000ee80000300a00 */
[----:B------:R-:W-:Y:S01]  /*54430*/  STL.64 [R1+0xad8], R190 ;  /* 0x000ad8be01007387 */ /* 0x000fe20000100a00 */
[----:B------:R-:W-:-:S03]  /*54440*/  IMAD.WIDE R106, R5, 0x4, R34 ;  /* 0x00000004056a7825 */ /* 0x000fc600078e0222 */
[----:B------:R-:W-:Y:S01]  /*54450*/  STL.64 [R1+0x3160], R190 ;  /* 0x003160be01007387 */ /* 0x000fe20000100a00 */
[----:B--2---:R-:W-:-:S03]  /*54460*/  IMAD.WIDE R16, R5, 0x4, R20 ;  /* 0x0000000405107825 */ /* 0x004fc600078e0214 */
[----:B------:R-:W2:Y:S04]  /*54470*/  LDL.LU.64 R20, [R1+0xa68] ;  /* 0x000a680001147983 */ /* 0x000ea80000300a00 */
[----:B------:R-:W-:Y:S04]  /*54480*/  STL.64 [R1+0xad0], R178 ;  /* 0x000ad0b201007387 */ /* 0x000fe80000100a00 */
[----:B------:R1:W-:Y:S04]  /*54490*/  STL.64 [R1+0xab8], R16 ;  /* 0x000ab81001007387 */ /* 0x0003e80000100a00 */
[----:B------:R-:W-:Y:S04]  /*544a0*/  STL.64 [R1+0x3168], R178 ;  /* 0x003168b201007387 */ /* 0x000fe80000100a00 */
[----:B------:R-:W-:Y:S01]  /*544b0*/  STL.64 [R1+0xac8], R106 ;  /* 0x000ac86a01007387 */ /* 0x000fe20000100a00 */
[----:B-1----:R-:W-:-:S03]  /*544c0*/  IMAD.WIDE R16, R5, 0x4, R28 ;  /* 0x0000000405107825 */ /* 0x002fc600078e021c */
[----:B------:R-:W-:Y:S01]  /*544d0*/  STL.64 [R1+0x3170], R106 ;  /* 0x0031706a01007387 */ /* 0x000fe20000100a00 */
[----:B------:R-:W-:-:S03]  /*544e0*/  IMAD.WIDE R54, R5, 0x4, R26 ;  /* 0x0000000405367825 */ /* 0x000fc600078e021a */
[----:B------:R4:W-:Y:S04]  /*544f0*/  STL.64 [R1+0xab0], R16 ;  /* 0x000ab01001007387 */ /* 0x0009e80000100a00 */
[----:B------:R-:W2:Y:S04]  /*54500*/  LDL.LU.64 R26, [R1+0xa60] ;  /* 0x000a6000011a7983 */ /* 0x000ea80000300a00 */
[----:B------:R-:W2:Y:S04]  /*54510*/  LDL.LU.64 R34, [R1+0xa58] ;  /* 0x000a580001227983 */ /* 0x000ea80000300a00 */
[----:B------:R-:W2:Y:S04]  /*54520*/  LDL.LU.64 R28, [R1+0xa50] ;  /* 0x000a5000011c7983 */ /* 0x000ea80000300a00 */
[----:B------:R-:W-:Y:S04]  /*54530*/  STL.64 [R1+0xac0], R240 ;  /* 0x000ac0f001007387 */ /* 0x000fe80000100a00 */
[----:B------:R-:W-:Y:S01]  /*54540*/  STL.64 [R1+0x3178], R240 ;  /* 0x003178f001007387 */ /* 0x000fe20000100a00 */
[----:B----4-:R-:W-:-:S03]  /*54550*/  IMAD.WIDE R16, R5, 0x4, R14 ;  /* 0x0000000405107825 */ /* 0x010fc600078e020e */
[----:B------:R-:W4:Y:S04]  /*54560*/  LDL.LU.64 R14, [R1+0xa48] ;  /* 0x000a4800010e7983 */ /* 0x000f280000300a00 */
[----:B------:R-:W-:Y:S04]  /*54570*/  STL.64 [R1+0xaa8], R54 ;  /* 0x000aa83601007387 */ /* 0x000fe80000100a00 */
[----:B------:R1:W-:Y:S04]  /*54580*/  STL.64 [R1+0xaa0], R16 ;  /* 0x000aa01001007387 */ /* 0x0003e80000100a00 */
[----:B------:R-:W-:Y:S01]  /*54590*/  STL.64 [R1+0x3280], R54 ;  /* 0x0032803601007387 */ /* 0x000fe20000100a00 */
        /* <DEDUP_REMOVED lines=8> */
[----:B------:R-:W3:Y:S01]  /*54620*/  LDL.LU.64 R24, [R1+0xa30] ;  /* 0x000a300001187983 */ /* 0x000ee20000300a00 */
[----:B-1----:R-:W-:-:S03]  /*54630*/  IMAD.WIDE R16, R5, 0x4, R12 ;  /* 0x0000000405107825 */ /* 0x002fc600078e020c */
[----:B------:R-:W3:Y:S04]  /*54640*/  LDL.LU.64 R12, [R1+0xa28] ;  /* 0x000a2800010c7983 */ /* 0x000ee80000300a00 */
[----:B------:R2:W-:Y:S04]  /*54650*/  STL.64 [R1+0xa78], R16 ;  /* 0x000a781001007387 */ /* 0x0005e80000100a00 */
[----:B------:R-:W-:Y:S04]  /*54660*/  STL.64 [R1+0xa90], R176 ;  /* 0x000a90b001007387 */ /* 0x000fe80000100a00 */
[----:B------:R-:W-:Y:S04]  /*54670*/  STL.64 [R1+0x3188], R176 ;  /* 0x003188b001007387 */ /* 0x000fe80000100a00 */
[----:B------:R-:W-:Y:S01]  /*54680*/  STL.64 [R1+0xa88], R104 ;  /* 0x000a886801007387 */ /* 0x000fe20000100a00 */
[----:B------:R-:W-:-:S03]  /*54690*/  IMAD.WIDE R116, R5, 0x4, R30 ;  /* 0x0000000405747825 */ /* 0x000fc600078e021e */
[----:B------:R-:W-:Y:S04]  /*546a0*/  STL.64 [R1+0x3190], R104 ;  /* 0x0031906801007387 */ /* 0x000fe80000100a00 */
[----:B------:R-:W3:Y:S01]  /*546b0*/  LDL.LU.64 R30, [R1+0xa20] ;  /* 0x000a2000011e7983 */ /* 0x000ee20000300a00 */
[----:B--2---:R-:W-:-:S03]  /*546c0*/  IMAD.WIDE R16, R5, 0x4, R20 ;  /* 0x0000000405107825 */ /* 0x004fc600078e0214 */
[----:B------:R-:W2:Y:S04]  /*546d0*/  LDL.LU.64 R20, [R1+0xa18] ;  /* 0x000a180001147983 */ /* 0x000ea80000300a00 */
[----:B------:R-:W-:Y:S04]  /*546e0*/  STL.64 [R1+0xa68], R16 ;  /* 0x000a681001007387 */ /* 0x000fe80000100a00 */
[----:B------:R-:W-:Y:S04]  /*546f0*/  STL.64 [R1+0xa70], R116 ;  /* 0x000a707401007387 */ /* 0x000fe80000100a00 */
[----:B------:R-:W-:Y:S04]  /*54700*/  STL.64 [R1+0x3330], R116 ;  /* 0x0033307401007387 */ /* 0x000fe80000100a00 */
[----:B------:R-:W-:Y:S04]  /*54710*/  STL.64 [R1+0xa80], R242 ;  /* 0x000a80f201007387 */ /* 0x000fe80000100a00 */
[----:B------:R1:W-:Y:S02]  /*54720*/  STL.64 [R1+0x3198], R242 ;  /* 0x003198f201007387 */ /* 0x0003e40000100a00 */
[----:B-1----:R-:W-:-:S02]  /*54730*/  IMAD.WIDE R242, R5, 0x4, R26 ;  /* 0x0000000405f27825 */ /* 0x002fc400078e021a */
[----:B------:R-:W2:Y:S02]  /*54740*/  LDL.LU.64 R26, [R1+0xa10] ;  /* 0x000a1000011a7983 */ /* 0x000ea40000300a00 */
[C---:B------:R-:W-:Y:S02]  /*54750*/  IMAD.WIDE R174, R5.reuse, 0x4, R28 ;  /* 0x0000000405ae7825 */ /* 0x040fe400078e021c */
[----:B------:R-:W2:Y:S02]  /*54760*/  LDL.LU.64 R28, [R1+0xa08] ;  /* 0x000a0800011c7983 */ /* 0x000ea40000300a00 */
[C---:B----4-:R-:W-:Y:S02]  /*54770*/  IMAD.WIDE R102, R5.reuse, 0x4, R14 ;  /* 0x0000000405667825 */ /* 0x050fe400078e020e */
[----:B------:R-:W4:Y:S02]  /*54780*/  LDL.LU.64 R14, [R1+0xa00] ;  /* 0x000a0000010e7983 */ /* 0x000f240000300a00 */
[----:B------:R-:W-:-:S02]  /*54790*/  IMAD.WIDE R156, R5, 0x4, R34 ;  /* 0x00000004059c7825 */ /* 0x000fc400078e0222 */
[----:B------:R-:W-:Y:S04]  /*547a0*/  STL.64 [R1+0xa60], R242 ;  /* 0x000a60f201007387 */ /* 0x000fe80000100a00 */
[----:B------:R-:W-:Y:S01]  /*547b0*/  STL.64 [R1+0x31a0], R242 ;  /* 0x0031a0f201007387 */ /* 0x000fe20000100a00 */
[----:B---3--:R-:W-:-:S03]  /*547c0*/  IMAD.WIDE R244, R5, 0x4, R22 ;  /* 0x0000000405f47825 */ /* 0x008fc600078e0216 */
[----:B------:R-:W3:Y:S04]  /*547d0*/  LDL.LU.64 R22, [R1+0x9f8] ;  /* 0x0009f80001167983 */ /* 0x000ee80000300a00 */
[----:B------:R-:W-:Y:S04]  /*547e0*/  STL.64 [R1+0xa58], R156 ;  /* 0x000a589c01007387 */ /* 0x000fe80000100a00 */
[----:B------:R1:W-:Y:S01]  /*547f0*/  STL.64 [R1+0x31a8], R156 ;  /* 0x0031a89c01007387 */ /* 0x0003e20000100a00 */
[----:B------:R-:W-:-:S03]  /*54800*/  IMAD.WIDE R16, R5, 0x4, R32 ;  /* 0x0000000405107825 */ /* 0x000fc600078e0220 */
[----:B------:R-:W3:Y:S04]  /*54810*/  LDL.LU.64 R32, [R1+0x9f0] ;  /* 0x0009f00001207983 */ /* 0x000ee80000300a00 */
[----:B------:R-:W-:Y:S04]  /*54820*/  STL.64 [R1+0xa50], R174 ;  /* 0x000a50ae01007387 */ /* 0x000fe80000100a00 */
[----:B------:R-:W-:Y:S01]  /*54830*/  STL.64 [R1+0xa38], R16 ;  /* 0x000a381001007387 */ /* 0x000fe20000100a00 */
[----:B------:R-:W-:-:S03]  /*54840*/  IMAD.WIDE R54, R5, 0x4, R24 ;  /* 0x0000000405367825 */ /* 0x000fc600078e0218 */
[----:B------:R-:W-:Y:S04]  /*54850*/  STL.64 [R1+0x31b0], R174 ;  /* 0x0031b0ae01007387 */ /* 0x000fe80000100a00 */
[----:B------:R-:W-:Y:S04]  /*54860*/  STL.64 [R1+0xa48], R102 ;  /* 0x000a486601007387 */ /* 0x000fe80000100a00 */
[----:B------:R-:W-:Y:S04]  /*54870*/  STL.64 [R1+0x31b8], R102 ;  /* 0x0031b86601007387 */ /* 0x000fe80000100a00 */
[----:B------:R-:W3:Y:S01]  /*54880*/  LDL.LU.64 R24, [R1+0x9e8] ;  /* 0x0009e80001187983 */ /* 0x000ee20000300a00 */
[----:B-1----:R-:W-:-:S03]  /*54890*/  IMAD.WIDE R156, R5, 0x4, R12 ;  /* 0x00000004059c7825 */ /* 0x002fc600078e020c */
[----:B------:R-:W3:Y:S04]  /*548a0*/  LDL.LU.64 R12, [R1+0x9e0] ;  /* 0x0009e000010c7983 */ /* 0x000ee80000300a00 */
[----:B------:R-:W-:Y:S04]  /*548b0*/  STL.64 [R1+0xa30], R54 ;  /* 0x000a303601007387 */ /* 0x000fe80000100a00 */
[----:B------:R-:W-:Y:S04]  /*548c0*/  STL.64 [R1+0x3338], R54 ;  /* 0x0033383601007387 */ /* 0x000fe80000100a00 */
[----:B------:R-:W-:Y:S04]  /*548d0*/  STL.64 [R1+0xa40], R244 ;  /* 0x000a40f401007387 */ /* 0x000fe80000100a00 */
[----:B------:R-:W-:Y:S04]  /*548e0*/  STL.64 [R1+0x31c0], R244 ;  /* 0x0031c0f401007387 */ /* 0x000fe80000100a00 */
[----:B------:R-:W-:Y:S04]  /*548f0*/  STL.64 [R1+0xa28], R156 ;  /* 0x000a289c01007387 */ /* 0x000fe80000100a00 */
[----:B------:R3:W-:Y:S01]  /*54900*/  STL.64 [R1+0x3288], R156 ;  /* 0x0032889c01007387 */ /* 0x0007e20000100a00 */
[----:B------:R-:W-:-:S04]  /*54910*/  IMAD.WIDE R104, R5, 0x4, R30 ;  /* 0x0000000405687825 */ /* 0x000fc800078e021e */
[C---:B--2---:R-:W-:Y:S02]  /*54920*/  IMAD.WIDE R230, R5.reuse, 0x4, R20 ;  /* 0x0000000405e67825 */ /* 0x044fe400078e0214 */
[----:B------:R-:W2:Y:S04]  /*54930*/  LDL.LU.64 R20, [R1+0x9d8] ;  /* 0x0009d80001147983 */ /* 0x000ea80000300a00 */
[----:B------:R-:W2:Y:S01]  /*54940*/  LDL.LU.64 R30, [R1+0x9d0] ;  /* 0x0009d000011e7983 */ /* 0x000ea20000300a00 */
[----:B------:R-:W-:-:S03]  /*54950*/  IMAD.WIDE R172, R5, 0x4, R26 ;  /* 0x0000000405ac7825 */ /* 0x000fc600078e021a */
[----:B------:R-:W2:Y:S01]  /*54960*/  LDL.LU.64 R26, [R1+0x9c8] ;  /* 0x0009c800011a7983 */ /* 0x000ea20000300a00 */
[----:B------:R-:W-:-:S03]  /*54970*/  IMAD.WIDE R100, R5, 0x4, R28 ;  /* 0x0000000405647825 */ /* 0x000fc600078e021c */
[----:B------:R-:W2:Y:S04]  /*54980*/  LDL.LU.64 R28, [R1+0x9c0] ;  /* 0x0009c000011c7983 */ /* 0x000ea80000300a00 */
[----:B------:R-:W-:Y:S04]  /*54990*/  STL.64 [R1+0xa20], R104 ;  /* 0x000a206801007387 */ /* 0x000fe80000100a00 */
[----:B------:R-:W-:Y:S01]  /*549a0*/  STL.64 [R1+0x31d0], R104 ;  /* 0x0031d06801007387 */ /* 0x000fe20000100a00 */
[----:B----4-:R-:W-:-:S03]  /*549b0*/  IMAD.WIDE R246, R5, 0x4, R14 ;  /* 0x0000000405f67825 */ /* 0x010fc600078e020e */
[----:B------:R-:W4:Y:S04]  /*549c0*/  LDL.LU.64 R14, [R1+0x9b8] ;  /* 0x0009b800010e7983 */ /* 0x000f280000300a00 */
[----:B------:R-:W-:Y:S04]  /*549d0*/  STL.64 [R1+0xa18], R230 ;  /* 0x000a18e601007387 */ /* 0x000fe80000100a00 */
[----:B------:R-:W-:Y:S01]  /*549e0*/  STL.64 [R1+0x31d8], R230 ;  /* 0x0031d8e601007387 */ /* 0x000fe20000100a00 */
[----:B---3--:R-:W-:-:S03]  /*549f0*/  IMAD.WIDE R156, R5, 0x4, R22 ;  /* 0x00000004059c7825 */ /* 0x008fc600078e0216 */
[----:B------:R-:W3:Y:S04]  /*54a00*/  LDL.LU.64 R22, [R1+0x9b0] ;  /* 0x0009b00001167983 */ /* 0x000ee80000300a00 */
[----:B------:R-:W-:Y:S04]  /*54a10*/  STL.64 [R1+0xa10], R172 ;  /* 0x000a10ac01007387 */ /* 0x000fe80000100a00 */
[----:B------:R-:W-:Y:S01]  /*54a20*/  STL.64 [R1+0x31e0], R172 ;  /* 0x0031e0ac01007387 */ /* 0x000fe20000100a00 */
[----:B------:R-:W-:-:S03]  /*54a30*/  IMAD.WIDE R16, R5, 0x4, R32 ;  /* 0x0000000405107825 */ /* 0x000fc600078e0220 */
[----:B------:R-:W-:Y:S04]  /*54a40*/  STL.64 [R1+0x9f8], R156 ;  /* 0x0009f89c01007387 */ /* 0x000fe80000100a00 */
[----:B------:R-:W-:Y:S04]  /*54a50*/  STL.64 [R1+0x33b8], R156 ;  /* 0x0033b89c01007387 */ /* 0x000fe80000100a00 */
[----:B------:R3:W-:Y:S04]  /*54a60*/  STL.64 [R1+0x9f0], R16 ;  /* 0x0009f01001007387 */ /* 0x0007e80000100a00 */
[----:B------:R-:W-:Y:S04]  /*54a70*/  STL.64 [R1+0xa08], R100 ;  /* 0x000a086401007387 */ /* 0x000fe80000100a00 */
[----:B------:R-:W-:Y:S01]  /*54a80*/  STL.64 [R1+0x31e8], R100 ;  /* 0x0031e86401007387 */ /* 0x000fe20000100a00 */
[----:B------:R-:W-:-:S03]  /*54a90*/  IMAD.WIDE R102, R5, 0x4, R24 ;  /* 0x0000000405667825 */ /* 0x000fc600078e0218 */
[----:B------:R-:W3:Y:S04]  /*54aa0*/  LDL.LU.64 R24, [R1+0x9a8] ;  /* 0x0009a80001187983 */ /* 0x000ee80000300a00 */
[----:B------:R-:W-:Y:S01]  /*54ab0*/  STL.64 [R1+0xa00], R246 ;  /* 0x000a00f601007387 */ /* 0x000fe20000100a00 */
[----:B------:R-:W-:-:S03]  /*54ac0*/  IMAD.WIDE R176, R5, 0x4, R12 ;  /* 0x0000000405b07825 */ /* 0x000fc600078e020c */
[----:B------:R-:W-:Y:S04]  /*54ad0*/  STL.64 [R1+0x31f0], R246 ;  /* 0x0031f0f601007387 */ /* 0x000fe80000100a00 */
[----:B------:R-:W3:Y:S04]  /*54ae0*/  LDL.LU.64 R38, [R1+0x9a0] ;  /* 0x0009a00001267983 */ /* 0x000ee80000300a00 */
[----:B------:R-:W3:Y:S04]  /*54af0*/  LDL.LU.64 R36, [R1+0x998] ;  /* 0x0009980001247983 */ /* 0x000ee80000300a00 */
[----:B------:R-:W3:Y:S04]  /*54b00*/  LDL.LU.64 R12, [R1+0x990] ;  /* 0x00099000010c7983 */ /* 0x000ee80000300a00 */
[----:B------:R-:W-:Y:S04]  /*54b10*/  STL.64 [R1+0x9e8], R102 ;  /* 0x0009e86601007387 */ /* 0x000fe80000100a00 */
[----:B------:R-:W-:Y:S01]  /*54b20*/  STL.64 [R1+0x3290], R102 ;  /* 0x0032906601007387 */ /* 0x000fe20000100a00 */
[----:B--2---:R-:W-:-:S03]  /*54b30*/  IMAD.WIDE R228, R5, 0x4, R20 ;  /* 0x0000000405e47825 */ /* 0x004fc600078e0214 */
[----:B------:R-:W2:Y:S01]  /*54b40*/  LDL.LU.64 R20, [R1+0x988] ;  /* 0x0009880001147983 */ /* 0x000ea20000300a00 */
[----:B------:R-:W-:-:S03]  /*54b50*/  IMAD.WIDE R98, R5, 0x4, R26 ;  /* 0x0000000405627825 */ /* 0x000fc600078e021a */
[----:B------:R-:W2:Y:S04]  /*54b60*/  LDL.LU.64 R26, [R1+0x980] ;  /* 0x00098000011a7983 */ /* 0x000ea80000300a00 */
[----:B------:R-:W-:Y:S04]  /*54b70*/  STL.64 [R1+0x9e0], R176 ;  /* 0x0009e0b001007387 */ /* 0x000fe80000100a00 */
[----:B------:R-:W-:Y:S04]  /*54b80*/  STL.64 [R1+0x31f8], R176 ;  /* 0x0031f8b001007387 */ /* 0x000fe80000100a00 */
[----:B------:R-:W2:Y:S04]  /*54b90*/  LDL.LU.64 R34, [R1+0x978] ;  /* 0x0009780001227983 */ /* 0x000ea80000300a00 */
[----:B------:R-:W-:Y:S01]  /*54ba0*/  STL.64 [R1+0x9d8], R228 ;  /* 0x0009d8e401007387 */ /* 0x000fe20000100a00 */
[----:B----4-:R-:W-:-:S03]  /*54bb0*/  IMAD.WIDE R116, R5, 0x4, R14 ;  /* 0x0000000405747825 */ /* 0x010fc600078e020e */
[----:B------:R-:W-:Y:S04]  /*54bc0*/  STL.64 [R1+0x3200], R228 ;  /* 0x003200e401007387 */ /* 0x000fe80000100a00 */
[----:B------:R-:W4:Y:S01]  /*54bd0*/  LDL.LU.64 R14, [R1+0x970] ;  /* 0x00097000010e7983 */ /* 0x000f220000300a00 */
[----:B------:R-:W-:-:S05]  /*54be0*/  IMAD.WIDE R170, R5, 0x4, R30 ;  /* 0x0000000405aa7825 */ /* 0x000fca00078e021e */
[----:B------:R-:W-:Y:S04]  /*54bf0*/  STL.64 [R1+0x9d0], R170 ;  /* 0x0009d0aa01007387 */ /* 0x000fe80000100a00 */
[----:B------:R-:W-:Y:S04]  /*54c00*/  STL.64 [R1+0x3208], R170 ;  /* 0x003208aa01007387 */ /* 0x000fe80000100a00 */
[----:B------:R-:W4:Y:S01]  /*54c10*/  LDL.LU.64 R32, [R1+0x968] ;  /* 0x0009680001207983 */ /* 0x000f220000300a00 */
[----:B---3--:R-:W-:-:S03]  /*54c20*/  IMAD.WIDE R16, R5, 0x4, R22 ;  /* 0x0000000405107825 */ /* 0x008fc600078e0216 */
[----:B------:R-:W3:Y:S04]  /*54c30*/  LDL.LU.64 R22, [R1+0x960] ;  /* 0x0009600001167983 */ /* 0x000ee80000300a00 */
[----:B------:R1:W-:Y:S01]  /*54c40*/  STL.64 [R1+0x9b0], R16 ;  /* 0x0009b01001007387 */ /* 0x0003e20000100a00 */
[----:B------:R-:W-:-:S03]  /*54c50*/  IMAD.WIDE R248, R5, 0x4, R28 ;  /* 0x0000000405f87825 */ /* 0x000fc600078e021c */
[----:B------:R-:W-:Y:S04]  /*54c60*/  STL.64 [R1+0x9b8], R116 ;  /* 0x0009b87401007387 */ /* 0x000fe80000100a00 */
[----:B------:R-:W-:Y:S04]  /*54c70*/  STL.64 [R1+0x33c0], R116 ;  /* 0x0033c07401007387 */ /* 0x000fe80000100a00 */
[----:B------:R-:W-:Y:S04]  /*54c80*/  STL.64 [R1+0x9c8], R98 ;  /* 0x0009c86201007387 */ /* 0x000fe80000100a00 */
[----:B------:R-:W-:Y:S04]  /*54c90*/  STL.64 [R1+0x3210], R98 ;  /* 0x0032106201007387 */ /* 0x000fe80000100a00 */
[----:B------:R-:W3:Y:S04]  /*54ca0*/  LDL.LU.64 R30, [R1+0x958] ;  /* 0x00095800011e7983 */ /* 0x000ee80000300a00 */
[----:B------:R-:W3:Y:S01]  /*54cb0*/  LDL.LU.64 R28, [R1+0x950] ;  /* 0x00095000011c7983 */ /* 0x000ee20000300a00 */
[----:B-1----:R-:W-:-:S05]  /*54cc0*/  IMAD.WIDE R16, R5, 0x4, R24 ;  /* 0x0000000405107825 */ /* 0x002fca00078e0218 */
[----:B------:R4:W-:Y:S04]  /*54cd0*/  STL.64 [R1+0x9a8], R16 ;  /* 0x0009a81001007387 */ /* 0x0009e80000100a00 */
[----:B------:R-:W3:Y:S04]  /*54ce0*/  LDL.LU.64 R24, [R1+0x948] ;  /* 0x0009480001187983 */ /* 0x000ee80000300a00 */
[----:B------:R-:W-:Y:S04]  /*54cf0*/  STL.64 [R1+0x9c0], R248 ;  /* 0x0009c0f801007387 */ /* 0x000fe80000100a00 */
[----:B------:R-:W-:Y:S01]  /*54d00*/  STL.64 [R1+0x3218], R248 ;  /* 0x003218f801007387 */ /* 0x000fe20000100a00 */
[----:B------:R-:W-:-:S03]  /*54d10*/  IMAD.WIDE R168, R5, 0x4, R12 ;  /* 0x0000000405a87825 */ /* 0x000fc600078e020c */
[----:B------:R-:W3:Y:S01]  /*54d20*/  LDL.LU.64 R12, [R1+0x940] ;  /* 0x00094000010c7983 */ /* 0x000ee20000300a00 */
[----:B------:R-:W-:-:S04]  /*54d30*/  IMAD.WIDE R154, R5, 0x4, R38 ;  /* 0x00000004059a7825 */ /* 0x000fc800078e0226 */
[----:B------:R-:W-:-:S04]  /*54d40*/  IMAD.WIDE R158, R5, 0x4, R36 ;  /* 0x00000004059e7825 */ /* 0x000fc800078e0224 */
[C---:B--2---:R-:W-:Y:S02]  /*54d50*/  IMAD.WIDE R96, R5.reuse, 0x4, R20 ;  /* 0x0000000405607825 */ /* 0x044fe400078e0214 */
[----:B------:R-:W2:Y:S04]  /*54d60*/  LDL.LU.64 R20, [R1+0x938] ;  /* 0x0009380001147983 */ /* 0x000ea80000300a00 */
[----:B------:R-:W-:Y:S04]  /*54d70*/  STL.64 [R1+0x9a0], R154 ;  /* 0x0009a09a01007387 */ /* 0x000fe80000100a00 */
[----:B------:R-:W-:Y:S01]  /*54d80*/  STL.64 [R1+0x3220], R154 ;  /* 0x0032209a01007387 */ /* 0x000fe20000100a00 */
        /* <DEDUP_REMOVED lines=8> */
[----:B------:R-:W-:-:S05]  /*54e10*/  IMAD.WIDE R102, R5, 0x4, R34 ;  /* 0x0000000405667825 */ /* 0x000fca00078e0222 */
[----:B------:R-:W-:Y:S04]  /*54e20*/  STL.64 [R1+0x978], R102 ;  /* 0x0009786601007387 */ /* 0x000fe80000100a00 */
[----:B------:R1:W-:Y:S04]  /*54e30*/  STL.64 [R1+0x970], R16 ;  /* 0x0009701001007387 */ /* 0x0003e80000100a00 */
[----:B------:R-:W-:Y:S04]  /*54e40*/  STL.64 [R1+0x33c8], R102 ;  /* 0x0033c86601007387 */ /* 0x000fe80000100a00 */
[----:B------:R-:W-:Y:S01]  /*54e50*/  STL.64 [R1+0x988], R96 ;  /* 0x0009886001007387 */ /* 0x000fe20000100a00 */
[----:B-1----:R-:W-:-:S03]  /*54e60*/  IMAD.WIDE R16, R5, 0x4, R32 ;  /* 0x0000000405107825 */ /* 0x002fc600078e0220 */
[----:B------:R-:W-:Y:S04]  /*54e70*/  STL.64 [R1+0x3238], R96 ;  /* 0x0032386001007387 */ /* 0x000fe80000100a00 */
[----:B------:R-:W-:Y:S01]  /*54e80*/  STL.64 [R1+0x980], R250 ;  /* 0x000980fa01007387 */ /* 0x000fe20000100a00 */
[----:B---3--:R-:W-:-:S03]  /*54e90*/  IMAD.WIDE R240, R5, 0x4, R22 ;  /* 0x0000000405f07825 */ /* 0x008fc600078e0216 */
[----:B------:R-:W-:Y:S04]  /*54ea0*/  STL.64 [R1+0x3240], R250 ;  /* 0x003240fa01007387 */ /* 0x000fe80000100a00 */
[----:B------:R-:W-:Y:S04]  /*54eb0*/  STL.64 [R1+0x968], R16 ;  /* 0x0009681001007387 */ /* 0x000fe80000100a00 */
[----:B------:R-:W3:Y:S04]  /*54ec0*/  LDL.LU.64 R34, [R1+0x920] ;  /* 0x0009200001227983 */ /* 0x000ee80000300a00 */
[----:B------:R-:W3:Y:S01]  /*54ed0*/  LDL.LU.64 R22, [R1+0x918] ;  /* 0x0009180001167983 */ /* 0x000ee20000300a00 */
[----:B------:R-:W-:-:S03]  /*54ee0*/  IMAD.WIDE R226, R5, 0x4, R30 ;  /* 0x0000000405e27825 */ /* 0x000fc600078e021e */
[----:B------:R-:W3:Y:S01]  /*54ef0*/  LDL.LU.64 R30, [R1+0x910] ;  /* 0x00091000011e7983 */ /* 0x000ee20000300a00 */
[----:B------:R-:W-:-:S04]  /*54f00*/  IMAD.WIDE R166, R5, 0x4, R28 ;  /* 0x0000000405a67825 */ /* 0x000fc800078e021c */
[C---:B------:R-:W-:Y:S02]  /*54f10*/  IMAD.WIDE R94, R5.reuse, 0x4, R24 ;  /* 0x00000004055e7825 */ /* 0x040fe400078e0218 */
[----:B------:R-:W3:Y:S04]  /*54f20*/  LDL.LU.64 R24, [R1+0x908] ;  /* 0x0009080001187983 */ /* 0x000ee80000300a00 */
        /* <DEDUP_REMOVED lines=9> */
[----:B------:R-:W-:Y:S04]  /*54fc0*/  STL.64 [R1+0x3258], R166 ;  /* 0x003258a601007387 */ /* 0x000fe80000100a00 */
[----:B------:R-:W2:Y:S04]  /*54fd0*/  LDL.LU.64 R28, [R1+0x8f0] ;  /* 0x0008f000011c7983 */ /* 0x000ea80000300a00 */
[----:B------:R-:W-:Y:S04]  /*54fe0*/  STL.64 [R1+0x938], R54 ;  /* 0x0009383601007387 */ /* 0x000fe80000100a00 */
[----:B------:R-:W-:Y:S04]  /*54ff0*/  STL.64 [R1+0x33d0], R54 ;  /* 0x0033d03601007387 */ /* 0x000fe80000100a00 */
[----:B------:R-:W-:Y:S04]  /*55000*/  STL.64 [R1+0x948], R94 ;  /* 0x0009485e01007387 */ /* 0x000fe80000100a00 */
[----:B------:R4:W-:Y:S04]  /*55010*/  STL.64 [R1+0x3260], R94 ;  /* 0x0032605e01007387 */ /* 0x0009e80000100a00 */
[----:B------:R-:W2:Y:S01]  /*55020*/  LDL.LU.64 R32, [R1+0x8e8] ;  /* 0x0008e80001207983 */ /* 0x000ea20000300a00 */
[----:B------:R-:W-:-:S04]  /*55030*/  IMAD.WIDE R242, R5, 0x4, R26 ;  /* 0x0000000405f27825 */ /* 0x000fc800078e021a */
[C---:B----4-:R-:W-:Y:S02]  /*55040*/  IMAD.WIDE R94, R5.reuse, 0x4, R14 ;  /* 0x00000004055e7825 */ /* 0x050fe400078e020e */
[----:B------:R-:W4:Y:S04]  /*55050*/  LDL.LU.64 R14, [R1+0x8e0] ;  /* 0x0008e000010e7983 */ /* 0x000f280000300a00 */
[----:B------:R-:W4:Y:S04]  /*55060*/  LDL.LU.64 R26, [R1+0x8d8] ;  /* 0x0008d800011a7983 */ /* 0x000f280000300a00 */
[----:B------:R-:W-:Y:S04]  /*55070*/  STL.64 [R1+0x930], R242 ;  /* 0x000930f201007387 */ /* 0x000fe80000100a00 */
[----:B------:R-:W-:Y:S04]  /*55080*/  STL.64 [R1+0x3318], R242 ;  /* 0x003318f201007387 */ /* 0x000fe80000100a00 */
[----:B------:R-:W-:Y:S04]  /*55090*/  STL.64 [R1+0x940], R52 ;  /* 0x0009403401007387 */ /* 0x000fe80000100a00 */
[----:B------:R-:W-:Y:S01]  /*550a0*/  STL.64 [R1+0x3268], R52 ;  /* 0x0032683401007387 */ /* 0x000fe20000100a00 */
[----:B---3--:R-:W-:-:S03]  /*550b0*/  IMAD.WIDE R106, R5, 0x4, R34 ;  /* 0x00000004056a7825 */ /* 0x008fc600078e0222 */
[----:B------:R-:W3:Y:S01]  /*550c0*/  LDL.LU.64 R34, [R1+0x8d0] ;  /* 0x0008d00001227983 */ /* 0x000ee20000300a00 */
[----:B------:R-:W-:-:S03]  /*550d0*/  IMAD.WIDE R224, R5, 0x4, R22 ;  /* 0x0000000405e07825 */ /* 0x000fc600078e0216 */
[----:B------:R-:W3:Y:S04]  /*550e0*/  LDL.LU.64 R22, [R1+0x8c8] ;  /* 0x0008c80001167983 */ /* 0x000ee80000300a00 */
[----:B------:R-:W-:Y:S04]  /*550f0*/  STL.64 [R1+0x928], R94 ;  /* 0x0009285e01007387 */ /* 0x000fe80000100a00 */
[----:B------:R-:W-:Y:S01]  /*55100*/  STL.64 [R1+0x3270], R94 ;  /* 0x0032705e01007387 */ /* 0x000fe20000100a00 */
        /* <DEDUP_REMOVED lines=13> */
[----:B------:R-:W-:Y:S04]  /*551e0*/  STL.64 [R1+0x32b0], R164 ;  /* 0x0032b0a401007387 */ /* 0x000fe80000100a00 */
[----:B------:R-:W2:Y:S01]  /*551f0*/  LDL.LU.64 R30, [R1+0x8a8] ;  /* 0x0008a800011e7983 */ /* 0x000ea20000300a00 */
[----:B-1----:R-:W-:-:S03]  /*55200*/  IMAD.WIDE R16, R5, 0x4, R28 ;  /* 0x0000000405107825 */ /* 0x002fc600078e021c */
[----:B------:R-:W2:Y:S04]  /*55210*/  LDL.LU.64 R28, [R1+0x8a0] ;  /* 0x0008a000011c7983 */ /* 0x000ea80000300a00 */
[----:B------:R1:W-:Y:S04]  /*55220*/  STL.64 [R1+0x8f0], R16 ;  /* 0x0008f01001007387 */ /* 0x0003e80000100a00 */
[----:B------:R-:W-:Y:S01]  /*55230*/  STL.64 [R1+0x908], R92 ;  /* 0x0009085c01007387 */ /* 0x000fe20000100a00 */
[----:B------:R-:W-:-:S03]  /*55240*/  IMAD.WIDE R166, R5, 0x4, R32 ;  /* 0x0000000405a67825 */ /* 0x000fc600078e0220 */
[----:B------:R-:W-:Y:S04]  /*55250*/  STL.64 [R1+0x32b8], R92 ;  /* 0x0032b85c01007387 */ /* 0x000fe80000100a00 */
[----:B------:R-:W2:Y:S04]  /*55260*/  LDL.LU.64 R32, [R1+0x898] ;  /* 0x0008980001207983 */ /* 0x000ea80000300a00 */
        /* <DEDUP_REMOVED lines=8> */
[----:B---3--:R-:W-:-:S04]  /*552f0*/  IMAD.WIDE R162, R5, 0x4, R34 ;  /* 0x0000000405a27825 */ /* 0x008fc800078e0222 */
        /* <DEDUP_REMOVED lines=8> */
[----:B-1----:R-:W-:-:S03]  /*55380*/  IMAD.WIDE R16, R5, 0x4, R12 ;  /* 0x0000000405107825 */ /* 0x002fc600078e020c */
[----:B------:R-:W3:Y:S04]  /*55390*/  LDL.LU.64 R12, [R1+0x870] ;  /* 0x00087000010c7983 */ /* 0x000ee80000300a00 */
[----:B------:R-:W-:Y:S04]  /*553a0*/  STL.64 [R1+0x8d0], R162 ;  /* 0x0008d0a201007387 */ /* 0x000fe80000100a00 */
[----:B------:R2:W-:Y:S04]  /*553b0*/  STL.64 [R1+0x8b8], R16 ;  /* 0x0008b81001007387 */ /* 0x0005e80000100a00 */
[----:B------:R-:W-:Y:S01]  /*553c0*/  STL.64 [R1+0x32e0], R162 ;  /* 0x0032e0a201007387 */ /* 0x000fe20000100a00 */
[----:B--2---:R-:W-:-:S03]  /*553d0*/  IMAD.WIDE R16, R5, 0x4, R20 ;  /* 0x0000000405107825 */ /* 0x004fc600078e0214 */
[----:B------:R-:W2:Y:S04]  /*553e0*/  LDL.LU.64 R20, [R1+0x868] ;  /* 0x0008680001147983 */ /* 0x000ea80000300a00 */
[----:B------:R-:W-:Y:S04]  /*553f0*/  STL.64 [R1+0x8c8], R90 ;  /* 0x0008c85a01007387 */ /* 0x000fe80000100a00 */
[----:B------:R1:W-:Y:S04]  /*55400*/  STL.64 [R1+0x8b0], R16 ;  /* 0x0008b01001007387 */ /* 0x0003e80000100a00 */
[----:B------:R-:W-:Y:S01]  /*55410*/  STL.64 [R1+0x32e8], R90 ;  /* 0x0032e85a01007387 */ /* 0x000fe20000100a00 */
[----:B------:R-:W-:-:S03]  /*55420*/  IMAD.WIDE R226, R5, 0x4, R30 ;  /* 0x0000000405e27825 */ /* 0x000fc600078e021e */
[----:B------:R-:W-:Y:S04]  /*55430*/  STL.64 [R1+0x8c0], R48 ;  /* 0x0008c03001007387 */ /* 0x000fe80000100a00 */
[----:B------:R-:W-:Y:S01]  /*55440*/  STL.64 [R1+0x32f0], R48 ;  /* 0x0032f03001007387 */ /* 0x000fe20000100a00 */
[----:B------:R-:W-:-:S03]  /*55450*/  IMAD.WIDE R190, R5, 0x4, R28 ;  /* 0x0000000405be7825 */ /* 0x000fc600078e021c */
[----:B------:R-:W2:Y:S04]  /*55460*/  LDL.LU.64 R30, [R1+0x860] ;  /* 0x00086000011e7983 */ /* 0x000ea80000300a00 */
[----:B------:R-:W2:Y:S04]  /*55470*/  LDL.LU.64 R28, [R1+0x858] ;  /* 0x00085800011c7983 */ /* 0x000ea80000300a00 */
[----:B------:R-:W-:Y:S04]  /*55480*/  STL.64 [R1+0x8a8], R226 ;  /* 0x0008a8e201007387 */ /* 0x000fe80000100a00 */
[----:B------:R-:W-:Y:S04]  /*55490*/  STL.64 [R1+0x32f8], R226 ;  /* 0x0032f8e201007387 */ /* 0x000fe80000100a00 */
[----:B------:R-:W2:Y:S01]  /*554a0*/  LDL.LU.64 R34, [R1+0x850] ;  /* 0x0008500001227983 */ /* 0x000ea20000300a00 */
[----:B----4-:R-:W-:-:S03]  /*554b0*/  IMAD.WIDE R160, R5, 0x4, R14 ;  /* 0x0000000405a07825 */ /* 0x010fc600078e020e */
[----:B------:R-:W4:Y:S01]  /*554c0*/  LDL.LU.64 R14, [R1+0x848] ;  /* 0x00084800010e7983 */ /* 0x000f220000300a00 */
[----:B-1----:R-:W-:-:S03]  /*554d0*/  IMAD.WIDE R16, R5, 0x4, R26 ;  /* 0x0000000405107825 */ /* 0x002fc600078e021a */
[----:B------:R-:W4:Y:S01]  /*554e0*/  LDL.LU.64 R26, [R1+0x840] ;  /* 0x00084000011a7983 */ /* 0x000f220000300a00 */
[----:B------:R-:W-:-:S03]  /*554f0*/  IMAD.WIDE R222, R5, 0x4, R32 ;  /* 0x0000000405de7825 */ /* 0x000fc600078e0220 */
[----:B------:R-:W-:Y:S04]  /*55500*/  STL.64 [R1+0x8a0], R190 ;  /* 0x0008a0be01007387 */ /* 0x000fe80000100a00 */
[----:B------:R1:W-:Y:S01]  /*55510*/  STL.64 [R1+0x3300], R190 ;  /* 0x003300be01007387 */ /* 0x0003e20000100a00 */
[----:B---3--:R-:W-:-:S03]  /*55520*/  IMAD.WIDE R46, R5, 0x4, R22 ;  /* 0x00000004052e7825 */ /* 0x008fc600078e0216 */
[----:B------:R-:W3:Y:S04]  /*55530*/  LDL.LU.64 R22, [R1+0x838] ;  /* 0x0008380001167983 */ /* 0x000ee80000300a00 */
[----:B------:R-:W-:Y:S04]  /*55540*/  STL.64 [R1+0x898], R222 ;  /* 0x000898de01007387 */ /* 0x000fe80000100a00 */
[----:B------:R-:W-:Y:S04]  /*55550*/  STL.64 [R1+0x3308], R222 ;  /* 0x003308de01007387 */ /* 0x000fe80000100a00 */
[----:B------:R-:W3:Y:S01]  /*55560*/  LDL.LU.64 R32, [R1+0x830] ;  /* 0x0008300001207983 */ /* 0x000ee20000300a00 */
[----:B------:R-:W-:-:S03]  /*55570*/  IMAD.WIDE R18, R5, 0x4, R24 ;  /* 0x0000000405127825 */ /* 0x000fc600078e0218 */
[----:B------:R-:W-:Y:S04]  /*55580*/  STL.64 [R1+0x890], R160 ;  /* 0x000890a001007387 */ /* 0x000fe80000100a00 */
[----:B------:R-:W-:Y:S04]  /*55590*/  STL.64 [R1+0x878], R18 ;  /* 0x0008781201007387 */ /* 0x000fe80000100a00 */
[----:B------:R-:W-:Y:S01]  /*555a0*/  STL.64 [R1+0x3310], R160 ;  /* 0x003310a001007387 */ /* 0x000fe20000100a00 */
[----:B-1----:R-:W-:-:S03]  /*555b0*/  IMAD.WIDE R190, R5, 0x4, R12 ;  /* 0x0000000405be7825 */ /* 0x002fc600078e020c */
[----:B------:R-:W3:Y:S04]  /*555c0*/  LDL.LU.64 R12, [R1+0x828] ;  /* 0x00082800010c7983 */ /* 0x000ee80000300a00 */
[----:B------:R-:W-:Y:S04]  /*555d0*/  STL.64 [R1+0x888], R16 ;  /* 0x0008881001007387 */ /* 0x000fe80000100a00 */
[----:B------:R3:W-:Y:S04]  /*555e0*/  STL.64 [R1+0x3320], R16 ;  /* 0x0033201001007387 */ /* 0x0007e80000100a00 */
        /* <DEDUP_REMOVED lines=9> */
[----:B------:R-:W-:-:S03]  /*55680*/  IMAD.WIDE R220, R5, 0x4, R28 ;  /* 0x0000000405dc7825 */ /* 0x000fc600078e021c */
[----:B------:R-:W2:Y:S04]  /*55690*/  LDL.LU.64 R28, [R1+0x808] ;  /* 0x00080800011c7983 */ /* 0x000ea80000300a00 */
[----:B------:R-:W-:Y:S04]  /*556a0*/  STL.64 [R1+0x868], R240 ;  /* 0x000868f001007387 */ /* 0x000fe80000100a00 */
[----:B------:R-:W-:Y:S01]  /*556b0*/  STL.64 [R1+0x3348], R240 ;  /* 0x003348f001007387 */ /* 0x000fe20000100a00 */
[----:B----4-:R-:W-:-:S03]  /*556c0*/  IMAD.WIDE R88, R5, 0x4, R14 ;  /* 0x0000000405587825 */ /* 0x010fc600078e020e */
[----:B------:R-:W4:Y:S01]  /*556d0*/  LDL.LU.64 R14, [R1+0x800] ;  /* 0x00080000010e7983 */ /* 0x000f220000300a00 */
[----:B------:R-:W-:-:S03]  /*556e0*/  IMAD.WIDE R44, R5, 0x4, R26 ;  /* 0x00000004052c7825 */ /* 0x000fc600078e021a */
[----:B------:R-:W-:Y:S04]  /*556f0*/  STL.64 [R1+0x860], R238 ;  /* 0x000860ee01007387 */ /* 0x000fe80000100a00 */
[----:B------:R-:W-:Y:S04]  /*55700*/  STL.64 [R1+0x3350], R238 ;  /* 0x003350ee01007387 */ /* 0x000fe80000100a00 */
[----:B------:R-:W4:Y:S01]  /*55710*/  LDL.LU.64 R26, [R1+0x7f8] ;  /* 0x0007f800011a7983 */ /* 0x000f220000300a00 */
[----:B------:R-:W-:-:S03]  /*55720*/  IMAD.WIDE R150, R5, 0x4, R34 ;  /* 0x0000000405967825 */ /* 0x000fc600078e0222 */
        /* <DEDUP_REMOVED lines=9> */
[----:B------:R-:W-:Y:S01]  /*557c0*/  STL.64 [R1+0x3368], R88 ;  /* 0x0033685801007387 */ /* 0x000fe20000100a00 */
[----:B------:R-:W-:-:S03]  /*557d0*/  IMAD.WIDE R250, R5, 0x4, R12 ;  /* 0x0000000405fa7825 */ /* 0x000fc600078e020c */
[----:B------:R-:W3:Y:S04]  /*557e0*/  LDL.LU.64 R12, [R1+0x7e8] ;  /* 0x0007e800010c7983 */ /* 0x000ee80000300a00 */
[----:B------:R-:W-:Y:S04]  /*557f0*/  STL.64 [R1+0x840], R44 ;  /* 0x0008402c01007387 */ /* 0x000fe80000100a00 */
[----:B------:R-:W-:Y:S01]  /*55800*/  STL.64 [R1+0x3370], R44 ;  /* 0x0033702c01007387 */ /* 0x000fe20000100a00 */
[----:B------:R-:W-:-:S03]  /*55810*/  IMAD.WIDE R108, R5, 0x4, R24 ;  /* 0x00000004056c7825 */ /* 0x000fc600078e0218 */
[----:B------:R-:W-:Y:S04]  /*55820*/  STL.64 [R1+0x830], R226 ;  /* 0x000830e201007387 */ /* 0x000fe80000100a00 */
[----:B------:R-:W-:Y:S04]  /*55830*/  STL.64 [R1+0x3378], R226 ;  /* 0x003378e201007387 */ /* 0x000fe80000100a00 */
[----:B------:R-:W3:Y:S01]  /*55840*/  LDL.LU.64 R24, [R1+0x7e0] ;  /* 0x0007e00001187983 */ /* 0x000ee20000300a00 */
[----:B--2---:R-:W-:-:S03]  /*55850*/  IMAD.WIDE R218, R5, 0x4, R20 ;  /* 0x0000000405da7825 */ /* 0x004fc600078e0214 */
[----:B------:R-:W2:Y:S04]  /*55860*/  LDL.LU.64 R20, [R1+0x7d8] ;  /* 0x0007d80001147983 */ /* 0x000ea80000300a00 */
[----:B------:R-:W-:Y:S04]  /*55870*/  STL.64 [R1+0x828], R250 ;  /* 0x000828fa01007387 */ /* 0x000fe80000100a00 */
[----:B------:R-:W-:Y:S04]  /*55880*/  STL.64 [R1+0x3380], R250 ;  /* 0x003380fa01007387 */ /* 0x000fe80000100a00 */
[----:B------:R-:W2:Y:S04]  /*55890*/  LDL.LU.64 R32, [R1+0x7d0] ;  /* 0x0007d00001207983 */ /* 0x000ea80000300a00 */
[----:B------:R-:W-:Y:S04]  /*558a0*/  STL.64 [R1+0x820], R108 ;  /* 0x0008206c01007387 */ /* 0x000fe80000100a00 */
[----:B------:R-:W-:Y:S01]  /*558b0*/  STL.64 [R1+0x3388], R108 ;  /* 0x0033886c01007387 */ /* 0x000fe20000100a00 */
[----:B----4-:R-:W-:-:S03]  /*558c0*/  IMAD.WIDE R42, R5, 0x4, R14 ;  /* 0x00000004052a7825 */ /* 0x010fc600078e020e */
[----:B------:R-:W4:Y:S04]  /*558d0*/  LDL.LU.64 R14, [R1+0x7c8] ;  /* 0x0007c800010e7983 */ /* 0x000f280000300a00 */
[----:B------:R-:W4:Y:S04]  /*558e0*/  LDL.LU.64 R36, [R1+0x7c0] ;  /* 0x0007c00001247983 */ /* 0x000f280000300a00 */
[----:B------:R-:W-:Y:S04]  /*558f0*/  STL.64 [R1+0x818], R218 ;  /* 0x000818da01007387 */ /* 0x000fe80000100a00 */
[----:B------:R1:W-:Y:S02]  /*55900*/  STL.64 [R1+0x3390], R218 ;  /* 0x003390da01007387 */ /* 0x0003e40000100a00 */
[----:B-1----:R-:W-:-:S02]  /*55910*/  IMAD.WIDE R218, R5, 0x4, R26 ;  /* 0x0000000405da7825 */ /* 0x002fc400078e021a */
[----:B------:R-:W4:Y:S02]  /*55920*/  LDL.LU.64 R26, [R1+0x7b8] ;  /* 0x0007b800011a7983 */ /* 0x000f240000300a00 */
[----:B------:R-:W-:-:S04]  /*55930*/  IMAD.WIDE R148, R5, 0x4, R30 ;  /* 0x0000000405947825 */ /* 0x000fc800078e021e */
[C---:B------:R-:W-:Y:S02]  /*55940*/  IMAD.WIDE R86, R5.reuse, 0x4, R28 ;  /* 0x0000000405567825 */ /* 0x040fe400078e021c */
[----:B------:R-:W4:Y:S04]  /*55950*/  LDL.LU.64 R28, [R1+0x7b0] ;  /* 0x0007b000011c7983 */ /* 0x000f280000300a00 */
[----:B------:R-:W-:Y:S04]  /*55960*/  STL.64 [R1+0x810], R148 ;  /* 0x0008109401007387 */ /* 0x000fe80000100a00 */
[----:B------:R-:W-:Y:S01]  /*55970*/  STL.64 [R1+0x3398], R148 ;  /* 0x0033989401007387 */ /* 0x000fe20000100a00 */
[----:B---3--:R-:W-:-:S03]  /*55980*/  IMAD.WIDE R48, R5, 0x4, R22 ;  /* 0x0000000405307825 */ /* 0x008fc600078e0216 */
[----:B------:R-:W3:Y:S04]  /*55990*/  LDL.LU.64 R22, [R1+0x7a8] ;  /* 0x0007a80001167983 */ /* 0x000ee80000300a00 */
[----:B------:R-:W-:Y:S04]  /*559a0*/  STL.64 [R1+0x808], R86 ;  /* 0x0008085601007387 */ /* 0x000fe80000100a00 */
[----:B------:R-:W-:Y:S04]  /*559b0*/  STL.64 [R1+0x33a0], R86 ;  /* 0x0033a05601007387 */ /* 0x000fe80000100a00 */
[----:B------:R-:W-:Y:S04]  /*559c0*/  STL.64 [R1+0x7f8], R218 ;  /* 0x0007f8da01007387 */ /* 0x000fe80000100a00 */
[----:B------:R-:W-:Y:S04]  /*559d0*/  STL.64 [R1+0x33a8], R218 ;  /* 0x0033a8da01007387 */ /* 0x000fe80000100a00 */
[----:B------:R-:W3:Y:S01]  /*559e0*/  LDL.LU.64 R30, [R1+0x7a0] ;  /* 0x0007a000011e7983 */ /* 0x000ee20000300a00 */
[----:B------:R-:W-:-:S03]  /*559f0*/  IMAD.WIDE R96, R5, 0x4, R12 ;  /* 0x0000000405607825 */ /* 0x000fc600078e020c */
[----:B------:R-:W3:Y:S04]  /*55a00*/  LDL.LU.64 R12, [R1+0x798] ;  /* 0x00079800010c7983 */ /* 0x000ee80000300a00 */
[----:B------:R-:W-:Y:S04]  /*55a10*/  STL.64 [R1+0x800], R42 ;  /* 0x0008002a01007387 */ /* 0x000fe80000100a00 */
[----:B------:R-:W-:Y:S04]  /*55a20*/  STL.64 [R1+0x33b0], R42 ;  /* 0x0033b02a01007387 */ /* 0x000fe80000100a00 */
[----:B------:R-:W-:Y:S04]  /*55a30*/  STL.64 [R1+0x7f0], R48 ;  /* 0x0007f03001007387 */ /* 0x000fe80000100a00 */
[----:B------:R-:W-:Y:S01]  /*55a40*/  STL.64 [R1+0x33d8], R48 ;  /* 0x0033d83001007387 */ /* 0x000fe20000100a00 */
[----:B------:R-:W-:-:S03]  /*55a50*/  IMAD.WIDE R180, R5, 0x4, R24 ;  /* 0x0000000405b47825 */ /* 0x000fc600078e0218 */
[----:B------:R-:W3:Y:S04]  /*55a60*/  LDL.LU.64 R24, [R1+0x790] ;  /* 0x0007900001187983 */ /* 0x000ee80000300a00 */
[----:B------:R-:W3:Y:S01]  /*55a70*/  LDL.LU.64 R34, [R1+0x788] ;  /* 0x0007880001227983 */ /* 0x000ee20000300a00 */
[----:B--2---:R-:W-:-:S03]  /*55a80*/  IMAD.WIDE R216, R5, 0x4, R20 ;  /* 0x0000000405d87825 */ /* 0x004fc600078e0214 */
[----:B------:R-:W2:Y:S04]  /*55a90*/  LDL.LU.64 R20, [R1+0x780] ;  /* 0x0007800001147983 */ /* 0x000ea80000300a00 */
[----:B------:R-:W-:Y:S04]  /*55aa0*/  STL.64 [R1+0x7e8], R96 ;  /* 0x0007e86001007387 */ /* 0x000fe80000100a00 */
[----:B------:R1:W-:Y:S01]  /*55ab0*/  STL.64 [R1+0x33e0], R96 ;  /* 0x0033e06001007387 */ /* 0x0003e20000100a00 */
[----:B------:R-:W-:-:S03]  /*55ac0*/  IMAD.WIDE R146, R5, 0x4, R32 ;  /* 0x0000000405927825 */ /* 0x000fc600078e0220 */
[----:B------:R-:W2:Y:S01]  /*55ad0*/  LDL.LU.64 R32, [R1+0x778] ;  /* 0x0007780001207983 */ /* 0x000ea20000300a00 */
[----:B----4-:R-:W-:-:S03]  /*55ae0*/  IMAD.WIDE R84, R5, 0x4, R14 ;  /* 0x0000000405547825 */ /* 0x010fc600078e020e */
[----:B------:R-:W4:Y:S04]  /*55af0*/  LDL.LU.64 R14, [R1+0x770] ;  /* 0x00077000010e7983 */ /* 0x000f280000300a00 */
[----:B------:R-:W-:Y:S04]  /*55b00*/  STL.64 [R1+0x7e0], R180 ;  /* 0x0007e0b401007387 */ /* 0x000fe80000100a00 */
[----:B------:R-:W-:Y:S01]  /*55b10*/  STL.64 [R1+0x7d8], R216 ;  /* 0x0007d8d801007387 */ /* 0x000fe20000100a00 */
[----:B------:R-:W-:-:S03]  /*55b20*/  IMAD.WIDE R242, R5, 0x4, R26 ;  /* 0x0000000405f27825 */ /* 0x000fc600078e021a */
[----:B------:R-:W4:Y:S01]  /*55b30*/  LDL.LU.64 R26, [R1+0x768] ;  /* 0x00076800011a7983 */ /* 0x000f220000300a00 */
[----:B------:R-:W-:-:S03]  /*55b40*/  IMAD.WIDE R40, R5, 0x4, R36 ;  /* 0x0000000405287825 */ /* 0x000fc600078e0224 */
[----:B------:R-:W-:Y:S01]  /*55b50*/  STL.64 [R1+0x7d0], R146 ;  /* 0x0007d09201007387 */ /* 0x000fe20000100a00 */
[----:B------:R-:W-:-:S03]  /*55b60*/  IMAD.WIDE R94, R5, 0x4, R28 ;  /* 0x00000004055e7825 */ /* 0x000fc600078e021c */
[----:B------:R-:W4:Y:S04]  /*55b70*/  LDL.LU.64 R58, [R1+0x760] ;  /* 0x00076000013a7983 */ /* 0x000f280000300a00 */
[----:B------:R-:W4:Y:S04]  /*55b80*/  LDL.LU.64 R36, [R1+0x758] ;  /* 0x0007580001247983 */ /* 0x000f280000300a00 */
[----:B------:R-:W-:Y:S01]  /*55b90*/  STL.64 [R1+0x7c8], R84 ;  /* 0x0007c85401007387 */ /* 0x000fe20000100a00 */
[----:B---3--:R-:W-:-:S03]  /*55ba0*/  IMAD.WIDE R168, R5, 0x4, R22 ;  /* 0x0000000405a87825 */ /* 0x008fc600078e0216 */
[----:B------:R-:W-:Y:S04]  /*55bb0*/  STL.64 [R1+0x7b8], R242 ;  /* 0x0007b8f201007387 */ /* 0x000fe80000100a00 */
[----:B------:R-:W3:Y:S04]  /*55bc0*/  LDL.LU.64 R28, [R1+0x750] ;  /* 0x00075000011c7983 */ /* 0x000ee80000300a00 */
[----:B------:R-:W3:Y:S04]  /*55bd0*/  LDL.LU.64 R22, [R1+0x748] ;  /* 0x0007480001167983 */ /* 0x000ee80000300a00 */
[----:B------:R-:W-:Y:S04]  /*55be0*/  STL.64 [R1+0x7c0], R40 ;  /* 0x0007c02801007387 */ /* 0x000fe80000100a00 */
[----:B------:R-:W-:Y:S01]  /*55bf0*/  STL.64 [R1+0x7b0], R94 ;  /* 0x0007b05e01007387 */ /* 0x000fe20000100a00 */
[----:B------:R-:W-:-:S03]  /*55c00*/  IMAD.WIDE R118, R5, 0x4, R30 ;  /* 0x0000000405767825 */ /* 0x000fc600078e021e */
[----:B------:R-:W3:Y:S01]  /*55c10*/  LDL.LU.64 R30, [R1+0x740] ;  /* 0x00074000011e7983 */ /* 0x000ee20000300a00 */
[----:B------:R-:W-:-:S03]  /*55c20*/  IMAD.WIDE R214, R5, 0x4, R12 ;  /* 0x0000000405d67825 */ /* 0x000fc600078e020c */
[----:B------:R-:W3:Y:S04]  /*55c30*/  LDL.LU.64 R12, [R1+0x738] ;  /* 0x00073800010c7983 */ /* 0x000ee80000300a00 */
[----:B------:R-:W-:Y:S01]  /*55c40*/  STL.64 [R1+0x7a8], R168 ;  /* 0x0007a8a801007387 */ /* 0x000fe20000100a00 */
[----:B------:R-:W-:-:S03]  /*55c50*/  IMAD.WIDE R144, R5, 0x4, R24 ;  /* 0x0000000405907825 */ /* 0x000fc600078e0218 */
[----:B------:R-:W3:Y:S01]  /*55c60*/  LDL.LU.64 R24, [R1+0x730] ;  /* 0x0007300001187983 */ /* 0x000ee20000300a00 */
[----:B------:R-:W-:-:S03]  /*55c70*/  IMAD.WIDE R82, R5, 0x4, R34 ;  /* 0x0000000405527825 */ /* 0x000fc600078e0222 */
[----:B------:R-:W-:Y:S01]  /*55c80*/  STL.64 [R1+0x7a0], R118 ;  /* 0x0007a07601007387 */ /* 0x000fe20000100a00 */
[----:B--2---:R-:W-:-:S03]  /*55c90*/  IMAD.WIDE R38, R5, 0x4, R20 ;  /* 0x0000000405267825 */ /* 0x004fc600078e0214 */
[----:B------:R-:W2:Y:S04]  /*55ca0*/  LDL.LU.64 R20, [R1+0x728] ;  /* 0x0007280001147983 */ /* 0x000ea80000300a00 */
[----:B------:R-:W-:Y:S04]  /*55cb0*/  STL.64 [R1+0x798], R214 ;  /* 0x000798d601007387 */ /* 0x000fe80000100a00 */
[----:B------:R-:W-:Y:S01]  /*55cc0*/  STL.64 [R1+0x790], R144 ;  /* 0x0007909001007387 */ /* 0x000fe20000100a00 */
[----:B------:R-:W-:-:S03]  /*55cd0*/  IMAD.WIDE R46, R5, 0x4, R32 ;  /* 0x00000004052e7825 */ /* 0x000fc600078e0220 */
[----:B------:R-:W2:Y:S01]  /*55ce0*/  LDL.LU.64 R32, [R1+0x720] ;  /* 0x0007200001207983 */ /* 0x000ea20000300a00 */
[----:B----4-:R-:W-:-:S03]  /*55cf0*/  IMAD.WIDE R52, R5, 0x4, R14 ;  /* 0x0000000405347825 */ /* 0x010fc600078e020e */
        /* <DEDUP_REMOVED lines=21> */
[----:B------:R-:W3:Y:S01]  /*55e50*/  LDL.LU.64 R30, [R1+0x6e0] ;  /* 0x0006e000011e7983 */ /* 0x000ee20000300a00 */
[----:B------:R-:W-:-:S03]  /*55e60*/  IMAD.WIDE R90, R5, 0x4, R24 ;  /* 0x00000004055a7825 */ /* 0x000fc600078e0218 */
[----:B------:R-:W3:Y:S04]  /*55e70*/  LDL.LU.64 R24, [R1+0x6d8] ;  /* 0x0006d80001187983 */ /* 0x000ee80000300a00 */
[----:B------:R-:W-:Y:S04]  /*55e80*/  STL.64 [R1+0x748], R80 ;  /* 0x0007485001007387 */ /* 0x000fe80000100a00 */
[----:B------:R1:W-:Y:S04]  /*55e90*/  STL.64 [R1+0x738], R16 ;  /* 0x0007381001007387 */ /* 0x0003e80000100a00 */
[----:B------:R-:W3:Y:S01]  /*55ea0*/  LDL.LU.64 R60, [R1+0x6d0] ;  /* 0x0006d000013c7983 */ /* 0x000ee20000300a00 */
        /* <DEDUP_REMOVED lines=8> */
[----:B------:R-:W-:Y:S01]  /*55f30*/  STL.64 [R1+0x728], R154 ;  /* 0x0007289a01007387 */ /* 0x000fe20000100a00 */
[----:B------:R-:W-:-:S04]  /*55f40*/  IMAD.WIDE R140, R5, 0x4, R34 ;  /* 0x00000004058c7825 */ /* 0x000fc800078e0222 */
[----:B------:R-:W-:-:S04]  /*55f50*/  IMAD.WIDE R34, R5, 0x4, R8 ;  /* 0x0000000405227825 */ /* 0x000fc800078e0208 */
[C---:B------:R-:W-:Y:S02]  /*55f60*/  IMAD.WIDE R78, R5.reuse, 0x4, R26 ;  /* 0x00000004054e7825 */ /* 0x040fe400078e021a */
[----:B------:R-:W4:Y:S04]  /*55f70*/  LDL.LU.64 R26, [R1+0x6b0] ;  /* 0x0006b000011a7983 */ /* 0x000f280000300a00 */
[----:B------:R-:W-:Y:S04]  /*55f80*/  STL.64 [R1+0x720], R110 ;  /* 0x0007206e01007387 */ /* 0x000fe80000100a00 */
[----:B------:R-:W4:Y:S04]  /*55f90*/  LDL.LU.64 R8, [R1+0x6a8] ;  /* 0x0006a80001087983 */ /* 0x000f280000300a00 */
[----:B------:R-:W-:Y:S04]  /*55fa0*/  STL.64 [R1+0x718], R210 ;  /* 0x000718d201007387 */ /* 0x000fe80000100a00 */
[----:B------:R-:W-:Y:S04]  /*55fb0*/  STL.64 [R1+0x710], R140 ;  /* 0x0007108c01007387 */ /* 0x000fe80000100a00 */
[----:B------:R-:W4:Y:S01]  /*55fc0*/  LDL.LU.64 R58, [R1+0x6a0] ;  /* 0x0006a000013a7983 */ /* 0x000f220000300a00 */
[----:B---3--:R-:W-:-:S03]  /*55fd0*/  IMAD.WIDE R222, R5, 0x4, R28 ;  /* 0x0000000405de7825 */ /* 0x008fc600078e021c */
[----:B------:R-:W3:Y:S01]  /*55fe0*/  LDL.LU.64 R28, [R1+0x698] ;  /* 0x00069800011c7983 */ /* 0x000ee20000300a00 */
[----:B------:R-:W-:-:S03]  /*55ff0*/  IMAD.WIDE R162, R5, 0x4, R22 ;  /* 0x0000000405a27825 */ /* 0x000fc600078e0216 */
[----:B------:R-:W-:Y:S04]  /*56000*/  STL.64 [R1+0x708], R78 ;  /* 0x0007084e01007387 */ /* 0x000fe80000100a00 */
[----:B------:R-:W-:Y:S04]  /*56010*/  STL.64 [R1+0x6f8], R222 ;  /* 0x0006f8de01007387 */ /* 0x000fe80000100a00 */
[----:B------:R-:W3:Y:S01]  /*56020*/  LDL.LU.64 R22, [R1+0x690] ;  /* 0x0006900001167983 */ /* 0x000ee20000300a00 */
[----:B------:R-:W-:-:S03]  /*56030*/  IMAD.WIDE R248, R5, 0x4, R12 ;  /* 0x0000000405f87825 */ /* 0x000fc600078e020c */
[----:B------:R-:W3:Y:S04]  /*56040*/  LDL.LU.64 R12, [R1+0x688] ;  /* 0x00068800010c7983 */ /* 0x000ee80000300a00 */
[----:B------:R-:W-:Y:S01]  /*56050*/  STL.64 [R1+0x700], R34 ;  /* 0x0007002201007387 */ /* 0x000fe20000100a00 */
[----:B------:R-:W-:-:S03]  /*56060*/  IMAD.WIDE R182, R5, 0x4, R30 ;  /* 0x0000000405b67825 */ /* 0x000fc600078e021e */
[----:B------:R-:W-:Y:S04]  /*56070*/  STL.64 [R1+0x6f0], R162 ;  /* 0x0006f0a201007387 */ /* 0x000fe80000100a00 */
[----:B------:R-:W3:Y:S01]  /*56080*/  LDL.LU.64 R30, [R1+0x680] ;  /* 0x00068000011e7983 */ /* 0x000ee20000300a00 */
[----:B------:R-:W-:-:S03]  /*56090*/  IMAD.WIDE R208, R5, 0x4, R24 ;  /* 0x0000000405d07825 */ /* 0x000fc600078e0218 */
[----:B------:R-:W3:Y:S04]  /*560a0*/  LDL.LU.64 R24, [R1+0x678] ;  /* 0x0006780001187983 */ /* 0x000ee80000300a00 */
[----:B------:R-:W-:Y:S01]  /*560b0*/  STL.64 [R1+0x6e8], R248 ;  /* 0x0006e8f801007387 */ /* 0x000fe20000100a00 */
[----:B------:R-:W-:-:S04]  /*560c0*/  IMAD.WIDE R138, R5, 0x4, R60 ;  /* 0x00000004058a7825 */ /* 0x000fc800078e023c */
[C---:B--2---:R-:W-:Y:S02]  /*560d0*/  IMAD.WIDE R76, R5.reuse, 0x4, R20 ;  /* 0x00000004054c7825 */ /* 0x044fe400078e0214 */
[----:B------:R-:W2:Y:S04]  /*560e0*/  LDL.LU.64 R20, [R1+0x670] ;  /* 0x0006700001147983 */ /* 0x000ea80000300a00 */
[----:B------:R-:W-:Y:S04]  /*560f0*/  STL.64 [R1+0x6e0], R182 ;  /* 0x0006e0b601007387 */ /* 0x000fe80000100a00 */
[----:B------:R-:W-:Y:S01]  /*56100*/  STL.64 [R1+0x6d8], R208 ;  /* 0x0006d8d001007387 */ /* 0x000fe20000100a00 */
[----:B----4-:R-:W-:-:S03]  /*56110*/  IMAD.WIDE R160, R5, 0x4, R14 ;  /* 0x0000000405a07825 */ /* 0x010fc600078e020e */
[----:B------:R-:W4:Y:S04]  /*56120*/  LDL.LU.64 R14, [R1+0x668] ;  /* 0x00066800010e7983 */ /* 0x000f280000300a00 */
[----:B------:R-:W-:Y:S01]  /*56130*/  STL.64 [R1+0x6d0], R138 ;  /* 0x0006d08a01007387 */ /* 0x000fe20000100a00 */
[----:B------:R-:W-:-:S03]  /*56140*/  IMAD.WIDE R18, R5, 0x4, R26 ;  /* 0x0000000405127825 */ /* 0x000fc600078e021a */
[----:B------:R-:W4:Y:S04]  /*56150*/  LDL.LU.64 R26, [R1+0x660] ;  /* 0x00066000011a7983 */ /* 0x000f280000300a00 */
[----:B------:R-:W-:Y:S01]  /*56160*/  STL.64 [R1+0x6c8], R76 ;  /* 0x0006c84c01007387 */ /* 0x000fe20000100a00 */
[----:B------:R-:W-:-:S03]  /*56170*/  IMAD.WIDE R98, R5, 0x4, R8 ;  /* 0x0000000405627825 */ /* 0x000fc600078e0208 */
[----:B------:R1:W-:Y:S04]  /*56180*/  STL.64 [R1+0x6b8], R160 ;  /* 0x0006b8a001007387 */ /* 0x0003e80000100a00 */
[----:B------:R-:W4:Y:S01]  /*56190*/  LDL.LU.64 R8, [R1+0x658] ;  /* 0x0006580001087983 */ /* 0x000f220000300a00 */
[----:B------:R-:W-:-:S03]  /*561a0*/  IMAD.WIDE R32, R5, 0x4, R32 ;  /* 0x0000000405207825 */ /* 0x000fc600078e0220 */
[----:B------:R-:W4:Y:S01]  /*561b0*/  LDL.LU.64 R62, [R1+0x650] ;  /* 0x00065000013e7983 */ /* 0x000f220000300a00 */
[----:B------:R-:W-:-:S03]  /*561c0*/  IMAD.WIDE R56, R5, 0x4, R58 ;  /* 0x0000000405387825 */ /* 0x000fc600078e023a */
[----:B------:R-:W-:Y:S01]  /*561d0*/  STL.64 [R1+0x6c0], R32 ;  /* 0x0006c02001007387 */ /* 0x000fe20000100a00 */
[----:B---3--:R-:W-:-:S03]  /*561e0*/  IMAD.WIDE R206, R5, 0x4, R28 ;  /* 0x0000000405ce7825 */ /* 0x008fc600078e021c */
[----:B------:R-:W-:Y:S04]  /*561f0*/  STL.64 [R1+0x6b0], R18 ;  /* 0x0006b01201007387 */ /* 0x000fe80000100a00 */
[----:B------:R-:W3:Y:S04]  /*56200*/  LDL.LU.64 R60, [R1+0x648] ;  /* 0x00064800013c7983 */ /* 0x000ee80000300a00 */
[----:B------:R-:W3:Y:S01]  /*56210*/  LDL.LU.64 R28, [R1+0x640] ;  /* 0x00064000011c7983 */ /* 0x000ee20000300a00 */
[----:B------:R-:W-:-:S03]  /*56220*/  IMAD.WIDE R136, R5, 0x4, R22 ;  /* 0x0000000405887825 */ /* 0x000fc600078e0216 */
[----:B------:R-:W-:Y:S04]  /*56230*/  STL.64 [R1+0x6a8], R98 ;  /* 0x0006a86201007387 */ /* 0x000fe80000100a00 */
[----:B------:R-:W3:Y:S01]  /*56240*/  LDL.LU.64 R22, [R1+0x638] ;  /* 0x0006380001167983 */ /* 0x000ee20000300a00 */
[----:B------:R-:W-:-:S03]  /*56250*/  IMAD.WIDE R74, R5, 0x4, R12 ;  /* 0x00000004054a7825 */ /* 0x000fc600078e020c */
[----:B------:R-:W3:Y:S04]  /*56260*/  LDL.LU.64 R12, [R1+0x630] ;  /* 0x00063000010c7983 */ /* 0x000ee80000300a00 */
[----:B------:R-:W-:Y:S04]  /*56270*/  STL.64 [R1+0x6a0], R56 ;  /* 0x0006a03801007387 */ /* 0x000fe80000100a00 */
[----:B------:R-:W-:Y:S04]  /*56280*/  STL.64 [R1+0x698], R206 ;  /* 0x000698ce01007387 */ /* 0x000fe80000100a00 */
[----:B------:R-:W3:Y:S01]  /*56290*/  LDL.LU.64 R58, [R1+0x628] ;  /* 0x00062800013a7983 */ /* 0x000ee20000300a00 */
[----:B------:R-:W-:-:S03]  /*562a0*/  IMAD.WIDE R30, R5, 0x4, R30 ;  /* 0x00000004051e7825 */ /* 0x000fc600078e021e */
[----:B------:R-:W-:Y:S01]  /*562b0*/  STL.64 [R1+0x690], R136 ;  /* 0x0006908801007387 */ /* 0x000fe20000100a00 */
[----:B------:R-:W-:-:S03]  /*562c0*/  IMAD.WIDE R108, R5, 0x4, R24 ;  /* 0x00000004056c7825 */ /* 0x000fc600078e0218 */
[----:B------:R-:W3:Y:S04]  /*562d0*/  LDL.LU.64 R64, [R1+0x620] ;  /* 0x0006200001407983 */ /* 0x000ee80000300a00 */
[----:B------:R-:W3:Y:S04]  /*562e0*/  LDL.LU.64 R24, [R1+0x618] ;  /* 0x0006180001187983 */ /* 0x000ee80000300a00 */
[----:B------:R-:W-:Y:S04]  /*562f0*/  STL.64 [R1+0x688], R74 ;  /* 0x0006884a01007387 */ /* 0x000fe80000100a00 */
[----:B------:R1:W-:Y:S01]  /*56300*/  STL.64 [R1+0x678], R108 ;  /* 0x0006786c01007387 */ /* 0x0003e20000100a00 */
[----:B--2---:R-:W-:-:S03]  /*56310*/  IMAD.WIDE R178, R5, 0x4, R20 ;  /* 0x0000000405b27825 */ /* 0x004fc600078e0214 */
        /* <DEDUP_REMOVED lines=8> */
[----:B------:R-:W4:Y:S01]  /*563a0*/  LDL.LU.64 R8, [R1+0x5f8] ;  /* 0x0005f80001087983 */ /* 0x000f220000300a00 */
[----:B------:R-:W-:-:S03]  /*563b0*/  IMAD.WIDE R134, R5, 0x4, R62 ;  /* 0x0000000405867825 */ /* 0x000fc600078e023e */
[----:B------:R-:W-:Y:S04]  /*563c0*/  STL.64 [R1+0x668], R170 ;  /* 0x000668aa01007387 */ /* 0x000fe80000100a00 */
[----:B------:R-:W4:Y:S04]  /*563d0*/  LDL.LU.64 R62, [R1+0x5f0] ;  /* 0x0005f000013e7983 */ /* 0x000f280000300a00 */
[----:B------:R-:W-:Y:S01]  /*563e0*/  STL.64 [R1+0x660], R234 ;  /* 0x000660ea01007387 */ /* 0x000fe20000100a00 */
[----:B---3--:R-:W-:-:S03]  /*563f0*/  IMAD.WIDE R72, R5, 0x4, R60 ;  /* 0x0000000405487825 */ /* 0x008fc600078e023c */
[----:B------:R-:W3:Y:S01]  /*56400*/  LDL.LU.64 R60, [R1+0x5e8] ;  /* 0x0005e800013c7983 */ /* 0x000ee20000300a00 */
[----:B------:R-:W-:-:S03]  /*56410*/  IMAD.WIDE R28, R5, 0x4, R28 ;  /* 0x00000004051c7825 */ /* 0x000fc600078e021c */
[----:B------:R-:W-:Y:S04]  /*56420*/  STL.64 [R1+0x658], R204 ;  /* 0x000658cc01007387 */ /* 0x000fe80000100a00 */
[----:B------:R-:W-:Y:S01]  /*56430*/  STL.64 [R1+0x650], R134 ;  /* 0x0006508601007387 */ /* 0x000fe20000100a00 */
[----:B------:R-:W-:-:S03]  /*56440*/  IMAD.WIDE R250, R5, 0x4, R22 ;  /* 0x0000000405fa7825 */ /* 0x000fc600078e0216 */
[----:B------:R-:W3:Y:S01]  /*56450*/  LDL.LU.64 R22, [R1+0x5e0] ;  /* 0x0005e00001167983 */ /* 0x000ee20000300a00 */
[----:B------:R-:W-:-:S03]  /*56460*/  IMAD.WIDE R166, R5, 0x4, R12 ;  /* 0x0000000405a67825 */ /* 0x000fc600078e020c */
[----:B------:R-:W3:Y:S04]  /*56470*/  LDL.LU.64 R12, [R1+0x5d8] ;  /* 0x0005d800010c7983 */ /* 0x000ee80000300a00 */
[----:B------:R-:W-:Y:S04]  /*56480*/  STL.64 [R1+0x648], R72 ;  /* 0x0006484801007387 */ /* 0x000fe80000100a00 */
[----:B------:R1:W-:Y:S01]  /*56490*/  STL.64 [R1+0x638], R250 ;  /* 0x000638fa01007387 */ /* 0x0003e20000100a00 */
[----:B------:R-:W-:-:S03]  /*564a0*/  IMAD.WIDE R228, R5, 0x4, R58 ;  /* 0x0000000405e47825 */ /* 0x000fc600078e023a */
[----:B------:R-:W3:Y:S04]  /*564b0*/  LDL.LU.64 R58, [R1+0x5d0] ;  /* 0x0005d000013a7983 */ /* 0x000ee80000300a00 */
[----:B------:R-:W-:Y:S01]  /*564c0*/  STL.64 [R1+0x640], R28 ;  /* 0x0006401c01007387 */ /* 0x000fe20000100a00 */
[----:B------:R-:W-:-:S03]  /*564d0*/  IMAD.WIDE R112, R5, 0x4, R64 ;  /* 0x0000000405707825 */ /* 0x000fc600078e0240 */
[----:B------:R-:W-:Y:S01]  /*564e0*/  STL.64 [R1+0x630], R166 ;  /* 0x000630a601007387 */ /* 0x000fe20000100a00 */
[----:B------:R-:W-:-:S03]  /*564f0*/  IMAD.WIDE R202, R5, 0x4, R24 ;  /* 0x0000000405ca7825 */ /* 0x000fc600078e0218 */
[----:B------:R-:W3:Y:S04]  /*56500*/  LDL.LU.64 R24, [R1+0x5c0] ;  /* 0x0005c00001187983 */ /* 0x000ee80000300a00 */
[----:B------:R-:W-:Y:S01]  /*56510*/  STL.64 [R1+0x628], R228 ;  /* 0x000628e401007387 */ /* 0x000fe20000100a00 */
        /* <DEDUP_REMOVED lines=12> */
[----:B------:R-:W4:Y:S01]  /*565e0*/  LDL.LU.64 R66, [R1+0x598] ;  /* 0x0005980001427983 */ /* 0x000f220000300a00 */
[----:B---3--:R-:W-:-:S03]  /*565f0*/  IMAD.WIDE R176, R5, 0x4, R60 ;  /* 0x0000000405b07825 */ /* 0x008fc600078e023c */
[----:B------:R-:W-:Y:S04]  /*56600*/  STL.64 [R1+0x608], R70 ;  /* 0x0006084601007387 */ /* 0x000fe80000100a00 */
[----:B------:R3:W-:Y:S04]  /*56610*/  STL.64 [R1+0x5f8], R226 ;  /* 0x0005f8e201007387 */ /* 0x0007e80000100a00 */
[----:B------:R-:W3:Y:S01]  /*56620*/  LDL.LU.64 R64, [R1+0x590] ;  /* 0x0005900001407983 */ /* 0x000ee20000300a00 */
[----:B------:R-:W-:-:S03]  /*56630*/  IMAD.WIDE R184, R5, 0x4, R22 ;  /* 0x0000000405b87825 */ /* 0x000fc600078e0216 */
[----:B------:R-:W3:Y:S04]  /*56640*/  LDL.LU.64 R60, [R1+0x588] ;  /* 0x00058800013c7983 */ /* 0x000ee80000300a00 */
[----:B------:R-:W-:Y:S04]  /*56650*/  STL.64 [R1+0x600], R26 ;  /* 0x0006001a01007387 */ /* 0x000fe80000100a00 */
[----:B------:R-:W-:Y:S01]  /*56660*/  STL.64 [R1+0x5f0], R50 ;  /* 0x0005f03201007387 */ /* 0x000fe20000100a00 */
[----:B------:R-:W-:-:S03]  /*56670*/  IMAD.WIDE R200, R5, 0x4, R12 ;  /* 0x0000000405c87825 */ /* 0x000fc600078e020c */
[----:B------:R-:W3:Y:S04]  /*56680*/  LDL.LU.64 R22, [R1+0x580] ;  /* 0x0005800001167983 */ /* 0x000ee80000300a00 */
[----:B------:R-:W3:Y:S04]  /*56690*/  LDL.LU.64 R12, [R1+0x578] ;  /* 0x00057800010c7983 */ /* 0x000ee80000300a00 */
[----:B------:R-:W-:Y:S01]  /*566a0*/  STL.64 [R1+0x5e8], R176 ;  /* 0x0005e8b001007387 */ /* 0x000fe20000100a00 */
[----:B------:R-:W-:-:S03]  /*566b0*/  IMAD.WIDE R130, R5, 0x4, R58 ;  /* 0x0000000405827825 */ /* 0x000fc600078e023a */
[----:B------:R-:W3:Y:S04]  /*566c0*/  LDL.LU.64 R62, [R1+0x570] ;  /* 0x00057000013e7983 */ /* 0x000ee80000300a00 */
[----:B------:R-:W3:Y:S04]  /*566d0*/  LDL.LU.64 R2, [R1+0x568] ;  /* 0x0005680001027983 */ /* 0x000ee80000300a00 */
[----:B------:R-:W-:Y:S04]  /*566e0*/  STL.64 [R1+0x5e0], R184 ;  /* 0x0005e0b801007387 */ /* 0x000fe80000100a00 */
[----:B------:R-:W-:Y:S01]  /*566f0*/  STL.64 [R1+0x5d8], R200 ;  /* 0x0005d8c801007387 */ /* 0x000fe20000100a00 */
[----:B------:R-:W-:-:S03]  /*56700*/  IMAD.WIDE R24, R5, 0x4, R24 ;  /* 0x0000000405187825 */ /* 0x000fc600078e0218 */
[----:B------:R-:W3:Y:S04]  /*56710*/  LDL.LU.64 R58, [R1+0x560] ;  /* 0x00056000013a7983 */ /* 0x000ee80000300a00 */
[----:B------:R-:W-:Y:S01]  /*56720*/  STL.64 [R1+0x5d0], R130 ;  /* 0x0005d08201007387 */ /* 0x000fe20000100a00 */
[----:B--2---:R-:W-:-:S04]  /*56730*/  IMAD.WIDE R44, R5, 0x4, R20 ;  /* 0x00000004052c7825 */ /* 0x004fc800078e0214 */
[C---:B----4-:R-:W-:Y:S02]  /*56740*/  IMAD.WIDE R92, R5.reuse, 0x4, R14 ;  /* 0x00000004055c7825 */ /* 0x050fe400078e020e */
[----:B------:R-:W2:Y:S04]  /*56750*/  LDL.LU.64 R14, [R1+0x558] ;  /* 0x00055800010e7983 */ /* 0x000ea80000300a00 */
[----:B------:R-:W-:Y:S04]  /*56760*/  STL.64 [R1+0x5c8], R68 ;  /* 0x0005c84401007387 */ /* 0x000fe80000100a00 */
[----:B------:R4:W-:Y:S01]  /*56770*/  STL.64 [R1+0x5b8], R44 ;  /* 0x0005b82c01007387 */ /* 0x0009e20000100a00 */
[----:B------:R-:W-:-:S03]  /*56780*/  IMAD.WIDE R246, R5, 0x4, R8 ;  /* 0x0000000405f67825 */ /* 0x000fc600078e0208 */
[----:B------:R-:W4:Y:S04]  /*56790*/  LDL.LU.64 R8, [R1+0x550] ;  /* 0x0005500001087983 */ /* 0x000f280000300a00 */
[----:B------:R-:W4:Y:S04]  /*567a0*/  LDL.LU.64 R20, [R1+0x548] ;  /* 0x0005480001147983 */ /* 0x000f280000300a00 */
[----:B------:R-:W-:Y:S04]  /*567b0*/  STL.64 [R1+0x5c0], R24 ;  /* 0x0005c01801007387 */ /* 0x000fe80000100a00 */
[----:B------:R-:W-:Y:S04]  /*567c0*/  STL.64 [R1+0x5b0], R92 ;  /* 0x0005b05c01007387 */ /* 0x000fe80000100a00 */
[----:B------:R-:W-:Y:S04]  /*567d0*/  STL.64 [R1+0x5a8], R246 ;  /* 0x0005a8f601007387 */ /* 0x000fe80000100a00 */
[----:B------:R-:W4:Y:S01]  /*567e0*/  LDL.LU.64 R122, [R1+0x538] ;  /* 0x00053800017a7983 */ /* 0x000f220000300a00 */
[----:B------:R-:W-:-:S04]  /*567f0*/  IMAD.WIDE R188, R5, 0x4, R120 ;  /* 0x0000000405bc7825 */ /* 0x000fc800078e0278 */
[----:B------:R-:W-:-:S04]  /*56800*/  IMAD.WIDE R198, R5, 0x4, R66 ;  /* 0x0000000405c67825 */ /* 0x000fc800078e0242 */
[----:B---3--:R-:W-:-:S04]  /*56810*/  IMAD.WIDE R128, R5, 0x4, R64 ;  /* 0x0000000405807825 */ /* 0x008fc800078e0240 */
[C---:B------:R-:W-:Y:S02]  /*56820*/  IMAD.WIDE R66, R5.reuse, 0x4, R60 ;  /* 0x0000000405427825 */ /* 0x040fe400078e023c */
[----:B------:R-:W3:Y:S04]  /*56830*/  LDL.LU.64 R60, [R1+0x530] ;  /* 0x00053000013c7983 */ /* 0x000ee80000300a00 */
[----:B------:R-:W-:Y:S01]  /*56840*/  STL.64 [R1+0x5a0], R188 ;  /* 0x0005a0bc01007387 */ /* 0x000fe20000100a00 */
[----:B------:R-:W-:-:S03]  /*56850*/  IMAD.WIDE R88, R5, 0x4, R12 ;  /* 0x0000000405587825 */ /* 0x000fc600078e020c */
[----:B------:R-:W-:Y:S01]  /*56860*/  STL.64 [R1+0x598], R198 ;  /* 0x000598c601007387 */ /* 0x000fe20000100a00 */
[----:B------:R-:W-:-:S03]  /*56870*/  IMAD.WIDE R22, R5, 0x4, R22 ;  /* 0x0000000405167825 */ /* 0x000fc600078e0216 */
[----:B------:R-:W3:Y:S01]  /*56880*/  LDL.LU.64 R12, [R1+0x528] ;  /* 0x00052800010c7983 */ /* 0x000ee20000300a00 */
[----:B------:R-:W-:-:S03]  /*56890*/  IMAD.WIDE R164, R5, 0x4, R62 ;  /* 0x0000000405a47825 */ /* 0x000fc600078e023e */
[----:B------:R-:W-:Y:S01]  /*568a0*/  STL.64 [R1+0x590], R128 ;  /* 0x0005908001007387 */ /* 0x000fe20000100a00 */
[----:B------:R-:W-:-:S03]  /*568b0*/  IMAD.WIDE R100, R5, 0x4, R2 ;  /* 0x0000000405647825 */ /* 0x000fc600078e0202 */
[----:B------:R-:W-:Y:S04]  /*568c0*/  STL.64 [R1+0x588], R66 ;  /* 0x0005884201007387 */ /* 0x000fe80000100a00 */
[----:B------:R1:W-:Y:S04]  /*568d0*/  STL.64 [R1+0x578], R88 ;  /* 0x0005785801007387 */ /* 0x0003e80000100a00 */
[----:B------:R-:W3:Y:S04]  /*568e0*/  LDL.LU.64 R2, [R1+0x520] ;  /* 0x0005200001027983 */ /* 0x000ee80000300a00 */
[----:B------:R-:W3:Y:S01]  /*568f0*/  LDL.LU.64 R124, [R1+0x518] ;  /* 0x00051800017c7983 */ /* 0x000ee20000300a00 */
[----:B------:R-:W-:-:S03]  /*56900*/  IMAD.WIDE R232, R5, 0x4, R58 ;  /* 0x0000000405e87825 */ /* 0x000fc600078e023a */
[----:B------:R-:W-:Y:S04]  /*56910*/  STL.64 [R1+0x580], R22 ;  /* 0x0005801601007387 */ /* 0x000fe80000100a00 */
[----:B------:R-:W-:Y:S04]  /*56920*/  STL.64 [R1+0x570], R164 ;  /* 0x000570a401007387 */ /* 0x000fe80000100a00 */
[----:B------:R-:W3:Y:S04]  /*56930*/  LDL.LU.64 R120, [R1+0x510] ;  /* 0x0005100001787983 */ /* 0x000ee80000300a00 */
[----:B------:R-:W3:Y:S01]  /*56940*/  LDL.LU.64 R62, [R1+0x508] ;  /* 0x00050800013e7983 */ /* 0x000ee20000300a00 */
[----:B--2---:R-:W-:-:S03]  /*56950*/  IMAD.WIDE R196, R5, 0x4, R14 ;  /* 0x0000000405c47825 */ /* 0x004fc600078e020e */
[----:B------:R-:W2:Y:S04]  /*56960*/  LDL.LU.64 R14, [R1+0x500] ;  /* 0x00050000010e7983 */ /* 0x000ea80000300a00 */
[----:B------:R-:W2:Y:S04]  /*56970*/  LDL.LU.64 R58, [R1+0x4f8] ;  /* 0x0004f800013a7983 */ /* 0x000ea80000300a00 */
[----:B------:R-:W-:Y:S01]  /*56980*/  STL.64 [R1+0x568], R100 ;  /* 0x0005686401007387 */ /* 0x000fe20000100a00 */
[----:B----4-:R-:W-:-:S03]  /*56990*/  IMAD.WIDE R126, R5, 0x4, R8 ;  /* 0x00000004057e7825 */ /* 0x010fc600078e0208 */
        /* <DEDUP_REMOVED lines=11> */
[----:B------:R1:W-:Y:S04]  /*56a50*/  STL.64 [R1+0x538], R150 ;  /* 0x0005389601007387 */ /* 0x0003e80000100a00 */
[----:B------:R-:W4:Y:S01]  /*56a60*/  LDL.LU.64 R122, [R1+0x4d0] ;  /* 0x0004d000017a7983 */ /* 0x000f220000300a00 */
[----:B---3--:R-:W-:-:S03]  /*56a70*/  IMAD.WIDE R224, R5, 0x4, R60 ;  /* 0x0000000405e07825 */ /* 0x008fc600078e023c */
[----:B------:R-:W3:Y:S01]  /*56a80*/  LDL.LU.64 R60, [R1+0x4c8] ;  /* 0x0004c800013c7983 */ /* 0x000ee20000300a00 */
[----:B------:R-:W-:-:S03]  /*56a90*/  IMAD.WIDE R172, R5, 0x4, R12 ;  /* 0x0000000405ac7825 */ /* 0x000fc600078e020c */
[----:B------:R-:W3:Y:S04]  /*56aa0*/  LDL.LU.64 R12, [R1+0x4c0] ;  /* 0x0004c000010c7983 */ /* 0x000ee80000300a00 */
[----:B------:R-:W3:Y:S04]  /*56ab0*/  LDL.LU.64 R174, [R1+0x4b8] ;  /* 0x0004b80001ae7983 */ /* 0x000ee80000300a00 */
[----:B------:R-:W-:Y:S04]  /*56ac0*/  STL.64 [R1+0x540], R20 ;  /* 0x0005401401007387 */ /* 0x000fe80000100a00 */
[----:B------:R-:W-:Y:S01]  /*56ad0*/  STL.64 [R1+0x530], R224 ;  /* 0x000530e001007387 */ /* 0x000fe20000100a00 */
[----:B------:R-:W-:-:S03]  /*56ae0*/  IMAD.WIDE R114, R5, 0x4, R2 ;  /* 0x0000000405727825 */ /* 0x000fc600078e0202 */
[----:B------:R-:W3:Y:S01]  /*56af0*/  LDL.LU.64 R2, [R1+0x4b0] ;  /* 0x0004b00001027983 */ /* 0x000ee20000300a00 */
[----:B------:R-:W-:-:S03]  /*56b00*/  IMAD.WIDE R194, R5, 0x4, R124 ;  /* 0x0000000405c27825 */ /* 0x000fc600078e027c */
[----:B------:R-:W-:Y:S04]  /*56b10*/  STL.64 [R1+0x528], R172 ;  /* 0x000528ac01007387 */ /* 0x000fe80000100a00 */
[----:B------:R-:W-:Y:S01]  /*56b20*/  STL.64 [R1+0x520], R114 ;  /* 0x0005207201007387 */ /* 0x000fe20000100a00 */
[----:B------:R-:W-:-:S03]  /*56b30*/  IMAD.WIDE R124, R5, 0x4, R120 ;  /* 0x00000004057c7825 */ /* 0x000fc600078e0278 */
[----:B------:R-:W-:Y:S01]  /*56b40*/  STL.64 [R1+0x518], R194 ;  /* 0x000518c201007387 */ /* 0x000fe20000100a00 */
[----:B------:R-:W-:-:S03]  /*56b50*/  IMAD.WIDE R62, R5, 0x4, R62 ;  /* 0x00000004053e7825 */ /* 0x000fc600078e023e */
[----:B------:R-:W-:Y:S04]  /*56b60*/  STL.64 [R1+0x510], R124 ;  /* 0x0005107c01007387 */ /* 0x000fe80000100a00 */
[----:B------:R-:W3:Y:S04]  /*56b70*/  LDL.LU.64 R104, [R1+0x4a8] ;  /* 0x0004a80001687983 */ /* 0x000ee80000300a00 */
[----:B------:R-:W-:Y:S01]  /*56b80*/  STL.64 [R1+0x508], R62 ;  /* 0x0005083e01007387 */ /* 0x000fe20000100a00 */
[----:B--2---:R-:W-:-:S04]  /*56b90*/  IMAD.WIDE R220, R5, 0x4, R58 ;  /* 0x0000000405dc7825 */ /* 0x004fc800078e023a */
[C---:B------:R-:W-:Y:S01]  /*56ba0*/  IMAD.WIDE R14, R5.reuse, 0x4, R14 ;  /* 0x00000004050e7825 */ /* 0x040fe200078e020e */
[----:B------:R2:W-:Y:S03]  /*56bb0*/  STL.64 [R1+0x4f8], R220 ;  /* 0x0004f8dc01007387 */ /* 0x0005e60000100a00 */
[----:B----4-:R-:W-:-:S04]  /*56bc0*/  IMAD.WIDE R106, R5, 0x4, R8 ;  /* 0x00000004056a7825 */ /* 0x010fc800078e0208 */
[C---:B------:R-:W-:Y:S02]  /*56bd0*/  IMAD.WIDE R230, R5.reuse, 0x4, R6 ;  /* 0x0000000405e67825 */ /* 0x040fe400078e0206 */
[----:B------:R-:W4:Y:S04]  /*56be0*/  LDL.LU.64 R6, [R1+0x4a0] ;  /* 0x0004a00001067983 */ /* 0x000f280000300a00 */
[----:B------:R-:W2:Y:S04]  /*56bf0*/  LDL.LU.64 R8, [R1+0x498] ;  /* 0x0004980001087983 */ /* 0x000ea80000300a00 */
[----:B------:R-:W2:Y:S01]  /*56c00*/  LDL.LU.64 R120, [R1+0x490] ;  /* 0x0004900001787983 */ /* 0x000ea20000300a00 */
[----:B------:R-:W-:-:S03]  /*56c10*/  IMAD.WIDE R186, R5, 0x4, R186 ;  /* 0x0000000405ba7825 */ /* 0x000fc600078e02ba */
[----:B------:R-:W2:Y:S01]  /*56c20*/  LDL.LU.64 R58, [R1+0x488] ;  /* 0x00048800013a7983 */ /* 0x000ea20000300a00 */
        /* <DEDUP_REMOVED lines=8> */
[----:B-1----:R-:W2:Y:S04]  /*56cb0*/  LDL.64 R96, [R1+0x1460] ;  /* 0x0014600001607983 */ /* 0x002ea80000100a00 */
[----:B------:R-:W2:Y:S04]  /*56cc0*/  LDL.64 R48, [R1+0xc40] ;  /* 0x000c400001307983 */ /* 0x000ea80000100a00 */
[----:B------:R-:W2:Y:S04]  /*56cd0*/  LDL.64 R54, [R1+0xbf8] ;  /* 0x000bf80001367983 */ /* 0x000ea80000100a00 */
[----:B------:R-:W2:Y:S04]  /*56ce0*/  LDL.64 R102, [R1+0xbb8] ;  /* 0x000bb80001667983 */ /* 0x000ea80000100a00 */
[----:B------:R-:W2:Y:S04]  /*56cf0*/  LDL.64 R116, [R1+0xb78] ;  /* 0x000b780001747983 */ /* 0x000ea80000100a00 */
[----:B------:R-:W2:Y:S01]  /*56d00*/  LDL.64 R156, [R1+0xb38] ;  /* 0x000b3800019c7983 */ /* 0x000ea20000100a00 */
[----:B---3--:R-:W-:-:S03]  /*56d10*/  IMAD.WIDE R60, R5, 0x4, R60 ;  /* 0x00000004053c7825 */ /* 0x008fc600078e023c */
[----:B------:R-:W3:Y:S01]  /*56d20*/  LDL.64 R240, [R1+0xaf8] ;  /* 0x000af80001f07983 */ /* 0x000ee20000100a00 */
[----:B------:R-:W-:-:S03]  /*56d30*/  IMAD.WIDE R238, R5, 0x4, R174 ;  /* 0x0000000405ee7825 */ /* 0x000fc600078e02ae */
[----:B------:R-:W3:Y:S01]  /*56d40*/  LDL.64 R190, [R1+0xab8] ;  /* 0x000ab80001be7983 */ /* 0x000ee20000100a00 */
[----:B------:R-:W-:-:S03]  /*56d50*/  IMAD.WIDE R12, R5, 0x4, R12 ;  /* 0x00000004050c7825 */ /* 0x000fc600078e020c */
[----:B------:R-:W3:Y:S01]  /*56d60*/  LDL.64 R244, [R1+0xa78] ;  /* 0x000a780001f47983 */ /* 0x000ee20000100a00 */
[----:B------:R-:W-:-:S03]  /*56d70*/  IMAD.WIDE R2, R5, 0x4, R2 ;  /* 0x0000000405027825 */ /* 0x000fc600078e0202 */
[----:B------:R-:W3:Y:S01]  /*56d80*/  LDL.64 R174, [R1+0xa38] ;  /* 0x000a380001ae7983 */ /* 0x000ee20000100a00 */
[----:B------:R-:W-:-:S03]  /*56d90*/  IMAD.WIDE R104, R5, 0x4, R104 ;  /* 0x0000000405687825 */ /* 0x000fc600078e0268 */
[----:B------:R-:W-:Y:S04]  /*56da0*/  STL.64 [R1+0x4c8], R60 ;  /* 0x0004c83c01007387 */ /* 0x000fe80000100a00 */
[----:B------:R1:W-:Y:S04]  /*56db0*/  STL.64 [R1+0x4b8], R238 ;  /* 0x0004b8ee01007387 */ /* 0x0003e80000100a00 */
[----:B------:R-:W-:Y:S04]  /*56dc0*/  STL.64 [R1+0x4c0], R12 ;  /* 0x0004c00c01007387 */ /* 0x000fe80000100a00 */
[----:B------:R1:W-:Y:S04]  /*56dd0*/  STL.64 [R1+0x4b0], R2 ;  /* 0x0004b00201007387 */ /* 0x0003e80000100a00 */
[----:B------:R1:W-:Y:S01]  /*56de0*/  STL.64 [R1+0x4a8], R104 ;  /* 0x0004a86801007387 */ /* 0x0003e20000100a00 */
[----:B----4-:R-:W-:-:S04]  /*56df0*/  IMAD.WIDE R6, R5, 0x4, R6 ;  /* 0x0000000405067825 */ /* 0x010fc800078e0206 */
[C---:B--2---:R-:W-:Y:S01]  /*56e00*/  IMAD.WIDE R8, R5.reuse, 0x4, R8 ;  /* 0x0000000405087825 */ /* 0x044fe200078e0208 */
[----:B------:R2:W-:Y:S03]  /*56e10*/  STL.64 [R1+0x4a0], R6 ;  /* 0x0004a00601007387 */ /* 0x0005e60000100a00 */
[C---:B------:R-:W-:Y:S01]  /*56e20*/  IMAD.WIDE R120, R5.reuse, 0x4, R120 ;  /* 0x0000000405787825 */ /* 0x040fe200078e0278 */
[----:B------:R-:W4:Y:S03]  /*56e30*/  LDL.64 R42, [R1+0x8f8] ;  /* 0x0008f800012a7983 */ /* 0x000f260000100a00 */
[----:B------:R-:W-:Y:S01]  /*56e40*/  IMAD.WIDE R58, R5, 0x4, R58 ;  /* 0x00000004053a7825 */ /* 0x000fe200078e023a */
[----:B------:R-:W2:Y:S04]  /*56e50*/  LDL.64 R218, [R1+0x8b8] ;  /* 0x0008b80001da7983 */ /* 0x000ea80000100a00 */
[----:B------:R-:W2:Y:S04]  /*56e60*/  LDL.64 R86, [R1+0x878] ;  /* 0x0008780001567983 */ /* 0x000ea80000100a00 */
[----:B------:R-:W2:Y:S04]  /*56e70*/  LDL.64 R148, [R1+0x838] ;  /* 0x0008380001947983 */ /* 0x000ea80000100a00 */
[----:B------:R1:W-:Y:S04]  /*56e80*/  STL.64 [R1+0x498], R8 ;  /* 0x0004980801007387 */ /* 0x0003e80000100a00 */
[----:B------:R1:W-:Y:S04]  /*56e90*/  STL.64 [R1+0x490], R120 ;  /* 0x0004907801007387 */ /* 0x0003e80000100a00 */
[----:B------:R1:W-:Y:S04]  /*56ea0*/  STL.64 [R1+0x488], R58 ;  /* 0x0004883a01007387 */ /* 0x0003e80000100a00 */
[----:B------:R-:W-:Y:S04]  /*56eb0*/  LDGSTS.E [R11+0x40000], desc[UR60][R96.64], P1 ;  /* 0x40000000600b7fae */ /* 0x000fe8000892187c */
[----:B------:R-:W-:Y:S04]  /*56ec0*/  LDGSTS.E [R11+0x40400], desc[UR60][R48.64], P1 ;  /* 0x40400000300b7fae */ /* 0x000fe8000892187c */
[----:B------:R-:W-:Y:S04]  /*56ed0*/  LDGSTS.E [R11+0x40800], desc[UR60][R54.64], P1 ;  /* 0x40800000360b7fae */ /* 0x000fe8000892187c */
[----:B------:R-:W2:Y:S04]  /*56ee0*/  LDL.LU.64 R96, [R1+0x33e0] ;  /* 0x0033e00001607983 */ /* 0x000ea80000300a00 */
[----:B------:R1:W-:Y:S04]  /*56ef0*/  STL.64 [R1+0x480], R152 ;  /* 0x0004809801007387 */ /* 0x0003e80000100a00 */
[----:B------:R-:W2:Y:S04]  /*56f00*/  LDL.LU.64 R48, [R1+0x33d8] ;  /* 0x0033d80001307983 */ /* 0x000ea80000300a00 */
[----:B------:R-:W4:Y:S04]  /*56f10*/  LDL.LU.64 R54, [R1+0x33d0] ;  /* 0x0033d00001367983 */ /* 0x000f280000300a00 */
[----:B------:R-:W-:Y:S04]  /*56f20*/  LDGSTS.E [R11+0x40c00], desc[UR60][R102.64], P1 ;  /* 0x40c00000660b7fae */ /* 0x000fe8000892187c */
[----:B------:R-:W-:Y:S04]  /*56f30*/  LDGSTS.E [R11+0x41000], desc[UR60][R116.64], P1 ;  /* 0x41000000740b7fae */ /* 0x000fe8000892187c */
[----:B------:R-:W-:Y:S04]  /*56f40*/  LDGSTS.E [R11+0x41400], desc[UR60][R156.64], P1 ;  /* 0x414000009c0b7fae */ /* 0x000fe8000892187c */
[----:B------:R-:W2:Y:S04]  /*56f50*/  LDL.LU.64 R102, [R1+0x33c8] ;  /* 0x0033c80001667983 */ /* 0x000ea80000300a00 */
[----:B------:R-:W4:Y:S04]  /*56f60*/  LDL.LU.64 R116, [R1+0x33c0] ;  /* 0x0033c00001747983 */ /* 0x000f280000300a00 */
[----:B------:R-:W2:Y:S04]  /*56f70*/  LDL.LU.64 R156, [R1+0x33b8] ;  /* 0x0033b800019c7983 */ /* 0x000ea80000300a00 */
[----:B---3--:R-:W-:Y:S04]  /*56f80*/  LDGSTS.E [R11+0x41800], desc[UR60][R240.64], P1 ;  /* 0x41800000f00b7fae */ /* 0x008fe8000892187c */
[----:B------:R-:W-:Y:S04]  /*56f90*/  LDGSTS.E [R11+0x41c00], desc[UR60][R190.64], P1 ;  /* 0x41c00000be0b7fae */ /* 0x000fe8000892187c */
[----:B------:R-:W-:Y:S04]  /*56fa0*/  LDGSTS.E [R11+0x42000], desc[UR60][R244.64], P1 ;  /* 0x42000000f40b7fae */ /* 0x000fe8000892187c */
[----:B------:R-:W-:Y:S04]  /*56fb0*/  LDGSTS.E [R11+0x42400], desc[UR60][R174.64], P1 ;  /* 0x42400000ae0b7fae */ /* 0x000fe8000892187c */
[----:B------:R-:W3:Y:S04]  /*56fc0*/  LDL.64 R240, [R1+0xc78] ;  /* 0x000c780001f07983 */ /* 0x000ee80000100a00 */
[----:B------:R-:W3:Y:S04]  /*56fd0*/  LDL.64 R190, [R1+0xc38] ;  /* 0x000c380001be7983 */ /* 0x000ee80000100a00 */
[----:B------:R-:W3:Y:S04]  /*56fe0*/  LDL.64 R244, [R1+0xaf0] ;  /* 0x000af00001f47983 */ /* 0x000ee80000100a00 */
[----:B------:R-:W3:Y:S04]  /*56ff0*/  LDL.64 R174, [R1+0xab0] ;  /* 0x000ab00001ae7983 */ /* 0x000ee80000100a00 */
[----:B--2---:R-:W-:Y:S04]  /*57000*/  LDGSTS.E [R11+0x42800], desc[UR60][R156.64], P1 ;  /* 0x428000009c0b7fae */ /* 0x004fe8000892187c */
[----:B----4-:R-:W-:Y:S04]  /*57010*/  LDGSTS.E [R11+0x42c00], desc[UR60][R116.64], P1 ;  /* 0x42c00000740b7fae */ /* 0x010fe8000892187c */
[----:B------:R-:W-:Y:S04]  /*57020*/  LDGSTS.E [R11+0x43000], desc[UR60][R102.64], P1 ;  /* 0x43000000660b7fae */ /* 0x000fe8000892187c */
[----:B------:R-:W-:Y:S04]  /*57030*/  LDGSTS.E [R11+0x43400], desc[UR60][R54.64], P1 ;  /* 0x43400000360b7fae */ /* 0x000fe8000892187c */
[----:B------:R-:W2:Y:S04]  /*57040*/  LDL.64 R116, [R1+0xbb0] ;  /* 0x000bb00001747983 */ /* 0x000ea80000100a00 */
[----:B------:R-:W4:Y:S04]  /*57050*/  LDL.64 R102, [R1+0xb70] ;  /* 0x000b700001667983 */ /* 0x000f280000100a00 */
[----:B------:R-:W2:Y:S04]  /*57060*/  LDL.64 R54, [R1+0xbf0] ;  /* 0x000bf00001367983 */ /* 0x000ea80000100a00 */
[----:B------:R-:W4:Y:S04]  /*57070*/  LDL.64 R156, [R1+0xb30] ;  /* 0x000b3000019c7983 */ /* 0x000f280000100a00 */
[----:B------:R-:W-:Y:S04]  /*57080*/  LDGSTS.E [R11+0x43800], desc[UR60][R42.64], P1 ;  /* 0x438000002a0b7fae */ /* 0x000fe8000892187c */
[----:B------:R-:W-:Y:S04]  /*57090*/  LDGSTS.E [R11+0x43c00], desc[UR60][R218.64], P1 ;  /* 0x43c00000da0b7fae */ /* 0x000fe8000892187c */
[----:B------:R-:W-:Y:S04]  /*570a0*/  LDGSTS.E [R11+0x44000], desc[UR60][R86.64], P1 ;  /* 0x44000000560b7fae */ /* 0x000fe8000892187c */
[----:B------:R-:W4:Y:S04]  /*570b0*/  LDL.LU.64 R42, [R1+0x33b0] ;  /* 0x0033b000012a7983 */ /* 0x000f280000300a00 */
[----:B------:R-:W3:Y:S04]  /*570c0*/  LDL.LU.64 R218, [R1+0x33a8] ;  /* 0x0033a80001da7983 */ /* 0x000ee80000300a00 */
[----:B------:R-:W-:Y:S04]  /*570d0*/  LDGSTS.E [R11+0x44400], desc[UR60][R148.64], P1 ;  /* 0x44400000940b7fae */ /* 0x000fe8000892187c */
[----:B------:R-:W4:Y:S04]  /*570e0*/  LDL.LU.64 R86, [R1+0x33a0] ;  /* 0x0033a00001567983 */ /* 0x000f280000300a00 */
[----:B------:R-:W4:Y:S04]  /*570f0*/  LDL.LU.64 R148, [R1+0x3398] ;  /* 0x0033980001947983 */ /* 0x000f280000300a00 */
[----:B---3--:R-:W-:Y:S04]  /*57100*/  LDGSTS.E [R11+0x44800], desc[UR60][R218.64], P1 ;  /* 0x44800000da0b7fae */ /* 0x008fe8000892187c */
[----:B------:R-:W-:Y:S04]  /*57110*/  LDGSTS.E [R11+0x44c00], desc[UR60][R242.64], P1 ;  /* 0x44c00000f20b7fae */ /* 0x000fe8000892187c */
[----:B------:R-:W-:Y:S04]  /*57120*/  LDGSTS.E [R11+0x45000], desc[UR60][R46.64], P1 ;  /* 0x450000002e0b7fae */ /* 0x000fe8000892187c */
[----:B------:R-:W-:Y:S04]  /*57130*/  LDGSTS.E [R11+0x45400], desc[UR60][R16.64], P1 ;  /* 0x45400000100b7fae */ /* 0x000fe8000892187c */
[----:B------:R-:W-:Y:S04]  /*57140*/  LDGSTS.E [R11+0x45800], desc[UR60][R222.64], P1 ;  /* 0x45800000de0b7fae */ /* 0x000fe8000892187c */
[----:B------:R-:W3:Y:S04]  /*57150*/  LDL.LU.64 R218, [R1+0x3390] ;  /* 0x0033900001da7983 */ /* 0x000ee80000300a00 */
[----:B------:R-:W-:Y:S04]  /*57160*/  LDGSTS.E [R11+0x45c00], desc[UR60][R160.64], P1 ;  /* 0x45c00000a00b7fae */ /* 0x000fe8000892187c */
[----:B------:R-:W3:Y:S04]  /*57170*/  LDL.64 R46, [R1+0x9f0] ;  /* 0x0009f000012e7983 */ /* 0x000ee80000100a00 */
[----:B------:R-:W3:Y:S04]  /*57180*/  LDL.64 R16, [R1+0x9b0] ;  /* 0x0009b00001107983 */ /* 0x000ee80000100a00 */
[----:B------:R-:W3:Y:S04]  /*57190*/  LDL.64 R242, [R1+0x970] ;  /* 0x0009700001f27983 */ /* 0x000ee80000100a00 */
[----:B------:R-:W3:Y:S04]  /*571a0*/  LDL.64 R160, [R1+0x8f0] ;  /* 0x0008f00001a07983 */ /* 0x000ee80000100a00 */
[----:B------:R-:W3:Y:S04]  /*571b0*/  LDL.64 R222, [R1+0x8b0] ;  /* 0x0008b00001de7983 */ /* 0x000ee80000100a00 */
        /* <DEDUP_REMOVED lines=16> */
[----:B-1----:R-:W3:Y:S04]  /*572c0*/  LDL.LU.64 R238, [R1+0x3350] ;  /* 0x0033500001ee7983 */ /* 0x002ee80000300a00 */
[----:B------:R-:W3:Y:S04]  /*572d0*/  LDL.LU.64 R240, [R1+0x3348] ;  /* 0x0033480001f07983 */ /* 0x000ee80000300a00 */
[----:B------:R-:W-:Y:S04]  /*572e0*/  LDGSTS.E [R0+0x40480], desc[UR60][R190.64], P1 ;  /* 0x40480000be007fae */ /* 0x000fe8000892187c */
[----:B--2---:R-:W-:Y:S04]  /*572f0*/  LDGSTS.E [R0+0x40880], desc[UR60][R54.64], P1 ;  /* 0x4088000036007fae */ /* 0x004fe8000892187c */
[----:B------:R-:W-:Y:S04]  /*57300*/  LDGSTS.E [R0+0x40c80], desc[UR60][R116.64], P1 ;  /* 0x40c8000074007fae */ /* 0x000fe8000892187c */
[----:B------:R-:W2:Y:S04]  /*57310*/  LDL.LU.64 R190, [R1+0x3340] ;  /* 0x0033400001be7983 */ /* 0x000ea80000300a00 */
[----:B------:R-:W3:Y:S04]  /*57320*/  LDL.LU.64 R54, [R1+0x3338] ;  /* 0x0033380001367983 */ /* 0x000ee80000300a00 */
[----:B------:R-:W2:Y:S04]  /*57330*/  LDL.LU.64 R116, [R1+0x3330] ;  /* 0x0033300001747983 */ /* 0x000ea80000300a00 */
[----:B----4-:R-:W-:Y:S04]  /*57340*/  LDGSTS.E [R0+0x41080], desc[UR60][R102.64], P1 ;  /* 0x4108000066007fae */ /* 0x010fe8000892187c */
[----:B------:R-:W-:Y:S04]  /*57350*/  LDGSTS.E [R0+0x41480], desc[UR60][R156.64], P1 ;  /* 0x414800009c007fae */ /* 0x000fe8000892187c */
[----:B------:R-:W-:Y:S04]  /*57360*/  LDGSTS.E [R0+0x41880], desc[UR60][R244.64], P1 ;  /* 0x41880000f4007fae */ /* 0x000fe8000892187c */
[----:B------:R-:W-:Y:S04]  /*57370*/  LDGSTS.E [R0+0x41c80], desc[UR60][R174.64], P1 ;  /* 0x41c80000ae007fae */ /* 0x000fe8000892187c */
[----:B------:R-:W4:Y:S04]  /*57380*/  LDL.64 R102, [R1+0xc70] ;  /* 0x000c700001667983 */ /* 0x000f280000100a00 */
[----:B------:R-:W4:Y:S04]  /*57390*/  LDL.64 R156, [R1+0xc30] ;  /* 0x000c3000019c7983 */ /* 0x000f280000100a00 */
[----:B------:R-:W4:Y:S04]  /*573a0*/  LDL.64 R244, [R1+0xb68] ;  /* 0x000b680001f47983 */ /* 0x000f280000100a00 */
[----:B------:R-:W4:Y:S04]  /*573b0*/  LDL.64 R174, [R1+0xb28] ;  /* 0x000b280001ae7983 */ /* 0x000f280000100a00 */
[----:B--2---:R-:W-:Y:S04]  /*573c0*/  LDGSTS.E [R0+0x42080], desc[UR60][R116.64], P1 ;  /* 0x4208000074007fae */ /* 0x004fe8000892187c */
[----:B---3--:R-:W-:Y:S04]  /*573d0*/  LDGSTS.E [R0+0x42480], desc[UR60][R54.64], P1 ;  /* 0x4248000036007fae */ /* 0x008fe8000892187c */
[----:B------:R-:W-:Y:S04]  /*573e0*/  LDGSTS.E [R0+0x42880], desc[UR60][R46.64], P1 ;  /* 0x428800002e007fae */ /* 0x000fe8000892187c */
[----:B------:R-:W2:Y:S04]  /*573f0*/  LDL.64 R116, [R1+0xba8] ;  /* 0x000ba80001747983 */ /* 0x000ea80000100a00 */
[----:B------:R-:W3:Y:S04]  /*57400*/  LDL.64 R54, [R1+0xbe8] ;  /* 0x000be80001367983 */ /* 0x000ee80000100a00 */
[----:B------:R-:W2:Y:S04]  /*57410*/  LDL.LU.64 R46, [R1+0x3328] ;  /* 0x00332800012e7983 */ /* 0x000ea80000300a00 */
[----:B------:R-:W-:Y:S04]  /*57420*/  LDGSTS.E [R0+0x42c80], desc[UR60][R16.64], P1 ;  /* 0x42c8000010007fae */ /* 0x000fe8000892187c */
[----:B------:R-:W-:Y:S04]  /*57430*/  LDGSTS.E [R0+0x43080], desc[UR60][R242.64], P1 ;  /* 0x43080000f2007fae */ /* 0x000fe8000892187c */
[----:B------:R-:W2:Y:S04]  /*57440*/  LDL.LU.64 R16, [R1+0x3320] ;  /* 0x0033200001107983 */ /* 0x000ea80000300a00 */
[----:B------:R-:W4:Y:S04]  /*57450*/  LDL.LU.64 R242, [R1+0x3318] ;  /* 0x0033180001f27983 */ /* 0x000f280000300a00 */
[----:B----4-:R-:W-:Y:S04]  /*57460*/  LDGSTS.E [R0+0x43480], desc[UR60][R242.64], P1 ;  /* 0x43480000f2007fae */ /* 0x010fe8000892187c */
[----:B------:R-:W-:Y:S04]  /*57470*/  LDGSTS.E [R0+0x43880], desc[UR60][R160.64], P1 ;  /* 0x43880000a0007fae */ /* 0x000fe8000892187c */
[----:B------:R-:W-:Y:S04]  /*57480*/  LDGSTS.E [R0+0x43c80], desc[UR60][R222.64], P1 ;  /* 0x43c80000de007fae */ /* 0x000fe8000892187c */
[----:B------:R-:W4:Y:S04]  /*57490*/  LDL.64 R242, [R1+0xa68] ;  /* 0x000a680001f27983 */ /* 0x000f280000100a00 */
        /* <DEDUP_REMOVED lines=11> */
[----:B------:R-:W-:Y:S04]  /*57550*/  LDGSTS.E [R0+0x45480], desc[UR60][R90.64], P1 ;  /* 0x454800005a007fae */ /* 0x000fe8000892187c */
        /* <DEDUP_REMOVED lines=27> */
[----:B------:R-:W4:Y:S04]  /*57710*/  LDL.LU.64 R54, [R1+0x3280] ;  /* 0x0032800001367983 */ /* 0x000f280000300a00 */
[----:B--2---:R-:W-:Y:S04]  /*57720*/  LDGSTS.E [R2+0x40d00], desc[UR60][R116.64], P1 ;  /* 0x40d0000074027fae */ /* 0x004fe8000892187c */
[----:B------:R-:W-:Y:S04]  /*57730*/  LDGSTS.E [R2+0x41100], desc[UR60][R244.64], P1 ;  /* 0x41100000f4027fae */ /* 0x000fe8000892187c */
[----:B------:R-:W-:Y:S04]  /*57740*/  LDGSTS.E [R2+0x41500], desc[UR60][R174.64], P1 ;  /* 0x41500000ae027fae */ /* 0x000fe8000892187c */
[----:B------:R-:W2:Y:S04]  /*57750*/  LDL.LU.64 R116, [R1+0x3278] ;  /* 0x0032780001747983 */ /* 0x000ea80000300a00 */
[----:B------:R-:W3:Y:S04]  /*57760*/  LDL.64 R244, [R1+0xba0] ;  /* 0x000ba00001f47983 */ /* 0x000ee80000100a00 */
[----:B------:R-:W3:Y:S04]  /*57770*/  LDL.64 R174, [R1+0xb20] ;  /* 0x000b200001ae7983 */ /* 0x000ee80000100a00 */
[----:B--2---:R-:W-:Y:S04]  /*57780*/  LDGSTS.E [R2+0x41900], desc[UR60][R116.64], P1 ;  /* 0x4190000074027fae */ /* 0x004fe8000892187c */
[----:B----4-:R-:W-:Y:S04]  /*57790*/  LDGSTS.E [R2+0x41d00], desc[UR60][R54.64], P1 ;  /* 0x41d0000036027fae */ /* 0x010fe8000892187c */
[----:B------:R-:W-:Y:S04]  /*577a0*/  LDGSTS.E [R2+0x42100], desc[UR60][R242.64], P1 ;  /* 0x42100000f2027fae */ /* 0x000fe8000892187c */
[----:B---3--:R-:W-:Y:S04]  /*577b0*/  LDGSTS.E [R2+0x42500], desc[UR60][R156.64], P1 ;  /* 0x425000009c027fae */ /* 0x008fe8000892187c */
[----:B------:R-:W-:Y:S04]  /*577c0*/  LDGSTS.E [R2+0x42900], desc[UR60][R102.64], P1 ;  /* 0x4290000066027fae */ /* 0x000fe8000892187c */
[----:B------:R-:W2:Y:S04]  /*577d0*/  LDL.64 R54, [R1+0xc68] ;  /* 0x000c680001367983 */ /* 0x000ea80000100a00 */
[----:B------:R-:W3:Y:S04]  /*577e0*/  LDL.64 R116, [R1+0xc28] ;  /* 0x000c280001747983 */ /* 0x000ee80000100a00 */
[----:B------:R-:W4:Y:S04]  /*577f0*/  LDL.64 R102, [R1+0xb60] ;  /* 0x000b600001667983 */ /* 0x000f280000100a00 */
[----:B------:R-:W4:Y:S04]  /*57800*/  LDL.64 R156, [R1+0xae0] ;  /* 0x000ae000019c7983 */ /* 0x000f280000100a00 */
[----:B------:R-:W4:Y:S04]  /*57810*/  LDL.64 R242, [R1+0xaa0] ;  /* 0x000aa00001f27983 */ /* 0x000f280000100a00 */
[----:B------:R-:W-:Y:S04]  /*57820*/  LDGSTS.E [R2+0x42d00], desc[UR60][R94.64], P1 ;  /* 0x42d000005e027fae */ /* 0x000fe8000892187c */
[----:B------:R-:W-:Y:S04]  /*57830*/  LDGSTS.E [R2+0x43100], desc[UR60][R52.64], P1 ;  /* 0x4310000034027fae */ /* 0x000fe8000892187c */
[----:B------:R-:W2:Y:S04]  /*57840*/  LDL.LU.64 R94, [R1+0x3270] ;  /* 0x00327000015e7983 */ /* 0x000ea80000300a00 */
[----:B------:R-:W4:Y:S04]  /*57850*/  LDL.LU.64 R52, [R1+0x3268] ;  /* 0x0032680001347983 */ /* 0x000f280000300a00 */
        /* <DEDUP_REMOVED lines=38> */
[----:B---3--:R-:W-:Y:S04]  /*57ac0*/  LDGSTS.E [R3+0x40580], desc[UR60][R116.64], P1 ;  /* 0x4058000074037fae */ /* 0x008fe8000892187c */
[----:B------:R-:W3:Y:S04]  /*57ad0*/  LDL.LU.64 R104, [R1+0x31d0] ;  /* 0x0031d00001687983 */ /* 0x000ee80000300a00 */
[----:B------:R-:W4:Y:S04]  /*57ae0*/  LDL.LU.64 R54, [R1+0x31c8] ;  /* 0x0031c80001367983 */ /* 0x000f280000300a00 */
[----:B------:R-:W2:Y:S04]  /*57af0*/  LDL.64 R116, [R1+0xc60] ;  /* 0x000c600001747983 */ /* 0x000ea80000100a00 */
[----:B----4-:R-:W-:Y:S04]  /*57b00*/  LDGSTS.E [R3+0x40980], desc[UR60][R54.64], P1 ;  /* 0x4098000036037fae */ /* 0x010fe8000892187c */
[----:B------:R-:W-:Y:S04]  /*57b10*/  LDGSTS.E [R3+0x40d80], desc[UR60][R244.64], P1 ;  /* 0x40d80000f4037fae */ /* 0x000fe8000892187c */
[----:B------:R-:W-:Y:S04]  /*57b20*/  LDGSTS.E [R3+0x41180], desc[UR60][R102.64], P1 ;  /* 0x4118000066037fae */ /* 0x000fe8000892187c */
[----:B------:R-:W4:Y:S04]  /*57b30*/  LDL.64 R54, [R1+0xc20] ;  /* 0x000c200001367983 */ /* 0x000f280000100a00 */
[----:B------:R-:W4:Y:S04]  /*57b40*/  LDL.LU.64 R244, [R1+0x31c0] ;  /* 0x0031c00001f47983 */ /* 0x000f280000300a00 */
[----:B------:R-:W4:Y:S04]  /*57b50*/  LDL.LU.64 R102, [R1+0x31b8] ;  /* 0x0031b80001667983 */ /* 0x000f280000300a00 */
[----:B------:R-:W-:Y:S04]  /*57b60*/  LDGSTS.E [R3+0x41580], desc[UR60][R174.64], P1 ;  /* 0x41580000ae037fae */ /* 0x000fe8000892187c */
[----:B------:R-:W-:Y:S04]  /*57b70*/  LDGSTS.E [R3+0x41980], desc[UR60][R156.64], P1 ;  /* 0x419800009c037fae */ /* 0x000fe8000892187c */
[----:B------:R-:W-:Y:S04]  /*57b80*/  LDGSTS.E [R3+0x41d80], desc[UR60][R242.64], P1 ;  /* 0x41d80000f2037fae */ /* 0x000fe8000892187c */
[----:B------:R-:W4:Y:S04]  /*57b90*/  LDL.LU.64 R174, [R1+0x31b0] ;  /* 0x0031b00001ae7983 */ /* 0x000f280000300a00 */
[----:B------:R-:W4:Y:S04]  /*57ba0*/  LDL.LU.64 R156, [R1+0x31a8] ;  /* 0x0031a800019c7983 */ /* 0x000f280000300a00 */
[----:B------:R-:W3:Y:S04]  /*57bb0*/  LDL.LU.64 R242, [R1+0x31a0] ;  /* 0x0031a00001f27983 */ /* 0x000ee80000300a00 */
[----:B---3--:R-:W-:Y:S04]  /*57bc0*/  LDGSTS.E [R3+0x42180], desc[UR60][R242.64], P1 ;  /* 0x42180000f2037fae */ /* 0x008fe8000892187c */
[----:B------:R-:W-:Y:S04]  /*57bd0*/  LDGSTS.E [R3+0x42580], desc[UR60][R104.64], P1 ;  /* 0x4258000068037fae */ /* 0x000fe8000892187c */
[----:B--2---:R-:W-:Y:S04]  /*57be0*/  LDGSTS.E [R3+0x42980], desc[UR60][R176.64], P1 ;  /* 0x42980000b0037fae */ /* 0x004fe8000892187c */
[----:B------:R-:W2:Y:S04]  /*57bf0*/  LDL.LU.64 R242, [R1+0x3198] ;  /* 0x0031980001f27983 */ /* 0x000ea80000300a00 */
[----:B------:R-:W3:Y:S04]  /*57c00*/  LDL.LU.64 R104, [R1+0x3190] ;  /* 0x0031900001687983 */ /* 0x000ee80000300a00 */
[----:B------:R-:W2:Y:S04]  /*57c10*/  LDL.LU.64 R176, [R1+0x3188] ;  /* 0x0031880001b07983 */ /* 0x000ea80000300a00 */
        /* <DEDUP_REMOVED lines=13> */
[----:B------:R-:W-:Y:S04]  /*57cf0*/  LDGSTS.E [R3+0x44980], desc[UR60][R180.64], P1 ;  /* 0x44980000b4037fae */ /* 0x000fe8000892187c */
[----:B------:R-:W-:Y:S04]  /*57d00*/  LDGSTS.E [R3+0x44d80], desc[UR60][R118.64], P1 ;  /* 0x44d8000076037fae */ /* 0x000fe8000892187c */
[----:B------:R-:W2:Y:S04]  /*57d10*/  LDL.LU.64 R108, [R1+0x3150] ;  /* 0x00315000016c7983 */ /* 0x000ea80000300a00 */
[----:B------:R-:W2:Y:S04]  /*57d20*/  LDL.LU.64 R180, [R1+0x3148] ;  /* 0x0031480001b47983 */ /* 0x000ea80000300a00 */
[----:B------:R-:W3:Y:S04]  /*57d30*/  LDL.LU.64 R118, [R1+0x3140] ;  /* 0x0031400001767983 */ /* 0x000ee80000300a00 */
        /* <DEDUP_REMOVED lines=23> */
[----:B------:R-:W4:Y:S04]  /*57eb0*/  LDL.LU.64 R6, [R1+0x30e0] ;  /* 0x0030e00001067983 */ /* 0x000f280000300a00 */
[----:B----4-:R-:W-:Y:S04]  /*57ec0*/  LDGSTS.E [R6+0x40200], desc[UR60][R116.64], P1 ;  /* 0x4020000074067fae */ /* 0x010fe8000892187c */
[----:B------:R-:W-:Y:S04]  /*57ed0*/  LDGSTS.E [R6+0x40600], desc[UR60][R54.64], P1 ;  /* 0x4060000036067fae */ /* 0x000fe8000892187c */
[----:B------:R-:W4:Y:S04]  /*57ee0*/  LDL.LU.64 R116, [R1+0x30d8] ;  /* 0x0030d80001747983 */ /* 0x000f280000300a00 */
[----:B------:R-:W2:Y:S04]  /*57ef0*/  LDL.LU.64 R54, [R1+0x30d0] ;  /* 0x0030d00001367983 */ /* 0x000ea80000300a00 */
[----:B----4-:R-:W-:Y:S04]  /*57f00*/  LDGSTS.E [R6+0x40a00], desc[UR60][R116.64], P1 ;  /* 0x40a0000074067fae */ /* 0x010fe8000892187c */
[----:B---3--:R-:W-:Y:S04]  /*57f10*/  LDGSTS.E [R6+0x40e00], desc[UR60][R188.64], P1 ;  /* 0x40e00000bc067fae */ /* 0x008fe8000892187c */
[----:B------:R-:W-:Y:S04]  /*57f20*/  LDGSTS.E [R6+0x41200], desc[UR60][R56.64], P1 ;  /* 0x4120000038067fae */ /* 0x000fe8000892187c */
[----:B------:R-:W3:Y:S04]  /*57f30*/  LDL.LU.64 R116, [R1+0x30c8] ;  /* 0x0030c80001747983 */ /* 0x000ee80000300a00 */
[----:B------:R-:W4:Y:S04]  /*57f40*/  LDL.LU.64 R188, [R1+0x30c0] ;  /* 0x0030c00001bc7983 */ /* 0x000f280000300a00 */
        /* <DEDUP_REMOVED lines=13> */
[----:B------:R1:W-:Y:S04]  /*58020*/  LDGSTS.E [R6+0x42e00], desc[UR60][R158.64], P1 ;  /* 0x42e000009e067fae */ /* 0x0003e8000892187c */
[----:B------:R-:W-:Y:S04]  /*58030*/  LDGSTS.E [R6+0x43200], desc[UR60][R226.64], P1 ;  /* 0x43200000e2067fae */ /* 0x000fe8000892187c */
[----:B------:R-:W-:Y:S04]  /*58040*/  LDGSTS.E [R6+0x43600], desc[UR60][R224.64], P1 ;  /* 0x43600000e0067fae */ /* 0x000fe8000892187c */
[----:B------:R-:W5:Y:S04]  /*58050*/  LDL.LU R158, [R1+0x3080] ;  /* 0x00308000019e7983 */ /* 0x000f680000300800 */
[----:B------:R-:W3:Y:S04]  /*58060*/  LDL.LU.64 R226, [R1+0x3078] ;  /* 0x0030780001e27983 */ /* 0x000ee80000300a00 */
[----:B------:R-:W3:Y:S04]  /*58070*/  LDL.LU.64 R224, [R1+0x3070] ;  /* 0x0030700001e07983 */ /* 0x000ee80000300a00 */
[----:B------:R-:W-:Y:S04]  /*58080*/  LDGSTS.E [R6+0x43a00], desc[UR60][R18.64], P1 ;  /* 0x43a0000012067fae */ /* 0x000fe8000892187c */
[----:B------:R1:W-:Y:S04]  /*58090*/  LDGSTS.E [R6+0x43e00], desc[UR60][R222.64], P1 ;  /* 0x43e00000de067fae */ /* 0x0003e8000892187c */
[----:B------:R1:W-:Y:S04]  /*580a0*/  LDGSTS.E [R6+0x44200], desc[UR60][R220.64], P1 ;  /* 0x44200000dc067fae */ /* 0x0003e8000892187c */
        /* <DEDUP_REMOVED lines=29> */
[----:B------:R1:W-:Y:S04]  /*58280*/  LDGSTS.E [R6+0x47e00], desc[UR60][R8.64], P1 ;  /* 0x47e0000008067fae */ /* 0x0003e8000892187c */
[----:B------:R-:W3:Y:S04]  /*58290*/  LDL.LU.64 R194, [R1+0x2ff0] ;  /* 0x002ff00001c27983 */ /* 0x000ee80000300a00 */
[----:B------:R-:W3:Y:S04]  /*582a0*/  LDL.LU.64 R192, [R1+0x2fe8] ;  /* 0x002fe80001c07983 */ /* 0x000ee80000300a00 */
[----:B------:R-:W2:Y:S04]  /*582b0*/  LDL.LU.64 R8, [R1+0x2fe0] ;  /* 0x002fe00001087983 */ /* 0x000ea80000300a00 */
[----:B--2---:R-:W-:Y:S04]  /*582c0*/  LDGSTS.E [R8+0x40280], desc[UR60][R190.64], P1 ;  /* 0x40280000be087fae */ /* 0x004fe8000892187c */
[----:B----4-:R-:W-:Y:S04]  /*582d0*/  LDGSTS.E [R8+0x40680], desc[UR60][R188.64], P1 ;  /* 0x40680000bc087fae */ /* 0x010fe8000892187c */
[----:B------:R-:W-:Y:S04]  /*582e0*/  LDGSTS.E [R8+0x40a80], desc[UR60][R186.64], P1 ;  /* 0x40a80000ba087fae */ /* 0x000fe8000892187c */
[----:B------:R-:W2:Y:S04]  /*582f0*/  LDL.LU.64 R190, [R1+0x2fd8] ;  /* 0x002fd80001be7983 */ /* 0x000ea80000300a00 */
[----:B------:R-:W4:Y:S04]  /*58300*/  LDL.LU.64 R188, [R1+0x2fd0] ;  /* 0x002fd00001bc7983 */ /* 0x000f280000300a00 */
[----:B------:R-:W2:Y:S04]  /*58310*/  LDL.LU.64 R186, [R1+0x2fc8] ;  /* 0x002fc80001ba7983 */ /* 0x000ea80000300a00 */
[----:B------:R-:W-:Y:S04]  /*58320*/  LDGSTS.E [R8+0x40e80], desc[UR60][R184.64], P1 ;  /* 0x40e80000b8087fae */ /* 0x000fe8000892187c */
[----:B------:R-:W-:Y:S04]  /*58330*/  LDGSTS.E [R8+0x41280], desc[UR60][R182.64], P1 ;  /* 0x41280000b6087fae */ /* 0x000fe8000892187c */
[----:B------:R-:W-:Y:S04]  /*58340*/  LDGSTS.E [R8+0x41680], desc[UR60][R180.64], P1 ;  /* 0x41680000b4087fae */ /* 0x000fe8000892187c */
[----:B------:R-:W4:Y:S04]  /*58350*/  LDL.LU.64 R184, [R1+0x2fc0] ;  /* 0x002fc00001b87983 */ /* 0x000f280000300a00 */
        /* <DEDUP_REMOVED lines=55> */
[----:B------:R-:W2:Y:S04]  /*586d0*/  LDL.LU.64 R118, [R1+0x2ed8] ;  /* 0x002ed80001767983 */ /* 0x000ea80000300a00 */
        /* <DEDUP_REMOVED lines=60> */
[----:B------:R2:W-:Y:S04]  /*58aa0*/  LDGSTS.E [R9+0x47f00], desc[UR60][R58.64], P1 ;  /* 0x47f000003a097fae */ /* 0x0005e8000892187c */
[----:B------:R-:W-:Y:S04]  /*58ab0*/  LDGSTS.E [R10+0x40380], desc[UR60][R56.64], P1 ;  /* 0x40380000380a7fae */ /* 0x000fe8000892187c */
[----:B------:R-:W-:Y:S04]  /*58ac0*/  LDGSTS.E [R10+0x40780], desc[UR60][R54.64], P1 ;  /* 0x40780000360a7fae */ /* 0x000fe8000892187c */
[----:B------:R-:W4:Y:S04]  /*58ad0*/  LDL.LU.64 R58, [R1+0x2de0] ;  /* 0x002de000013a7983 */ /* 0x000f280000300a00 */
[----:B------:R-:W3:Y:S04]  /*58ae0*/  LDL.LU.64 R56, [R1+0x2dd8] ;  /* 0x002dd80001387983 */ /* 0x000ee80000300a00 */
[----:B------:R-:W4:Y:S04]  /*58af0*/  LDL.LU.64 R54, [R1+0x2dd0] ;  /* 0x002dd00001367983 */ /* 0x000f280000300a00 */
[----:B------:R-:W-:Y:S04]  /*58b00*/  LDGSTS.E [R10+0x40b80], desc[UR60][R232.64], P1 ;  /* 0x40b80000e80a7fae */ /* 0x000fe8000892187c */
[----:B------:R-:W-:Y:S04]  /*58b10*/  LDGSTS.E [R10+0x40f80], desc[UR60][R234.64], P1 ;  /* 0x40f80000ea0a7fae */ /* 0x000fe8000892187c */
[----:B------:R-:W-:Y:S04]  /*58b20*/  LDGSTS.E [R10+0x41380], desc[UR60][R236.64], P1 ;  /* 0x41380000ec0a7fae */ /* 0x000fe8000892187c */
[----:B------:R-:W3:Y:S04]  /*58b30*/  LDL.LU.64 R232, [R1+0x2dc8] ;  /* 0x002dc80001e87983 */ /* 0x000ee80000300a00 */
[----:B------:R-:W3:Y:S04]  /*58b40*/  LDL.LU.64 R234, [R1+0x2dc0] ;  /* 0x002dc00001ea7983 */ /* 0x000ee80000300a00 */
[----:B------:R-:W4:Y:S04]  /*58b50*/  LDL.LU.64 R236, [R1+0x2db8] ;  /* 0x002db80001ec7983 */ /* 0x000f280000300a00 */
[----:B------:R-:W-:Y:S04]  /*58b60*/  LDGSTS.E [R10+0x41780], desc[UR60][R238.64], P1 ;  /* 0x41780000ee0a7fae */ /* 0x000fe8000892187c */
[----:B------:R-:W-:Y:S04]  /*58b70*/  LDGSTS.E [R10+0x41b80], desc[UR60][R240.64], P1 ;  /* 0x41b80000f00a7fae */ /* 0x000fe8000892187c */
[----:B------:R-:W-:Y:S04]  /*58b80*/  LDGSTS.E [R10+0x41f80], desc[UR60][R242.64], P1 ;  /* 0x41f80000f20a7fae */ /* 0x000fe8000892187c */
[----:B------:R-:W3:Y:S04]  /*58b90*/  LDL.LU.64 R238, [R1+0x2db0] ;  /* 0x002db00001ee7983 */ /* 0x000ee80000300a00 */
[----:B------:R-:W4:Y:S04]  /*58ba0*/  LDL.LU.64 R240, [R1+0x2da8] ;  /* 0x002da80001f07983 */ /* 0x000f280000300a00 */
[----:B------:R-:W3:Y:S04]  /*58bb0*/  LDL.LU.64 R242, [R1+0x2da0] ;  /* 0x002da00001f27983 */ /* 0x000ee80000300a00 */
[----:B------:R-:W-:Y:S04]  /*58bc0*/  LDGSTS.E [R10+0x42380], desc[UR60][R244.64], P1 ;  /* 0x42380000f40a7fae */ /* 0x000fe8000892187c */
        /* <DEDUP_REMOVED lines=43> */
[----:B------:R2:W-:Y:S04]  /*58e80*/  LDGSTS.E [R10+0x47f80], desc[UR60][R152.64], P1 ;  /* 0x47f80000980a7fae */ /* 0x0005e8000892187c */
[----:B------:R-:W4:Y:S04]  /*58e90*/  LDL.LU.64 R14, [R1+0x2cf0] ;  /* 0x002cf000010e7983 */ /* 0x000f280000300a00 */
[----:B------:R-:W1:Y:S04]  /*58ea0*/  LDL.LU.64 R12, [R1+0x2ce8] ;  /* 0x002ce800010c7983 */ /* 0x000e680000300a00 */
[----:B------:R-:W2:Y:S04]  /*58eb0*/  LDL.LU.64 R152, [R1+0x2ce0] ;  /* 0x002ce00001987983 */ /* 0x000ea80000300a00 */
[----:B------:R-:W0:Y:S01]  /*58ec0*/  LDGDEPBAR ;  /* 0x00000000000079af */ /* 0x000e220000000000 */
[----:B------:R-:W-:-:S03]  /*58ed0*/  UISETP.GT.AND UP1, UPT, UR6, 0x2ff, UPT ;  /* 0x000002ff0600788c */ /* 0x000fc6000bf24270 */
[----:B------:R1:W-:Y:S01]  /*58ee0*/  STL.64 [R1+0x2d30], R220 ;  /* 0x002d30dc01007387 */ /* 0x0003e20000100a00 */
[----:B------:R-:W-:Y:S02]  /*58ef0*/  ISETP.GE.U32.AND P1, PT, R156, 0x7ffffd00, PT ;  /* 0x7ffffd009c00780c */ /* 0x000fe40003f26070 */
[----:B------:R-:W-:Y:S02]  /*58f00*/  PLOP3.LUT P0, PT, PT, PT, UP1, 0x80, 0x0 ;  /* 0x000000000000781c */ /* 0x000fe40003f0f018 */
[----:B-1----:R-:W-:Y:S01]  /*58f10*/  IADD3 R159, R12, 0x100000, RZ ;  /* 0x001000000c9f7810 */ /* 0x002fe20007ffe0ff */
[----:B------:R-:W-:Y:S01]  /*58f20*/  VIADD R252, R252, 0xfffffd7e ;  /* 0xfffffd7efcfc7836 */ /* 0x000fe20000000000 */
[----:B------:R-:W-:Y:S01]  /*58f30*/  ULDC UR4, c[0x0][0x230] ;  /* 0x00008c0000047ab9 */ /* 0x000fe20000000800 */
[----:B------:R-:W3:Y:S04]  /*58f40*/  LDL.LU.64 R220, [R1+0x1e48] ;  /* 0x001e480001dc7983 */ /* 0x000ee80000300a00 */
[----:B------:R1:W-:Y:S04]  /*58f50*/  STL.64 [R1+0x2d28], R222 ;  /* 0x002d28de01007387 */ /* 0x0003e80000100a00 */
[----:B-1----:R-:W4:Y:S04]  /*58f60*/  LDL.LU.64 R222, [R1+0x1e60] ;  /* 0x001e600001de7983 */ /* 0x002f280000300a00 */
[----:B------:R1:W-:Y:S04]  /*58f70*/  STL.64 [R1+0x2d20], R224 ;  /* 0x002d20e001007387 */ /* 0x0003e80000100a00 */
[----:B-1----:R-:W3:Y:S04]  /*58f80*/  LDL.LU.64 R224, [R1+0x1af0] ;  /* 0x001af00001e07983 */ /* 0x002ee80000300a00 */
[----:B------:R1:W-:Y:S04]  /*58f90*/  STL.64 [R1+0x2d18], R226 ;  /* 0x002d18e201007387 */ /* 0x0003e80000100a00 */
[----:B-1----:R-:W3:Y:S04]  /*58fa0*/  LDL.LU.64 R226, [R1+0x1e50] ;  /* 0x001e500001e27983 */ /* 0x002ee80000300a00 */
[----:B------:R1:W-:Y:S04]  /*58fb0*/  STL.64 [R1+0x2d10], R228 ;  /* 0x002d10e401007387 */ /* 0x0003e80000100a00 */
[----:B-1----:R-:W3:Y:S04]  /*58fc0*/  LDL.LU.64 R228, [R1+0x1e58] ;  /* 0x001e580001e47983 */ /* 0x002ee80000300a00 */
[----:B------:R-:W-:Y:S04]  /*58fd0*/  STL.64 [R1+0x2d08], R230 ;  /* 0x002d08e601007387 */ /* 0x000fe80000100a00 */
[----:B------:R1:W-:Y:S04]  /*58fe0*/  STL.64 [R1+0x2d00], R10 ;  /* 0x002d000a01007387 */ /* 0x0003e80000100a00 */
[----:B-1----:R-:W3:Y:S04]  /*58ff0*/  LDL.LU.64 R10, [R1+0x1b00] ;  /* 0x001b0000010a7983 */ /* 0x002ee80000300a00 */
[----:B------:R1:W-:Y:S04]  /*59000*/  STL.64 [R1+0x2cf8], R2 ;  /* 0x002cf80201007387 */ /* 0x0003e80000100a00 */
[----:B-1----:R-:W3:Y:S01]  /*59010*/  LDL.LU.64 R2, [R1+0x1af8] ;  /* 0x001af80001027983 */ /* 0x002ee20000300a00 */
[----:B------:R-:W-:Y:S01]  /*59020*/  SEL R154, R154, RZ, P0 ;  /* 0x000000ff9a9a7207 */ /* 0x000fe20000000000 */
[----:B------:R-:W-:-:S02]  /*59030*/  VIADD R156, R12, 0x100000 ;  /* 0x001000000c9c7836 */ /* 0x000fc40000000000 */
[----:B------:R1:W-:Y:S01]  /*59040*/  STL.64 [R1+0x2cf0], R6 ;  /* 0x002cf00601007387 */ /* 0x0003e20000100a00 */
[----:B------:R-:W-:Y:S02]  /*59050*/  ISETP.NE.U32.AND P0, PT, R154, RZ, PT ;  /* 0x000000ff9a00720c */ /* 0x000fe40003f05070 */
[----:B------:R-:W-:Y:S01]  /*59060*/  IADD3 R154, R12, 0x100000, RZ ;  /* 0x001000000c9a7810 */ /* 0x000fe20007ffe0ff */
[----:B------:R1:W-:Y:S04]  /*59070*/  STL.64 [R1+0x2ce8], R8 ;  /* 0x002ce80801007387 */ /* 0x0003e80000100a00 */
[----:B--2---:R-:W-:Y:S01]  /*59080*/  STL.64 [R1+0x2ce0], R152 ;  /* 0x002ce09801007387 */ /* 0x004fe20000100a00 */
[----:B------:R-:W-:Y:S01]  /*59090*/  ISETP.GE.U32.AND P2, PT, R252, 0x7ffffcff, PT ;  /* 0x7ffffcfffc00780c */ /* 0x000fe20003f46070 */
[----:B------:R-:W-:Y:S01]  /*590a0*/  VIADD R252, R12, 0x100000 ;  /* 0x001000000cfc7836 */ /* 0x000fe20000000000 */
[----:B------:R-:W-:Y:S01]  /*590b0*/  BAR.SYNC.DEFER_BLOCKING 0x0 ;  /* 0x0000000000007b1d */ /* 0x000fe20000010000 */
[----:B----4-:R-:W-:-:S05]  /*590c0*/  IMAD.WIDE R222, R4, 0x4, R222 ;  /* 0x0000000404de7825 */ /* 0x010fca00078e02de */
[----:B------:R-:W-:Y:S01]  /*590d0*/  @!PT LDS RZ, [RZ] ;  /* 0x00000000fffff984 */ /* 0x000fe20000000800 */
[----:B------:R-:W-:Y:S01]  /*590e0*/  @!PT LDS RZ, [RZ] ;  /* 0x00000000fffff984 */ /* 0x000fe20000000800 */
[----:B------:R-:W-:Y:S01]  /*590f0*/  @!PT LDS RZ, [RZ] ;  /* 0x00000000fffff984 */ /* 0x000fe20000000800 */
[----:B------:R-:W-:Y:S01]  /*59100*/  LDGSTS.E [R159+0x40000], desc[UR60][R222.64], !P1 ;  /* 0x40000000de9f7fae */ /* 0x000fe2000c92187c */
[----:B---3--:R-:W-:-:S04]  /*59110*/  IMAD.WIDE R220, R4, 0x4, R220 ;  /* 0x0000000404dc7825 */ /* 0x008fc800078e02dc */
[C---:B-1----:R-:W-:Y:S02]  /*59120*/  IMAD.WIDE R6, R4.reuse, 0x4, R226 ;  /* 0x0000000404067825 */ /* 0x042fe400078e02e2 */
[----:B------:R-:W2:Y:S04]  /*59130*/  LDL.LU.64 R226, [R1+0x1ae8] ;  /* 0x001ae80001e27983 */ /* 0x000ea80000300a00 */
[----:B------:R1:W-:Y:S01]  /*59140*/  STL.64 [R1+0x1368], R222 ;  /* 0x001368de01007387 */ /* 0x0003e20000100a00 */
[----:B------:R-:W-:-:S05]  /*59150*/  IMAD.WIDE R8, R4, 0x4, R228 ;  /* 0x0000000404087825 */ /* 0x000fca00078e02e4 */
[----:B------:R3:W-:Y:S04]  /*59160*/  STL.64 [R1+0x1370], R8 ;  /* 0x0013700801007387 */ /* 0x0007e80000100a00 */
[----:B------:R3:W-:Y:S04]  /*59170*/  LDGSTS.E [R156+0x44000], desc[UR60][R8.64], !P1 ;  /* 0x44000000089c7fae */ /* 0x0007e8000c92187c */
[----:B------:R4:W-:Y:S04]  /*59180*/  STL.64 [R1+0x1378], R6 ;  /* 0x0013780601007387 */ /* 0x0009e80000100a00 */
[----:B------:R4:W-:Y:S04]  /*59190*/  LDGSTS.E [R154+0x48000], desc[UR60][R6.64], !P1 ;  /* 0x48000000069a7fae */ /* 0x0009e8000c92187c */
[----:B-1----:R-:W2:Y:S01]  /*591a0*/  LDL.LU.64 R222, [R1+0x1ae0] ;  /* 0x001ae00001de7983 */ /* 0x002ea20000300a00 */
[C---:B------:R-:W-:Y:S01]  /*591b0*/  IMAD.WIDE R10, R4.reuse, 0x4, R10 ;  /* 0x00000004040a7825 */ /* 0x040fe200078e020a */
[----:B---3--:R-:W1:Y:S02]  /*591c0*/  LDC R9, c[0x0][0x230] ;  /* 0x00008c00ff097b82 */ /* 0x008e640000000800 */
[----:B------:R-:W3:Y:S04]  /*591d0*/  LDL.LU.64 R230, [R1+0x1ad8] ;  /* 0x001ad80001e67983 */ /* 0x000ee80000300a00 */
[----:B------:R-:W3:Y:S02]  /*591e0*/  LDL.LU.64 R228, [R1+0x1ad0] ;  /* 0x001ad00001e47983 */ /* 0x000ee40000300a00 */
[----:B----4-:R-:W4:Y:S02]  /*591f0*/  LDC R7, c[0x0][0x230] ;  /* 0x00008c00ff077b82 */ /* 0x010f240000000800 */
[----:B------:R1:W-:Y:S01]  /*59200*/  STL.64 [R1+0x1380], R220 ;  /* 0x001380dc01007387 */ /* 0x0003e20000100a00 */
[----:B------:R-:W-:-:S03]  /*59210*/  IMAD.WIDE R152, R4, 0x4, R2 ;  /* 0x0000000404987825 */ /* 0x000fc600078e0202 */
[----:B------:R4:W-:Y:S02]  /*59220*/  STL.64 [R1+0x1388], R10 ;  /* 0x0013880a01007387 */ /* 0x0009e40000100a00 */
[----:B------:R-:W4:Y:S01]  /*59230*/  LDC R8, c[0x0][0x230] ;  /* 0x00008c00ff087b82 */ /* 0x000f220000000800 */
[----:B------:R-:W-:Y:S01]  /*59240*/  IMAD.WIDE R2, R4, 0x4, R224 ;  /* 0x0000000404027825 */ /* 0x000fe200078e02e0 */
[----:B------:R-:W-:Y:S04]  /*59250*/  LDGSTS.E [R252+0x4c000], desc[UR60][R220.64], !P1 ;  /* 0x4c000000dcfc7fae */ /* 0x000fe8000c92187c */
[----:B------:R3:W-:Y:S04]  /*59260*/  STL.64 [R1+0x1390], R152 ;  /* 0x0013909801007387 */ /* 0x0007e80000100a00 */
[----:B------:R-:W-:Y:S04]  /*59270*/  LDGSTS.E [R159+0x40004], desc[UR60][R10.64], !P2 ;  /* 0x400040000a9f7fae */ /* 0x000fe8000d12187c */
[----:B-1----:R-:W3:Y:S01]  /*59280*/  LDL.LU.64 R220, [R1+0x1ac8] ;  /* 0x001ac80001dc7983 */ /* 0x002ee20000300a00 */
[----:B----4-:R-:W-:-:S03]  /*59290*/  IADD3 R6, R7, -0x283, RZ ;  /* 0xfffffd7d07067810 */ /* 0x010fc60007ffe0ff */
[----:B------:R1:W-:Y:S01]  /*592a0*/  STL.64 [R1+0x1398], R2 ;  /* 0x0013980201007387 */ /* 0x0003e20000100a00 */
[----:B------:R-:W-:-:S03]  /*592b0*/  ISETP.GE.U32.AND P1, PT, R6, 0x7ffffcfe, PT ;  /* 0x7ffffcfe0600780c */ /* 0x000fc60003f26070 */
[----:B------:R-:W4:Y:S04]  /*592c0*/  LDL.LU.64 R10, [R1+0x1ac0] ;  /* 0x001ac000010a7983 */ /* 0x000f280000300a00 */
[----:B------:R-:W4:Y:S04]  /*592d0*/  LDL.LU.64 R6, [R1+0x1ab8] ;  /* 0x001ab80001067983 */ /* 0x000f280000300a00 */
[----:B------:R-:W4:Y:S04]  /*592e0*/  LDL.LU.64 R224, [R1+0x1ab0] ;  /* 0x001ab00001e07983 */ /* 0x000f280000300a00 */
[----:B------:R-:W-:Y:S04]  /*592f0*/  LDGSTS.E [R156+0x44004], desc[UR60][R152.64], !P2 ;  /* 0x44004000989c7fae */ /* 0x000fe8000d12187c */
[----:B------:R-:W-:Y:S01]  /*59300*/  LDGSTS.E [R154+0x48004], desc[UR60][R2.64], !P2 ;  /* 0x48004000029a7fae */ /* 0x000fe2000d12187c */
[----:B------:R-:W-:-:S02]  /*59310*/  VIADD R8, R8, 0xfffffd5f ;  /* 0xfffffd5f08087836 */ /* 0x000fc40000000000 */
[----:B--2---:R-:W-:-:S05]  /*59320*/  IMAD.WIDE R226, R4, 0x4, R226 ;  /* 0x0000000404e27825 */ /* 0x004fca00078e02e2 */
[----:B------:R2:W-:Y:S04]  /*59330*/  STL.64 [R1+0x13a0], R226 ;  /* 0x0013a0e201007387 */ /* 0x0005e80000100a00 */
[----:B------:R1:W-:Y:S02]  /*59340*/  LDGSTS.E [R252+0x4c004], desc[UR60][R226.64], !P2 ;  /* 0x4c004000e2fc7fae */ /* 0x0003e4000d12187c */
[----:B-1----:R-:W-:Y:S01]  /*59350*/  IADD3 R252, R9, -0x284, RZ ;  /* 0xfffffd7c09fc7810 */ /* 0x002fe20007ffe0ff */
[----:B------:R-:W-:-:S04]  /*59360*/  IMAD.WIDE R222, R4, 0x4, R222 ;  /* 0x0000000404de7825 */ /* 0x000fc800078e02de */
[C---:B---3--:R-:W-:Y:S01]  /*59370*/  IMAD.WIDE R152, R4.reuse, 0x4, R230 ;  /* 0x0000000404987825 */ /* 0x048fe200078e02e6 */
[----:B------:R1:W-:Y:S03]  /*59380*/  STL.64 [R1+0x13a8], R222 ;  /* 0x0013a8de01007387 */ /* 0x0003e60000100a00 */
[----:B------:R-:W-:Y:S01]  /*59390*/  IMAD.WIDE R2, R4, 0x4, R228 ;  /* 0x0000000404027825 */ /* 0x000fe200078e02e4 */
[----:B------:R3:W-:Y:S04]  /*593a0*/  STL.64 [R1+0x13b0], R152 ;  /* 0x0013b09801007387 */ /* 0x0007e80000100a00 */
[----:B--2---:R-:W2:Y:S04]  /*593b0*/  LDL.LU.64 R226, [R1+0x1aa8] ;  /* 0x001aa80001e27983 */ /* 0x004ea80000300a00 */
[----:B------:R3:W-:Y:S04]  /*593c0*/  STL.64 [R1+0x13b8], R2 ;  /* 0x0013b80201007387 */ /* 0x0007e80000100a00 */
[----:B------:R-:W-:Y:S01]  /*593d0*/  LDGSTS.E [R159+0x40008], desc[UR60][R222.64], !P1 ;  /* 0x40008000de9f7fae */ /* 0x000fe2000c92187c */
[----:B------:R-:W-:-:S03]  /*593e0*/  ISETP.GE.U32.AND P2, PT, R252, 0x7ffffcfd, PT ;  /* 0x7ffffcfdfc00780c */ /* 0x000fc60003f46070 */
[----:B-1----:R-:W2:Y:S04]  /*593f0*/  LDL.LU.64 R222, [R1+0x1aa0] ;  /* 0x001aa00001de7983 */ /* 0x002ea80000300a00 */
[----:B------:R-:W2:Y:S04]  /*59400*/  LDL.LU.64 R230, [R1+0x1a98] ;  /* 0x001a980001e67983 */ /* 0x000ea80000300a00 */
[----:B------:R-:W2:Y:S01]  /*59410*/  LDL.LU.64 R228, [R1+0x1a90] ;  /* 0x001a900001e47983 */ /* 0x000ea20000300a00 */
[----:B------:R-:W-:Y:S01]  /*59420*/  IMAD.WIDE R220, R4, 0x4, R220 ;  /* 0x0000000404dc7825 */ /* 0x000fe200078e02dc */
[----:B------:R-:W-:-:S02]  /*59430*/  IADD3 R252, R12, 0x100000, RZ ;  /* 0x001000000cfc7810 */ /* 0x000fc40007ffe0ff */
[----:B------:R3:W-:Y:S01]  /*59440*/  LDGSTS.E [R156+0x44008], desc[UR60][R152.64], !P1 ;  /* 0x44008000989c7fae */ /* 0x0007e2000c92187c */
[----:B----4-:R-:W-:-:S03]  /*59450*/  IMAD.WIDE R10, R4, 0x4, R10 ;  /* 0x00000004040a7825 */ /* 0x010fc600078e020a */
[----:B------:R1:W-:Y:S04]  /*59460*/  STL.64 [R1+0x13c0], R220 ;  /* 0x0013c0dc01007387 */ /* 0x0003e80000100a00 */
[----:B------:R4:W-:Y:S01]  /*59470*/  LDGSTS.E [R154+0x48008], desc[UR60][R2.64], !P1 ;  /* 0x48008000029a7fae */ /* 0x0009e2000c92187c */
[----:B---3--:R-:W-:-:S03]  /*59480*/  IMAD.WIDE R152, R4, 0x4, R6 ;  /* 0x0000000404987825 */ /* 0x008fc600078e0206 */
[----:B------:R3:W-:Y:S01]  /*59490*/  STL.64 [R1+0x13c8], R10 ;  /* 0x0013c80a01007387 */ /* 0x0007e20000100a00 */
[----:B------:R-:W-:-:S03]  /*594a0*/  IMAD.WIDE R6, R4, 0x4, R224 ;  /* 0x0000000404067825 */ /* 0x000fc600078e02e0 */
[----:B------:R-:W-:Y:S01]  /*594b0*/  LDGSTS.E [R252+0x4c008], desc[UR60][R220.64], !P1 ;  /* 0x4c008000dcfc7fae */ /* 0x000fe2000c92187c */
[----:B------:R-:W-:Y:S01]  /*594c0*/  ISETP.GE.U32.AND P1, PT, R8, 0x7ffffce0, PT ;  /* 0x7ffffce00800780c */ /* 0x000fe20003f26070 */
[----:B----4-:R-:W4:Y:S02]  /*594d0*/  LDC R3, c[0x0][0x230] ;  /* 0x00008c00ff037b82 */ /* 0x010f240000000800 */
[----:B------:R2:W-:Y:S04]  /*594e0*/  STL.64 [R1+0x13d0], R152 ;  /* 0x0013d09801007387 */ /* 0x0005e80000100a00 */
[----:B------:R-:W-:Y:S02]  /*594f0*/  LDGSTS.E [R159+0x4000c], desc[UR60][R10.64], !P2 ;  /* 0x4000c0000a9f7fae */ /* 0x000fe4000d12187c */
[----:B------:R-:W4:Y:S02]  /*59500*/  LDC R2, c[0x0][0x230] ;  /* 0x00008c00ff027b82 */ /* 0x000f240000000800 */
[----:B-1----:R-:W2:Y:S04]  /*59510*/  LDL.LU.64 R220, [R1+0x1a88] ;  /* 0x001a880001dc7983 */ /* 0x002ea80000300a00 */
[----:B------:R1:W-:Y:S04]  /*59520*/  STL.64 [R1+0x13d8], R6 ;  /* 0x0013d80601007387 */ /* 0x0003e80000100a00 */
[----:B---3--:R-:W3:Y:S04]  /*59530*/  LDL.LU.64 R10, [R1+0x1a80] ;  /* 0x001a8000010a7983 */ /* 0x008ee80000300a00 */
[----:B------:R-:W3:Y:S04]  /*59540*/  LDL.LU.64 R8, [R1+0x1a78] ;  /* 0x001a780001087983 */ /* 0x000ee80000300a00 */
[----:B------:R-:W3:Y:S04]  /*59550*/  LDL.LU.64 R224, [R1+0x1a70] ;  /* 0x001a700001e07983 */ /* 0x000ee80000300a00 */
[----:B------:R1:W-:Y:S04]  /*59560*/  LDGSTS.E [R156+0x4400c], desc[UR60][R152.64], !P2 ;  /* 0x4400c000989c7fae */ /* 0x0003e8000d12187c */
[----:B------:R1:W-:Y:S01]  /*59570*/  LDGSTS.E [R154+0x4800c], desc[UR60][R6.64], !P2 ;  /* 0x4800c000069a7fae */ /* 0x0003e2000d12187c */
[----:B----4-:R-:W-:Y:S01]  /*59580*/  IADD3 R2, R2, -0x2a3, RZ ;  /* 0xfffffd5d02027810 */ /* 0x010fe20007ffe0ff */
[----:B--2---:R-:W-:-:S05]  /*59590*/  IMAD.WIDE R226, R4, 0x4, R226 ;  /* 0x0000000404e27825 */ /* 0x004fca00078e02e2 */
[----:B------:R2:W-:Y:S04]  /*595a0*/  STL.64 [R1+0x13e0], R226 ;  /* 0x0013e0e201007387 */ /* 0x0005e80000100a00 */
[----:B------:R4:W-:Y:S01]  /*595b0*/  LDGSTS.E [R252+0x4c00c], desc[UR60][R226.64], !P2 ;  /* 0x4c00c000e2fc7fae */ /* 0x0009e2000d12187c */
[----:B------:R-:W-:-:S04]  /*595c0*/  IMAD.WIDE R222, R4, 0x4, R222 ;  /* 0x0000000404de7825 */ /* 0x000fc800078e02de */
[C---:B-1----:R-:W-:Y:S01]  /*595d0*/  IMAD.WIDE R152, R4.reuse, 0x4, R230 ;  /* 0x0000000404987825 */ /* 0x042fe200078e02e6 */
[----:B------:R1:W-:Y:S03]  /*595e0*/  STL.64 [R1+0x18b8], R222 ;  /* 0x0018b8de01007387 */ /* 0x0003e60000100a00 */
[----:B------:R-:W-:Y:S01]  /*595f0*/  IMAD.WIDE R6, R4, 0x4, R228 ;  /* 0x0000000404067825 */ /* 0x000fe200078e02e4 */
[----:B------:R3:W-:Y:S04]  /*59600*/  STL.64 [R1+0x18c0], R152 ;  /* 0x0018c09801007387 */ /* 0x0007e80000100a00 */
[----:B--2---:R-:W2:Y:S01]  /*59610*/  LDL.LU.64 R226, [R1+0x1a68] ;  /* 0x001a680001e27983 */ /* 0x004ea20000300a00 */
[----:B----4-:R-:W-:-:S03]  /*59620*/  VIADD R252, R3, 0xfffffd5e ;  /* 0xfffffd5e03fc7836 */ /* 0x010fc60000000000 */
[----:B------:R4:W-:Y:S04]  /*59630*/  STL.64 [R1+0x18c8], R6 ;  /* 0x0018c80601007387 */ /* 0x0009e80000100a00 */
[----:B------:R-:W-:Y:S01]  /*59640*/  LDGSTS.E [R159+0x50000], desc[UR60][R222.64], !P1 ;  /* 0x50000000de9f7fae */ /* 0x000fe2000c92187c */
[----:B------:R-:W-:-:S03]  /*59650*/  ISETP.GE.U32.AND P2, PT, R252, 0x7ffffcdf, PT ;  /* 0x7ffffcdffc00780c */ /* 0x000fc60003f46070 */
[----:B-1----:R-:W2:Y:S04]  /*59660*/  LDL.LU.64 R222, [R1+0x1a60] ;  /* 0x001a600001de7983 */ /* 0x002ea80000300a00 */
[----:B------:R-:W2:Y:S04]  /*59670*/  LDL.LU.64 R230, [R1+0x1a58] ;  /* 0x001a580001e67983 */ /* 0x000ea80000300a00 */
[----:B------:R-:W2:Y:S01]  /*59680*/  LDL.LU.64 R228, [R1+0x1a50] ;  /* 0x001a500001e47983 */ /* 0x000ea20000300a00 */
[----:B------:R-:W-:-:S03]  /*59690*/  IMAD.WIDE R220, R4, 0x4, R220 ;  /* 0x0000000404dc7825 */ /* 0x000fc600078e02dc */
[----:B------:R1:W-:Y:S01]  /*596a0*/  LDGSTS.E [R156+0x54000], desc[UR60][R152.64], !P1 ;  /* 0x54000000989c7fae */ /* 0x0003e2000c92187c */
[----:B------:R-:W-:Y:S02]  /*596b0*/  VIADD R252, R12, 0x100000 ;  /* 0x001000000cfc7836 */ /* 0x000fe40000000000 */
[C---:B---3--:R-:W-:Y:S01]  /*596c0*/  IMAD.WIDE R10, R4.reuse, 0x4, R10 ;  /* 0x00000004040a7825 */ /* 0x048fe200078e020a */
[----:B------:R3:W-:Y:S04]  /*596d0*/  STL.64 [R1+0x18d0], R220 ;  /* 0x0018d0dc01007387 */ /* 0x0007e80000100a00 */
[----:B------:R4:W-:Y:S01]  /*596e0*/  LDGSTS.E [R154+0x58000], desc[UR60][R6.64], !P1 ;  /* 0x58000000069a7fae */ /* 0x0009e2000c92187c */
[----:B-1----:R-:W-:-:S03]  /*596f0*/  IMAD.WIDE R152, R4, 0x4, R8 ;  /* 0x0000000404987825 */ /* 0x002fc600078e0208 */
[----:B------:R1:W-:Y:S01]  /*59700*/  STL.64 [R1+0x18d8], R10 ;  /* 0x0018d80a01007387 */ /* 0x0003e20000100a00 */
[----:B------:R-:W-:-:S03]  /*59710*/  IMAD.WIDE R8, R4, 0x4, R224 ;  /* 0x0000000404087825 */ /* 0x000fc600078e02e0 */
[----:B------:R-:W-:Y:S01]  /*59720*/  LDGSTS.E [R252+0x5c000], desc[UR60][R220.64], !P1 ;  /* 0x5c000000dcfc7fae */ /* 0x000fe2000c92187c */
[----:B------:R-:W-:-:S03]  /*59730*/  ISETP.GE.U32.AND P1, PT, R2, 0x7ffffcde, PT ;  /* 0x7ffffcde0200780c */ /* 0x000fc60003f26070 */
[----:B------:R2:W-:Y:S01]  /*59740*/  STL.64 [R1+0x18e0], R152 ;  /* 0x0018e09801007387 */ /* 0x0005e20000100a00 */
[----:B----4-:R-:W4:Y:S03]  /*59750*/  LDC R7, c[0x0][0x230] ;  /* 0x00008c00ff077b82 */ /* 0x010f260000000800 */
[----:B------:R-:W-:Y:S04]  /*59760*/  LDGSTS.E [R159+0x50004], desc[UR60][R10.64], !P2 ;  /* 0x500040000a9f7fae */ /* 0x000fe8000d12187c */
[----:B---3--:R-:W3:Y:S01]  /*59770*/  LDL.LU.64 R220, [R1+0x1a48] ;  /* 0x001a480001dc7983 */ /* 0x008ee20000300a00 */
[----:B------:R-:W4:Y:S03]  /*59780*/  LDC R6, c[0x0][0x230] ;  /* 0x00008c00ff067b82 */ /* 0x000f260000000800 */
[----:B------:R2:W-:Y:S04]  /*59790*/  STL.64 [R1+0x18e8], R8 ;  /* 0x0018e80801007387 */ /* 0x0005e80000100a00 */
[----:B-1----:R-:W3:Y:S04]  /*597a0*/  LDL.LU.64 R10, [R1+0x1a40] ;  /* 0x001a4000010a7983 */ /* 0x002ee80000300a00 */
[----:B------:R-:W3:Y:S04]  /*597b0*/  LDL.LU.64 R2, [R1+0x1a38] ;  /* 0x001a380001027983 */ /* 0x000ee80000300a00 */
[----:B------:R-:W3:Y:S04]  /*597c0*/  LDL.LU.64 R224, [R1+0x1a30] ;  /* 0x001a300001e07983 */ /* 0x000ee80000300a00 */
[----:B------:R1:W-:Y:S04]  /*597d0*/  LDGSTS.E [R156+0x54004], desc[UR60][R152.64], !P2 ;  /* 0x54004000989c7fae */ /* 0x0003e8000d12187c */
[----:B------:R1:W-:Y:S01]  /*597e0*/  LDGSTS.E [R154+0x58004], desc[UR60][R8.64], !P2 ;  /* 0x58004000089a7fae */ /* 0x0003e2000d12187c */
[----:B----4-:R-:W-:-:S02]  /*597f0*/  VIADD R6, R6, 0xfffffd3f ;  /* 0xfffffd3f06067836 */ /* 0x010fc40000000000 */
[----:B--2---:R-:W-:-:S05]  /*59800*/  IMAD.WIDE R226, R4, 0x4, R226 ;  /* 0x0000000404e27825 */ /* 0x004fca00078e02e2 */
[----:B------:R2:W-:Y:S04]  /*59810*/  STL.64 [R1+0x18f0], R226 ;  /* 0x0018f0e201007387 */ /* 0x0005e80000100a00 */
[----:B------:R4:W-:Y:S01]  /*59820*/  LDGSTS.E [R252+0x5c004], desc[UR60][R226.64], !P2 ;  /* 0x5c004000e2fc7fae */ /* 0x0009e2000d12187c */
[----:B------:R-:W-:-:S04]  /*59830*/  IMAD.WIDE R222, R4, 0x4, R222 ;  /* 0x0000000404de7825 */ /* 0x000fc800078e02de */
[C---:B-1----:R-:W-:Y:S01]  /*59840*/  IMAD.WIDE R152, R4.reuse, 0x4, R230 ;  /* 0x0000000404987825 */ /* 0x042fe200078e02e6 */
[----:B------:R1:W-:Y:S03]  /*59850*/  STL.64 [R1+0x18f8], R222 ;  /* 0x0018f8de01007387 */ /* 0x0003e60000100a00 */
[----:B------:R-:W-:Y:S01]  /*59860*/  IMAD.WIDE R8, R4, 0x4, R228 ;  /* 0x0000000404087825 */ /* 0x000fe200078e02e4 */
[----:B------:R3:W-:Y:S01]  /*59870*/  STL.64 [R1+0x1900], R152 ;  /* 0x0019009801007387 */ /* 0x0007e20000100a00 */
[----:B----4-:R-:W-:-:S03]  /*59880*/  IADD3 R252, R7, -0x2a4, RZ ;  /* 0xfffffd5c07fc7810 */ /* 0x010fc60007ffe0ff */
[----:B--2---:R-:W2:Y:S04]  /*59890*/  LDL.LU.64 R226, [R1+0x1a28] ;  /* 0x001a280001e27983 */ /* 0x004ea80000300a00 */
[----:B------:R4:W-:Y:S04]  /*598a0*/  STL.64 [R1+0x1908], R8 ;  /* 0x0019080801007387 */ /* 0x0009e80000100a00 */
[----:B------:R-:W-:Y:S01]  /*598b0*/  LDGSTS.E [R159+0x50008], desc[UR60][R222.64], !P1 ;  /* 0x50008000de9f7fae */ /* 0x000fe2000c92187c */
[----:B------:R-:W-:-:S03]  /*598c0*/  ISETP.GE.U32.AND P2, PT, R252, 0x7ffffcdd, PT ;  /* 0x7ffffcddfc00780c */ /* 0x000fc60003f46070 */
[----:B-1----:R-:W2:Y:S04]  /*598d0*/  LDL.LU.64 R222, [R1+0x1a20] ;  /* 0x001a200001de7983 */ /* 0x002ea80000300a00 */
[----:B------:R-:W2:Y:S04]  /*598e0*/  LDL.LU.64 R230, [R1+0x1360] ;  /* 0x0013600001e67983 */ /* 0x000ea80000300a00 */
[----:B------:R-:W2:Y:S01]  /*598f0*/  LDL.LU.64 R228, [R1+0x1358] ;  /* 0x0013580001e47983 */ /* 0x000ea20000300a00 */
[----:B---3--:R-:W-:Y:S01]  /*59900*/  IMAD.WIDE R220, R4, 0x4, R220 ;  /* 0x0000000404dc7825 */ /* 0x008fe200078e02dc */
[----:B------:R-:W-:-:S02]  /*59910*/  IADD3 R252, R12, 0x100000, RZ ;  /* 0x001000000cfc7810 */ /* 0x000fc40007ffe0ff */
[----:B------:R1:W-:Y:S01]  /*59920*/  LDGSTS.E [R156+0x54008], desc[UR60][R152.64], !P1 ;  /* 0x54008000989c7fae */ /* 0x0003e2000c92187c */
[----:B------:R-:W-:-:S03]  /*59930*/  IMAD.WIDE R10, R4, 0x4, R10 ;  /* 0x00000004040a7825 */ /* 0x000fc600078e020a */
        /* <DEDUP_REMOVED lines=35> */
[----:B---3--:R-:W-:-:S03]  /*59b70*/  IMAD.WIDE R220, R4, 0x4, R220 ;  /* 0x0000000404dc7825 */ /* 0x008fc600078e02dc */
[----:B------:R1:W-:Y:S01]  /*59b80*/  LDGSTS.E [R156+0x64000], desc[UR60][R152.64], !P1 ;  /* 0x64000000989c7fae */ /* 0x0003e2000c92187c */
[----:B------:R-:W-:Y:S02]  /*59b90*/  VIADD R252, R12, 0x100000 ;  /* 0x001000000cfc7836 */ /* 0x000fe40000000000 */
[C---:B------:R-:W-:Y:S01]  /*59ba0*/  IMAD.WIDE R10, R4.reuse, 0x4, R10 ;  /* 0x00000004040a7825 */ /* 0x040fe200078e020a */
        /* <DEDUP_REMOVED lines=69> */
[----:B------:R-:W-:Y:S04]  /*5a000*/  LDGSTS.E [R159+0x70000], desc[UR60][R222.64], !P1 ;  /* 0x70000000de9f7fae */ /* 0x000fe8000c92187c */
[----:B------:R-:W2:Y:S01]  /*5a010*/  LDL.LU.64 R230, [R1+0x12a8] ;  /* 0x0012a80001e67983 */ /* 0x000ea20000300a00 */
[----:B------:R-:W-:-:S03]  /*5a020*/  ISETP.GE.U32.AND P2, PT, R252, 0x7ffffc9f, PT ;  /* 0x7ffffc9ffc00780c */ /* 0x000fc60003f46070 */
[----:B------:R4:W-:Y:S04]  /*5a030*/  LDGSTS.E [R156+0x74000], desc[UR60][R152.64], !P1 ;  /* 0x74000000989c7fae */ /* 0x0009e8000c92187c */
[----:B-1----:R-:W2:Y:S04]  /*5a040*/  LDL.LU.64 R222, [R1+0x12a0] ;  /* 0x0012a00001de7983 */ /* 0x002ea80000300a00 */
[----:B------:R-:W2:Y:S01]  /*5a050*/  LDL.LU.64 R228, [R1+0x1298] ;  /* 0x0012980001e47983 */ /* 0x000ea20000300a00 */
[----:B------:R-:W-:Y:S02]  /*5a060*/  VIADD R252, R12, 0x100000 ;  /* 0x001000000cfc7836 */ /* 0x000fe40000000000 */
[C---:B---3--:R-:W-:Y:S01]  /*5a070*/  IMAD.WIDE R220, R4.reuse, 0x4, R220 ;  /* 0x0000000404dc7825 */ /* 0x048fe200078e02dc */
[----:B------:R1:W-:Y:S01]  /*5a080*/  LDGSTS.E [R154+0x78000], desc[UR60][R8.64], !P1 ;  /* 0x78000000089a7fae */ /* 0x0003e2000c92187c */
[----:B----4-:R-:W3:Y:S02]  /*5a090*/  LDC R153, c[0x0][0x230] ;  /* 0x00008c00ff997b82 */ /* 0x010ee40000000800 */
[C---:B------:R-:W-:Y:S01]  /*5a0a0*/  IMAD.WIDE R10, R4.reuse, 0x4, R10 ;  /* 0x00000004040a7825 */ /* 0x040fe200078e020a */
[----:B------:R4:W-:Y:S05]  /*5a0b0*/  STL.64 [R1+0x20d0], R220 ;  /* 0x0020d0dc01007387 */ /* 0x0009ea0000100a00 */
[----:B------:R-:W3:Y:S01]  /*5a0c0*/  LDC R152, c[0x0][0x230] ;  /* 0x00008c00ff987b82 */ /* 0x000ee20000000800 */
[C---:B-1----:R-:W-:Y:S01]  /*5a0d0*/  IMAD.WIDE R8, R4.reuse, 0x4, R2 ;  /* 0x0000000404087825 */ /* 0x042fe200078e0202 */
[----:B------:R1:W-:Y:S03]  /*5a0e0*/  STL.64 [R1+0x20d8], R10 ;  /* 0x0020d80a01007387 */ /* 0x0003e60000100a00 */
[----:B------:R-:W-:Y:S01]  /*5a0f0*/  IMAD.WIDE R2, R4, 0x4, R224 ;  /* 0x0000000404027825 */ /* 0x000fe200078e02e0 */
[----:B------:R-:W-:Y:S01]  /*5a100*/  LDGSTS.E [R252+0x7c000], desc[UR60][R220.64], !P1 ;  /* 0x7c000000dcfc7fae */ /* 0x000fe2000c92187c */
[----:B------:R-:W-:-:S03]  /*5a110*/  ISETP.GE.U32.AND P1, PT, R6, 0x7ffffc9e, PT ;  /* 0x7ffffc9e0600780c */ /* 0x000fc60003f26070 */
[----:B------:R-:W-:Y:S04]  /*5a120*/  STL.64 [R1+0x20e0], R8 ;  /* 0x0020e00801007387 */ /* 0x000fe80000100a00 */
[----:B------:R-:W-:Y:S04]  /*5a130*/  LDGSTS.E [R159+0x70004], desc[UR60][R10.64], !P2 ;  /* 0x700040000a9f7fae */ /* 0x000fe8000d12187c */
[----:B----4-:R-:W4:Y:S04]  /*5a140*/  LDL.LU.64 R220, [R1+0x1290] ;  /* 0x0012900001dc7983 */ /* 0x010f280000300a00 */
[----:B------:R2:W-:Y:S04]  /*5a150*/  STL.64 [R1+0x20e8], R2 ;  /* 0x0020e80201007387 */ /* 0x0005e80000100a00 */
[----:B-1----:R-:W4:Y:S04]  /*5a160*/  LDL.LU.64 R10, [R1+0x1288] ;  /* 0x00128800010a7983 */ /* 0x002f280000300a00 */
[----:B------:R-:W4:Y:S04]  /*5a170*/  LDL.LU.64 R6, [R1+0x1280] ;  /* 0x0012800001067983 */ /* 0x000f280000300a00 */
[----:B------:R-:W4:Y:S04]  /*5a180*/  LDL.LU.64 R224, [R1+0x1278] ;  /* 0x0012780001e07983 */ /* 0x000f280000300a00 */
[----:B------:R-:W-:Y:S04]  /*5a190*/  LDGSTS.E [R156+0x74004], desc[UR60][R8.64], !P2 ;  /* 0x74004000089c7fae */ /* 0x000fe8000d12187c */
[----:B------:R1:W-:Y:S01]  /*5a1a0*/  LDGSTS.E [R154+0x78004], desc[UR60][R2.64], !P2 ;  /* 0x78004000029a7fae */ /* 0x0003e2000d12187c */
[----:B--2---:R-:W-:-:S05]  /*5a1b0*/  IMAD.WIDE R226, R4, 0x4, R226 ;  /* 0x0000000404e27825 */ /* 0x004fca00078e02e2 */
[----:B------:R2:W-:Y:S04]  /*5a1c0*/  STL.64 [R1+0x20f0], R226 ;  /* 0x0020f0e201007387 */ /* 0x0005e80000100a00 */
[----:B------:R3:W-:Y:S01]  /*5a1d0*/  LDGSTS.E [R252+0x7c004], desc[UR60][R226.64], !P2 ;  /* 0x7c004000e2fc7fae */ /* 0x0007e2000d12187c */
[----:B-1----:R-:W-:-:S04]  /*5a1e0*/  IMAD.WIDE R2, R4, 0x4, R230 ;  /* 0x0000000404027825 */ /* 0x002fc800078e02e6 */
[C---:B------:R-:W-:Y:S01]  /*5a1f0*/  IMAD.WIDE R222, R4.reuse, 0x4, R222 ;  /* 0x0000000404de7825 */ /* 0x040fe200078e02de */
[----:B------:R1:W-:Y:S03]  /*5a200*/  STL.64 [R1+0x20f8], R2 ;  /* 0x0020f80201007387 */ /* 0x0003e60000100a00 */
[----:B------:R-:W-:Y:S01]  /*5a210*/  IMAD.WIDE R8, R4, 0x4, R228 ;  /* 0x0000000404087825 */ /* 0x000fe200078e02e4 */
[----:B------:R4:W-:Y:S01]  /*5a220*/  STL.64 [R1+0x2100], R222 ;  /* 0x002100de01007387 */ /* 0x0009e20000100a00 */
[----:B---3--:R-:W-:-:S03]  /*5a230*/  IADD3 R252, R153, -0x2e4, RZ ;  /* 0xfffffd1c99fc7810 */ /* 0x008fc60007ffe0ff */
[----:B--2---:R-:W2:Y:S04]  /*5a240*/  LDL.LU.64 R226, [R1+0x1270] ;  /* 0x0012700001e27983 */ /* 0x004ea80000300a00 */
[----:B------:R3:W-:Y:S04]  /*5a250*/  STL.64 [R1+0x2108], R8 ;  /* 0x0021080801007387 */ /* 0x0007e80000100a00 */
[----:B------:R-:W-:Y:S01]  /*5a260*/  LDGSTS.E [R159+0x70008], desc[UR60][R2.64], !P1 ;  /* 0x70008000029f7fae */ /* 0x000fe2000c92187c */
[----:B------:R-:W-:-:S03]  /*5a270*/  ISETP.GE.U32.AND P2, PT, R252, 0x7ffffc9d, PT ;  /* 0x7ffffc9dfc00780c */ /* 0x000fc60003f46070 */
[----:B------:R3:W-:Y:S04]  /*5a280*/  LDGSTS.E [R156+0x74008], desc[UR60][R222.64], !P1 ;  /* 0x74008000de9c7fae */ /* 0x0007e8000c92187c */
[----:B-1----:R-:W2:Y:S04]  /*5a290*/  LDL.LU.64 R2, [R1+0x1268] ;  /* 0x0012680001027983 */ /* 0x002ea80000300a00 */
[----:B------:R-:W2:Y:S04]  /*5a2a0*/  LDL.LU.64 R230, [R1+0x1260] ;  /* 0x0012600001e67983 */ /* 0x000ea80000300a00 */
[----:B------:R-:W2:Y:S01]  /*5a2b0*/  LDL.LU.64 R228, [R1+0x1258] ;  /* 0x0012580001e47983 */ /* 0x000ea20000300a00 */
[----:B----4-:R-:W-:Y:S01]  /*5a2c0*/  IMAD.WIDE R220, R4, 0x4, R220 ;  /* 0x0000000404dc7825 */ /* 0x010fe200078e02dc */
[----:B------:R-:W-:-:S02]  /*5a2d0*/  IADD3 R252, R12, 0x100000, RZ ;  /* 0x001000000cfc7810 */ /* 0x000fc40007ffe0ff */
[----:B------:R1:W-:Y:S01]  /*5a2e0*/  LDGSTS.E [R154+0x78008], desc[UR60][R8.64], !P1 ;  /* 0x78008000089a7fae */ /* 0x0003e2000c92187c */
[----:B---3--:R-:W-:Y:S02]  /*5a2f0*/  VIADD R222, R152, 0xfffffd7b ;  /* 0xfffffd7b98de7836 */ /* 0x008fe40000000000 */
[C---:B------:R-:W-:Y:S01]  /*5a300*/  IMAD.WIDE R10, R4.reuse, 0x4, R10 ;  /* 0x00000004040a7825 */ /* 0x040fe200078e020a */
[----:B------:R3:W-:Y:S03]  /*5a310*/  STL.64 [R1+0x2110], R220 ;  /* 0x002110dc01007387 */ /* 0x0007e60000100a00 */
[C---:B------:R-:W-:Y:S01]  /*5a320*/  IMAD.WIDE R152, R4.reuse, 0x4, R6 ;  /* 0x0000000404987825 */ /* 0x040fe200078e0206 */
[----:B------:R4:W-:Y:S01]  /*5a330*/  STL.64 [R1+0x2118], R10 ;  /* 0x0021180a01007387 */ /* 0x0009e20000100a00 */
[----:B-1----:R-:W1:Y:S02]  /*5a340*/  LDC R9, c[0x0][0x230] ;  /* 0x00008c00ff097b82 */ /* 0x002e640000000800 */
[----:B------:R-:W-:Y:S01]  /*5a350*/  IMAD.WIDE R6, R4, 0x4, R224 ;  /* 0x0000000404067825 */ /* 0x000fe200078e02e0 */
[----:B------:R-:W-:Y:S04]  /*5a360*/  LDGSTS.E [R252+0x7c008], desc[UR60][R220.64], !P1 ;  /* 0x7c008000dcfc7fae */ /* 0x000fe8000c92187c */
[----:B------:R2:W-:Y:S01]  /*5a370*/  STL.64 [R1+0x2120], R152 ;  /* 0x0021209801007387 */ /* 0x0005e20000100a00 */
[----:B------:R-:W-:Y:S01]  /*5a380*/  ISETP.GE.U32.AND P1, PT, R222, 0x7ffffcfc, PT ;  /* 0x7ffffcfcde00780c */ /* 0x000fe20003f26070 */
[----:B------:R-:W1:Y:S02]  /*5a390*/  LDC R8, c[0x0][0x230] ;  /* 0x00008c00ff087b82 */ /* 0x000e640000000800 */
[----:B------:R-:W-:Y:S04]  /*5a3a0*/  LDGSTS.E [R159+0x7000c], desc[UR60][R10.64], !P2 ;  /* 0x7000c0000a9f7fae */ /* 0x000fe8000d12187c */
[----:B---3--:R-:W3:Y:S04]  /*5a3b0*/  LDL.LU.64 R220, [R1+0x1250] ;  /* 0x0012500001dc7983 */ /* 0x008ee80000300a00 */
[----:B------:R2:W-:Y:S04]  /*5a3c0*/  STL.64 [R1+0x2128], R6 ;  /* 0x0021280601007387 */ /* 0x0005e80000100a00 */
[----:B----4-:R-:W4:Y:S04]  /*5a3d0*/  LDL.LU.64 R10, [R1+0x1248] ;  /* 0x00124800010a7983 */ /* 0x010f280000300a00 */
[----:B------:R-:W4:Y:S04]  /*5a3e0*/  LDL.LU.64 R224, [R1+0x1240] ;  /* 0x0012400001e07983 */ /* 0x000f280000300a00 */
[----:B------:R-:W4:Y:S04]  /*5a3f0*/  LDL.LU.64 R222, [R1+0x1238] ;  /* 0x0012380001de7983 */ /* 0x000f280000300a00 */
[----:B------:R1:W-:Y:S04]  /*5a400*/  LDGSTS.E [R156+0x7400c], desc[UR60][R152.64], !P2 ;  /* 0x7400c000989c7fae */ /* 0x0003e8000d12187c */
[----:B------:R1:W-:Y:S02]  /*5a410*/  LDGSTS.E [R154+0x7800c], desc[UR60][R6.64], !P2 ;  /* 0x7800c000069a7fae */ /* 0x0003e4000d12187c */
[C---:B-1----:R-:W-:Y:S01]  /*5a420*/  VIADD R156, R13.reuse, 0x100000 ;  /* 0x001000000d9c7836 */ /* 0x042fe20000000000 */
[C---:B------:R-:W-:Y:S01]  /*5a430*/  IADD3 R154, R13.reuse, 0x100000, RZ ;  /* 0x001000000d9a7810 */ /* 0x040fe20007ffe0ff */
[----:B------:R-:W-:-:S02]  /*5a440*/  VIADD R12, R13, 0x100000 ;  /* 0x001000000d0c7836 */ /* 0x000fc40000000000 */
[----:B------:R-:W-:Y:S02]  /*5a450*/  VIADD R252, R8, 0xfffffd79 ;  /* 0xfffffd7908fc7836 */ /* 0x000fe40000000000 */
[----:B--2---:R-:W-:-:S05]  /*5a460*/  IMAD.WIDE R226, R4, 0x4, R226 ;  /* 0x0000000404e27825 */ /* 0x004fca00078e02e2 */
[----:B------:R1:W-:Y:S04]  /*5a470*/  STL.64 [R1+0x2130], R226 ;  /* 0x002130e201007387 */ /* 0x0003e80000100a00 */
[----:B------:R2:W-:Y:S01]  /*5a480*/  LDGSTS.E [R159+0x7c00c], desc[UR60][R226.64], !P2 ;  /* 0x7c00c000e29f7fae */ /* 0x0005e2000d12187c */
[----:B------:R-:W-:-:S04]  /*5a490*/  IMAD.WIDE R2, R4, 0x4, R2 ;  /* 0x0000000404027825 */ /* 0x000fc800078e0202 */
[C---:B------:R-:W-:Y:S01]  /*5a4a0*/  IMAD.WIDE R152, R4.reuse, 0x4, R230 ;  /* 0x0000000404987825 */ /* 0x040fe200078e02e6 */
[----:B------:R1:W-:Y:S03]  /*5a4b0*/  STL.64 [R1+0x1268], R2 ;  /* 0x0012680201007387 */ /* 0x0003e60000100a00 */
[----:B------:R-:W-:Y:S01]  /*5a4c0*/  IMAD.WIDE R6, R4, 0x4, R228 ;  /* 0x0000000404067825 */ /* 0x000fe200078e02e4 */
[----:B------:R4:W-:Y:S01]  /*5a4d0*/  STL.64 [R1+0x1260], R152 ;  /* 0x0012609801007387 */ /* 0x0009e20000100a00 */
[----:B--2---:R-:W-:-:S03]  /*5a4e0*/  IADD3 R159, R9, -0x286, RZ ;  /* 0xfffffd7a099f7810 */ /* 0x004fc60007ffe0ff */
[----:B-1----:R-:W2:Y:S04]  /*5a4f0*/  LDL.LU.64 R226, [R1+0x1230] ;  /* 0x0012300001e27983 */ /* 0x002ea80000300a00 */
[----:B------:R1:W-:Y:S04]  /*5a500*/  STL.64 [R1+0x1258], R6 ;  /* 0x0012580601007387 */ /* 0x0003e80000100a00 */
[----:B------:R-:W-:Y:S01]  /*5a510*/  LDGSTS.E [R156+0x40000], desc[UR60][R2.64], !P1 ;  /* 0x40000000029c7fae */ /* 0x000fe2000c92187c */
[----:B------:R-:W-:-:S03]  /*5a520*/  ISETP.GE.U32.AND P2, PT, R159, 0x7ffffcfb, PT ;  /* 0x7ffffcfb9f00780c */ /* 0x000fc60003f46070 */
[----:B------:R-:W2:Y:S04]  /*5a530*/  LDL.LU.64 R2, [R1+0x1228] ;  /* 0x0012280001027983 */ /* 0x000ea80000300a00 */
[----:B------:R-:W2:Y:S04]  /*5a540*/  LDL.LU.64 R230, [R1+0x1220] ;  /* 0x0012200001e67983 */ /* 0x000ea80000300a00 */
[----:B------:R-:W2:Y:S01]  /*5a550*/  LDL.LU.64 R228, [R1+0x1218] ;  /* 0x0012180001e47983 */ /* 0x000ea20000300a00 */
[----:B---3--:R-:W-:Y:S01]  /*5a560*/  IMAD.WIDE R220, R4, 0x4, R220 ;  /* 0x0000000404dc7825 */ /* 0x008fe200078e02dc */
[----:B------:R-:W-:-:S02]  /*5a570*/  IADD3 R159, R13, 0x100000, RZ ;  /* 0x001000000d9f7810 */ /* 0x000fc40007ffe0ff */
[----:B------:R3:W-:Y:S01]  /*5a580*/  LDGSTS.E [R154+0x44000], desc[UR60][R152.64], !P1 ;  /* 0x44000000989a7fae */ /* 0x0007e2000c92187c */
[----:B----4-:R-:W-:-:S03]  /*5a590*/  IMAD.WIDE R10, R4, 0x4, R10 ;  /* 0x00000004040a7825 */ /* 0x010fc600078e020a */
[----:B------:R4:W-:Y:S04]  /*5a5a0*/  STL.64 [R1+0x1250], R220 ;  /* 0x001250dc01007387 */ /* 0x0009e80000100a00 */
[----:B------:R1:W-:Y:S01]  /*5a5b0*/  LDGSTS.E [R12+0x48000], desc[UR60][R6.64], !P1 ;  /* 0x48000000060c7fae */ /* 0x0003e2000c92187c */
[----:B------:R-:W-:-:S04]  /*5a5c0*/  IMAD.WIDE R8, R4, 0x4, R222 ;  /* 0x0000000404087825 */ /* 0x000fc800078e02de */
[----:B---3--:R-:W-:Y:S01]  /*5a5d0*/  IMAD.WIDE R152, R4, 0x4, R224 ;  /* 0x0000000404987825 */ /* 0x008fe200078e02e0 */
[----:B------:R3:W-:Y:S04]  /*5a5e0*/  STL.64 [R1+0x1248], R10 ;  /* 0x0012480a01007387 */ /* 0x0007e80000100a00 */
[----:B------:R-:W-:Y:S01]  /*5a5f0*/  LDGSTS.E [R159+0x4c000], desc[UR60][R220.64], !P1 ;  /* 0x4c000000dc9f7fae */ /* 0x000fe2000c92187c */
[----:B-1----:R-:W1:Y:S03]  /*5a600*/  LDC R7, c[0x0][0x230] ;  /* 0x00008c00ff077b82 */ /* 0x002e660000000800 */
[----:B------:R2:W-:Y:S04]  /*5a610*/  STL.64 [R1+0x1240], R152 ;  /* 0x0012409801007387 */ /* 0x0005e80000100a00 */
[----:B------:R-:W-:Y:S01]  /*5a620*/  LDGSTS.E [R156+0x40004], desc[UR60][R10.64], !P2 ;  /* 0x400040000a9c7fae */ /* 0x000fe2000d12187c */
[----:B------:R-:W1:Y:S03]  /*5a630*/  LDC R6, c[0x0][0x230] ;  /* 0x00008c00ff067b82 */ /* 0x000e660000000800 */
[----:B----4-:R-:W4:Y:S04]  /*5a640*/  LDL.LU.64 R220, [R1+0x1210] ;  /* 0x0012100001dc7983 */ /* 0x010f280000300a00 */
[----:B------:R2:W-:Y:S04]  /*5a650*/  STL.64 [R1+0x1238], R8 ;  /* 0x0012380801007387 */ /* 0x0005e80000100a00 */
[----:B---3--:R-:W3:Y:S04]  /*5a660*/  LDL.LU.64 R10, [R1+0x1208] ;  /* 0x00120800010a7983 */ /* 0x008ee80000300a00 */
[----:B------:R-:W3:Y:S04]  /*5a670*/  LDL.LU.64 R224, [R1+0x1200] ;  /* 0x0012000001e07983 */ /* 0x000ee80000300a00 */
[----:B------:R-:W3:Y:S01]  /*5a680*/  LDL.LU.64 R222, [R1+0x11f8] ;  /* 0x0011f80001de7983 */ /* 0x000ee20000300a00 */
[----:B------:R-:W-:-:S03]  /*5a690*/  ISETP.GE.U32.AND P1, PT, R252, 0x7ffffcfa, PT ;  /* 0x7ffffcfafc00780c */ /* 0x000fc60003f26070 */
[----:B------:R2:W-:Y:S04]  /*5a6a0*/  LDGSTS.E [R154+0x44004], desc[UR60][R152.64], !P2 ;  /* 0x44004000989a7fae */ /* 0x0005e8000d12187c */
[----:B------:R2:W-:Y:S01]  /*5a6b0*/  LDGSTS.E [R12+0x48004], desc[UR60][R8.64], !P2 ;  /* 0x48004000080c7fae */ /* 0x0005e2000d12187c */
[----:B-1----:R-:W-:Y:S01]  /*5a6c0*/  IADD3 R252, R6, -0x2a5, RZ ;  /* 0xfffffd5b06fc7810 */ /* 0x002fe20007ffe0ff */
[----:B--2---:R-:W-:-:S05]  /*5a6d0*/  IMAD.WIDE R226, R4, 0x4, R226 ;  /* 0x0000000404e27825 */ /* 0x004fca00078e02e2 */
[----:B------:R1:W-:Y:S04]  /*5a6e0*/  STL.64 [R1+0x1230], R226 ;  /* 0x001230e201007387 */ /* 0x0003e80000100a00 */
[----:B------:R2:W-:Y:S01]  /*5a6f0*/  LDGSTS.E [R159+0x4c004], desc[UR60][R226.64], !P2 ;  /* 0x4c004000e29f7fae */ /* 0x0005e2000d12187c */
[----:B------:R-:W-:-:S04]  /*5a700*/  IMAD.WIDE R2, R4, 0x4, R2 ;  /* 0x0000000404027825 */ /* 0x000fc800078e0202 */
[C---:B------:R-:W-:Y:S01]  /*5a710*/  IMAD.WIDE R152, R4.reuse, 0x4, R230 ;  /* 0x0000000404987825 */ /* 0x040fe200078e02e6 */
[----:B------:R2:W-:Y:S03]  /*5a720*/  STL.64 [R1+0x1228], R2 ;  /* 0x0012280201007387 */ /* 0x0005e60000100a00 */
[----:B------:R-:W-:Y:S01]  /*5a730*/  IMAD.WIDE R8, R4, 0x4, R228 ;  /* 0x0000000404087825 */ /* 0x000fe200078e02e4 */
[----:B------:R3:W-:Y:S04]  /*5a740*/  STL.64 [R1+0x1220], R152 ;  /* 0x0012209801007387 */ /* 0x0007e80000100a00 */
[----:B-1----:R-:W3:Y:S01]  /*5a750*/  LDL.LU.64 R226, [R1+0x11f0] ;  /* 0x0011f00001e27983 */ /* 0x002ee20000300a00 */
[----:B--2---:R-:W-:-:S03]  /*5a760*/  VIADD R159, R7, 0xfffffd78 ;  /* 0xfffffd78079f7836 */ /* 0x004fc60000000000 */
[----:B------:R1:W-:Y:S04]  /*5a770*/  STL.64 [R1+0x1218], R8 ;  /* 0x0012180801007387 */ /* 0x0003e80000100a00 */
[----:B------:R-:W-:Y:S01]  /*5a780*/  LDGSTS.E [R156+0x40008], desc[UR60][R2.64], !P1 ;  /* 0x40008000029c7fae */ /* 0x000fe2000c92187c */
[----:B------:R-:W-:-:S03]  /*5a790*/  ISETP.GE.U32.AND P2, PT, R159, 0x7ffffcf9, PT ;  /* 0x7ffffcf99f00780c */ /* 0x000fc60003f46070 */
[----:B------:R-:W2:Y:S04]  /*5a7a0*/  LDL.LU.64 R2, [R1+0x11e8] ;  /* 0x0011e80001027983 */ /* 0x000ea80000300a00 */
[----:B------:R-:W2:Y:S04]  /*5a7b0*/  LDL.LU.64 R230, [R1+0x11e0] ;  /* 0x0011e00001e67983 */ /* 0x000ea80000300a00 */
[----:B------:R-:W2:Y:S01]  /*5a7c0*/  LDL.LU.64 R228, [R1+0x11d8] ;  /* 0x0011d80001e47983 */ /* 0x000ea20000300a00 */
[----:B----4-:R-:W-:-:S03]  /*5a7d0*/  IMAD.WIDE R220, R4, 0x4, R220 ;  /* 0x0000000404dc7825 */ /* 0x010fc600078e02dc */
[----:B------:R4:W-:Y:S01]  /*5a7e0*/  LDGSTS.E [R154+0x44008], desc[UR60][R152.64], !P1 ;  /* 0x44008000989a7fae */ /* 0x0009e2000c92187c */
[----:B------:R-:W-:Y:S02]  /*5a7f0*/  VIADD R159, R13, 0x100000 ;  /* 0x001000000d9f7836 */ /* 0x000fe40000000000 */
[C---:B---3--:R-:W-:Y:S01]  /*5a800*/  IMAD.WIDE R10, R4.reuse, 0x4, R10 ;  /* 0x00000004040a7825 */ /* 0x048fe200078e020a */
[----:B------:R3:W-:Y:S04]  /*5a810*/  STL.64 [R1+0x1210], R220 ;  /* 0x001210dc01007387 */ /* 0x0007e80000100a00 */
[----:B------:R1:W-:Y:S01]  /*5a820*/  LDGSTS.E [R12+0x48008], desc[UR60][R8.64], !P1 ;  /* 0x48008000080c7fae */ /* 0x0003e2000c92187c */
[----:B----4-:R-:W-:-:S03]  /*5a830*/  IMAD.WIDE R152, R4, 0x4, R224 ;  /* 0x0000000404987825 */ /* 0x010fc600078e02e0 */
[----:B------:R4:W-:Y:S01]  /*5a840*/  STL.64 [R1+0x1208], R10 ;  /* 0x0012080a01007387 */ /* 0x0009e20000100a00 */
[----:B------:R-:W-:-:S03]  /*5a850*/  IMAD.WIDE R6, R4, 0x4, R222 ;  /* 0x0000000404067825 */ /* 0x000fc600078e02de */
[----:B------:R-:W-:Y:S04]  /*5a860*/  LDGSTS.E [R159+0x4c008], desc[UR60][R220.64], !P1 ;  /* 0x4c008000dc9f7fae */ /* 0x000fe8000c92187c */
[----:B------:R2:W-:Y:S01]  /*5a870*/  STL.64 [R1+0x1200], R152 ;  /* 0x0012009801007387 */ /* 0x0005e20000100a00 */
[----:B-1----:R-:W1:Y:S03]  /*5a880*/  LDC R9, c[0x0][0x230] ;  /* 0x00008c00ff097b82 */ /* 0x002e660000000800 */
[----:B------:R-:W-:Y:S04]  /*5a890*/  LDGSTS.E [R156+0x4000c], desc[UR60][R10.64], !P2 ;  /* 0x4000c0000a9c7fae */ /* 0x000fe8000d12187c */
[----:B---3--:R-:W3:Y:S01]  /*5a8a0*/  LDL.LU.64 R220, [R1+0x11d0] ;  /* 0x0011d00001dc7983 */ /* 0x008ee20000300a00 */
[----:B------:R-:W1:Y:S03]  /*5a8b0*/  LDC R8, c[0x0][0x230] ;  /* 0x00008c00ff087b82 */ /* 0x000e660000000800 */
[----:B------:R2:W-:Y:S04]  /*5a8c0*/  STL.64 [R1+0x11f8], R6 ;  /* 0x0011f80601007387 */ /* 0x0005e80000100a00 */
[----:B----4-:R-:W4:Y:S04]  /*5a8d0*/  LDL.LU.64 R10, [R1+0x11c8] ;  /* 0x0011c800010a7983 */ /* 0x010f280000300a00 */
[----:B------:R-:W4:Y:S04]  /*5a8e0*/  LDL.LU.64 R224, [R1+0x11c0] ;  /* 0x0011c00001e07983 */ /* 0x000f280000300a00 */
[----:B------:R-:W4:Y:S01]  /*5a8f0*/  LDL.LU.64 R222, [R1+0x11b8] ;  /* 0x0011b80001de7983 */ /* 0x000f220000300a00 */
[----:B------:R-:W-:-:S03]  /*5a900*/  ISETP.GE.U32.AND P1, PT, R252, 0x7ffffcdc, PT ;  /* 0x7ffffcdcfc00780c */ /* 0x000fc60003f26070 */
[----:B------:R2:W-:Y:S04]  /*5a910*/  LDGSTS.E [R154+0x4400c], desc[UR60][R152.64], !P2 ;  /* 0x4400c000989a7fae */ /* 0x0005e8000d12187c */
[----:B------:R2:W-:Y:S01]  /*5a920*/  LDGSTS.E [R12+0x4800c], desc[UR60][R6.64], !P2 ;  /* 0x4800c000060c7fae */ /* 0x0005e2000d12187c */
[----:B-1----:R-:W-:Y:S02]  /*5a930*/  VIADD R252, R8, 0xfffffd59 ;  /* 0xfffffd5908fc7836 */ /* 0x002fe40000000000 */
[----:B------:R-:W-:-:S05]  /*5a940*/  IMAD.WIDE R226, R4, 0x4, R226 ;  /* 0x0000000404e27825 */ /* 0x000fca00078e02e2 */
[----:B------:R1:W-:Y:S04]  /*5a950*/  STL.64 [R1+0x11f0], R226 ;  /* 0x0011f0e201007387 */ /* 0x0003e80000100a00 */
[----:B------:R1:W-:Y:S01]  /*5a960*/  LDGSTS.E [R159+0x4c00c], desc[UR60][R226.64], !P2 ;  /* 0x4c00c000e29f7fae */ /* 0x0003e2000d12187c */
[----:B--2---:R-:W-:-:S04]  /*5a970*/  IMAD.WIDE R2, R4, 0x4, R2 ;  /* 0x0000000404027825 */ /* 0x004fc800078e0202 */
[C---:B------:R-:W-:Y:S01]  /*5a980*/  IMAD.WIDE R152, R4.reuse, 0x4, R230 ;  /* 0x0000000404987825 */ /* 0x040fe200078e02e6 */
[----:B------:R2:W-:Y:S03]  /*5a990*/  STL.64 [R1+0x1468], R2 ;  /* 0x0014680201007387 */ /* 0x0005e60000100a00 */
[----:B------:R-:W-:Y:S01]  /*5a9a0*/  IMAD.WIDE R6, R4, 0x4, R228 ;  /* 0x0000000404067825 */ /* 0x000fe200078e02e4 */
[----:B------:R4:W-:Y:S01]  /*5a9b0*/  STL.64 [R1+0x1470], R152 ;  /* 0x0014709801007387 */ /* 0x0009e20000100a00 */
[----:B-1----:R-:W-:-:S03]  /*5a9c0*/  IADD3 R159, R9, -0x2a6, RZ ;  /* 0xfffffd5a099f7810 */ /* 0x002fc60007ffe0ff */
[----:B------:R-:W4:Y:S04]  /*5a9d0*/  LDL.LU.64 R226, [R1+0x11b0] ;  /* 0x0011b00001e27983 */ /* 0x000f280000300a00 */
[----:B------:R1:W-:Y:S04]  /*5a9e0*/  STL.64 [R1+0x1478], R6 ;  /* 0x0014780601007387 */ /* 0x0003e80000100a00 */
[----:B------:R-:W-:Y:S01]  /*5a9f0*/  LDGSTS.E [R156+0x50000], desc[UR60][R2.64], !P1 ;  /* 0x50000000029c7fae */ /* 0x000fe2000c92187c */
[----:B------:R-:W-:-:S03]  /*5aa00*/  ISETP.GE.U32.AND P2, PT, R159, 0x7ffffcdb, PT ;  /* 0x7ffffcdb9f00780c */ /* 0x000fc60003f46070 */
[----:B--2---:R-:W2:Y:S04]  /*5aa10*/  LDL.LU.64 R2, [R1+0x11a8] ;  /* 0x0011a80001027983 */ /* 0x004ea80000300a00 */
        /* <DEDUP_REMOVED lines=11> */
[----:B------:R-:W-:Y:S04]  /*5aad0*/  LDGSTS.E [R159+0x5c000], desc[UR60][R220.64], !P1 ;  /* 0x5c000000dc9f7fae */ /* 0x000fe8000c92187c */
[----:B------:R2:W-:Y:S01]  /*5aae0*/  STL.64 [R1+0x1498], R152 ;  /* 0x0014989801007387 */ /* 0x0005e20000100a00 */
[----:B-1----:R-:W1:Y:S03]  /*5aaf0*/  LDC R7, c[0x0][0x230] ;  /* 0x00008c00ff077b82 */ /* 0x002e660000000800 */
[----:B------:R-:W-:Y:S04]  /*5ab00*/  LDGSTS.E [R156+0x50004], desc[UR60][R10.64], !P2 ;  /* 0x500040000a9c7fae */ /* 0x000fe8000d12187c */
[----:B----4-:R-:W4:Y:S01]  /*5ab10*/  LDL.LU.64 R220, [R1+0x1190] ;  /* 0x0011900001dc7983 */ /* 0x010f220000300a00 */
[----:B------:R-:W1:Y:S03]  /*5ab20*/  LDC R6, c[0x0][0x230] ;  /* 0x00008c00ff067b82 */ /* 0x000e660000000800 */
        /* <DEDUP_REMOVED lines=8> */
[----:B------:R-:W-:-:S05]  /*5abb0*/  IMAD.WIDE R226, R4, 0x4, R226 ;  /* 0x0000000404e27825 */ /* 0x000fca00078e02e2 */
[----:B------:R1:W-:Y:S04]  /*5abc0*/  STL.64 [R1+0x14a8], R226 ;  /* 0x0014a8e201007387 */ /* 0x0003e80000100a00 */
[----:B------:R1:W-:Y:S01]  /*5abd0*/  LDGSTS.E [R159+0x5c004], desc[UR60][R226.64], !P2 ;  /* 0x5c004000e29f7fae */ /* 0x0003e2000d12187c */
[----:B--2---:R-:W-:-:S04]  /*5abe0*/  IMAD.WIDE R2, R4, 0x4, R2 ;  /* 0x0000000404027825 */ /* 0x004fc800078e0202 */
[C---:B------:R-:W-:Y:S01]  /*5abf0*/  IMAD.WIDE R152, R4.reuse, 0x4, R230 ;  /* 0x0000000404987825 */ /* 0x040fe200078e02e6 */
[----:B------:R2:W-:Y:S03]  /*5ac00*/  STL.64 [R1+0x1978], R2 ;  /* 0x0019780201007387 */ /* 0x0005e60000100a00 */
[----:B------:R-:W-:Y:S01]  /*5ac10*/  IMAD.WIDE R8, R4, 0x4, R228 ;  /* 0x0000000404087825 */ /* 0x000fe200078e02e4 */
[----:B------:R3:W-:Y:S04]  /*5ac20*/  STL.64 [R1+0x1980], R152 ;  /* 0x0019809801007387 */ /* 0x0007e80000100a00 */
[----:B-1----:R-:W3:Y:S01]  /*5ac30*/  LDL.LU.64 R226, [R1+0x1170] ;  /* 0x0011700001e27983 */ /* 0x002ee20000300a00 */
[----:B------:R-:W-:-:S03]  /*5ac40*/  VIADD R159, R7, 0xfffffd58 ;  /* 0xfffffd58079f7836 */ /* 0x000fc60000000000 */
[----:B------:R1:W-:Y:S04]  /*5ac50*/  STL.64 [R1+0x1988], R8 ;  /* 0x0019880801007387 */ /* 0x0003e80000100a00 */
[----:B------:R-:W-:Y:S01]  /*5ac60*/  LDGSTS.E [R156+0x50008], desc[UR60][R2.64], !P1 ;  /* 0x50008000029c7fae */ /* 0x000fe2000c92187c */
[----:B------:R-:W-:-:S03]  /*5ac70*/  ISETP.GE.U32.AND P2, PT, R159, 0x7ffffcd9, PT ;  /* 0x7ffffcd99f00780c */ /* 0x000fc60003f46070 */
[----:B--2---:R-:W2:Y:S04]  /*5ac80*/  LDL.LU.64 R2, [R1+0x1168] ;  /* 0x0011680001027983 */ /* 0x004ea80000300a00 */
        /* <DEDUP_REMOVED lines=90> */
[----:B------:R-:W-:Y:S01]  /*5b230*/  STL.64 [R1+0x1da0], R152 ;  /* 0x001da09801007387 */ /* 0x000fe20000100a00 */
        /* <DEDUP_REMOVED lines=9> */
[----:B------:R-:W-:Y:S04]  /*5b2d0*/  LDGSTS.E [R154+0x6400c], desc[UR60][R152.64], !P2 ;  /* 0x6400c000989a7fae */ /* 0x000fe8000d12187c */
        /* <DEDUP_REMOVED lines=28> */
[----:B------:R-:W-:Y:S01]  /*5b4a0*/  STL.64 [R1+0x2160], R152 ;  /* 0x0021609801007387 */ /* 0x000fe20000100a00 */
[----:B-1----:R-:W1:Y:S03]  /*5b4b0*/  LDC R2, c[0x0][0x230] ;  /* 0x00008c00ff027b82 */ /* 0x002e660000000800 */
[----:B------:R-:W-:Y:S04]  /*5b4c0*/  LDGSTS.E [R156+0x70004], desc[UR60][R10.64], !P2 ;  /* 0x700040000a9c7fae */ /* 0x000fe8000d12187c */
[----:B----4-:R-:W4:Y:S01]  /*5b4d0*/  LDL.LU.64 R220, [R1+0x1090] ;  /* 0x0010900001dc7983 */ /* 0x010f220000300a00 */
[----:B------:R-:W4:Y:S03]  /*5b4e0*/  LDC R3, c[0x0][0x230] ;  /* 0x00008c00ff037b82 */ /* 0x000f260000000800 */
[----:B------:R2:W-:Y:S04]  /*5b4f0*/  STL.64 [R1+0x2168], R8 ;  /* 0x0021680801007387 */ /* 0x0005e80000100a00 */
[----:B---3--:R-:W3:Y:S04]  /*5b500*/  LDL.LU.64 R10, [R1+0x1088] ;  /* 0x00108800010a7983 */ /* 0x008ee80000300a00 */
[----:B------:R-:W3:Y:S04]  /*5b510*/  LDL.LU.64 R222, [R1+0x1080] ;  /* 0x0010800001de7983 */ /* 0x000ee80000300a00 */
[----:B------:R-:W3:Y:S01]  /*5b520*/  LDL.LU.64 R224, [R1+0x1078] ;  /* 0x0010780001e07983 */ /* 0x000ee20000300a00 */
[----:B------:R-:W-:-:S03]  /*5b530*/  ISETP.GE.U32.AND P1, PT, R252, 0x7ffffc9a, PT ;  /* 0x7ffffc9afc00780c */ /* 0x000fc60003f26070 */
[----:B------:R-:W-:Y:S04]  /*5b540*/  LDGSTS.E [R154+0x74004], desc[UR60][R152.64], !P2 ;  /* 0x74004000989a7fae */ /* 0x000fe8000d12187c */
[----:B------:R2:W-:Y:S01]  /*5b550*/  LDGSTS.E [R12+0x78004], desc[UR60][R8.64], !P2 ;  /* 0x78004000080c7fae */ /* 0x0005e2000d12187c */
[----:B------:R-:W-:-:S05]  /*5b560*/  IMAD.WIDE R226, R4, 0x4, R226 ;  /* 0x0000000404e27825 */ /* 0x000fca00078e02e2 */
[----:B------:R1:W-:Y:S04]  /*5b570*/  STL.64 [R1+0x2170], R226 ;  /* 0x002170e201007387 */ /* 0x0003e80000100a00 */
[----:B------:R1:W-:Y:S01]  /*5b580*/  LDGSTS.E [R159+0x7c004], desc[UR60][R226.64], !P2 ;  /* 0x7c004000e29f7fae */ /* 0x0003e2000d12187c */
[----:B--2---:R-:W-:-:S04]  /*5b590*/  IMAD.WIDE R8, R4, 0x4, R6 ;  /* 0x0000000404087825 */ /* 0x004fc800078e0206 */
[C---:B------:R-:W-:Y:S01]  /*5b5a0*/  IMAD.WIDE R152, R4.reuse, 0x4, R230 ;  /* 0x0000000404987825 */ /* 0x040fe200078e02e6 */
[----:B------:R2:W-:Y:S03]  /*5b5b0*/  STL.64 [R1+0x2178], R8 ;  /* 0x0021780801007387 */ /* 0x0005e60000100a00 */
[----:B------:R-:W-:Y:S01]  /*5b5c0*/  IMAD.WIDE R6, R4, 0x4, R228 ;  /* 0x0000000404067825 */ /* 0x000fe200078e02e4 */
[----:B------:R-:W-:Y:S04]  /*5b5d0*/  STL.64 [R1+0x2180], R152 ;  /* 0x0021809801007387 */ /* 0x000fe80000100a00 */
[----:B------:R-:W3:Y:S01]  /*5b5e0*/  LDL.LU.64 R228, [R1+0x1070] ;  /* 0x0010700001e47983 */ /* 0x000ee20000300a00 */
[----:B-1----:R-:W-:-:S02]  /*5b5f0*/  VIADD R159, R2, 0xfffffd18 ;  /* 0xfffffd18029f7836 */ /* 0x002fc40000000000 */
[----:B------:R-:W1:Y:S01]  /*5b600*/  LDC R2, c[0x0][0x230] ;  /* 0x00008c00ff027b82 */ /* 0x000e620000000800 */
[----:B------:R3:W-:Y:S04]  /*5b610*/  STL.64 [R1+0x2188], R6 ;  /* 0x0021880601007387 */ /* 0x0007e80000100a00 */
[----:B------:R-:W-:Y:S04]  /*5b620*/  LDGSTS.E [R156+0x70008], desc[UR60][R8.64], !P1 ;  /* 0x70008000089c7fae */ /* 0x000fe8000c92187c */
[----:B------:R-:W3:Y:S01]  /*5b630*/  LDL.LU.64 R226, [R1+0x1068] ;  /* 0x0010680001e27983 */ /* 0x000ee20000300a00 */
[----:B------:R-:W-:-:S03]  /*5b640*/  ISETP.GE.U32.AND P2, PT, R159, 0x7ffffc99, PT ;  /* 0x7ffffc999f00780c */ /* 0x000fc60003f46070 */
[----:B------:R-:W-:Y:S04]  /*5b650*/  LDGSTS.E [R154+0x74008], desc[UR60][R152.64], !P1 ;  /* 0x74008000989a7fae */ /* 0x000fe8000c92187c */
[----:B--2---:R-:W2:Y:S04]  /*5b660*/  LDL.LU.64 R8, [R1+0x1060] ;  /* 0x0010600001087983 */ /* 0x004ea80000300a00 */
[----:B------:R-:W2:Y:S01]  /*5b670*/  LDL.LU.64 R230, [R1+0x1058] ;  /* 0x0010580001e67983 */ /* 0x000ea20000300a00 */
[----:B------:R-:W-:-:S03]  /*5b680*/  VIADD R159, R13, 0x100000 ;  /* 0x001000000d9f7836 */ /* 0x000fc60000000000 */
[----:B------:R3:W-:Y:S01]  /*5b690*/  LDGSTS.E [R12+0x78008], desc[UR60][R6.64], !P1 ;  /* 0x78008000060c7fae */ /* 0x0007e2000c92187c */
[----:B----4-:R-:W-:-:S04]  /*5b6a0*/  IMAD.WIDE R220, R4, 0x4, R220 ;  /* 0x0000000404dc7825 */ /* 0x010fc800078e02dc */
[C---:B---3--:R-:W-:Y:S01]  /*5b6b0*/  IMAD.WIDE R10, R4.reuse, 0x4, R10 ;  /* 0x00000004040a7825 */ /* 0x048fe200078e020a */
[----:B------:R3:W-:Y:S03]  /*5b6c0*/  STL.64 [R1+0x2190], R220 ;  /* 0x002190dc01007387 */ /* 0x0007e60000100a00 */
[C---:B------:R-:W-:Y:S01]  /*5b6d0*/  IMAD.WIDE R222, R4.reuse, 0x4, R222 ;  /* 0x0000000404de7825 */ /* 0x040fe200078e02de */
[----:B------:R4:W-:Y:S01]  /*5b6e0*/  STL.64 [R1+0x2198], R10 ;  /* 0x0021980a01007387 */ /* 0x0009e20000100a00 */
[----:B------:R-:W-:Y:S01]  /*5b6f0*/  IADD3 R252, R3, -0x289, RZ ;  /* 0xfffffd7703fc7810 */ /* 0x000fe20007ffe0ff */
[----:B------:R-:W1:Y:S01]  /*5b700*/  LDC R6, c[0x0][0x230] ;  /* 0x00008c00ff067b82 */ /* 0x000e620000000800 */
[----:B------:R-:W-:Y:S01]  /*5b710*/  IMAD.WIDE R152, R4, 0x4, R224 ;  /* 0x0000000404987825 */ /* 0x000fe200078e02e0 */
[----:B------:R-:W-:Y:S04]  /*5b720*/  LDGSTS.E [R159+0x7c008], desc[UR60][R220.64], !P1 ;  /* 0x7c008000dc9f7fae */ /* 0x000fe8000c92187c */
[----:B------:R4:W-:Y:S01]  /*5b730*/  STL.64 [R1+0x21a0], R222 ;  /* 0x0021a0de01007387 */ /* 0x0009e20000100a00 */
[----:B------:R-:W-:Y:S01]  /*5b740*/  VIADD R13, R14, 0x100000 ;  /* 0x001000000e0d7836 */ /* 0x000fe20000000000 */
[----:B------:R-:W1:Y:S02]  /*5b750*/  LDC R7, c[0x0][0x230] ;  /* 0x00008c00ff077b82 */ /* 0x000e640000000800 */
[----:B------:R-:W-:Y:S04]  /*5b760*/  LDGSTS.E [R156+0x7000c], desc[UR60][R10.64], !P2 ;  /* 0x7000c0000a9c7fae */ /* 0x000fe8000d12187c */
[----:B---3--:R-:W3:Y:S04]  /*5b770*/  LDL.LU.64 R220, [R1+0x1050] ;  /* 0x0010500001dc7983 */ /* 0x008ee80000300a00 */
[----:B------:R2:W-:Y:S04]  /*5b780*/  STL.64 [R1+0x21a8], R152 ;  /* 0x0021a89801007387 */ /* 0x0005e80000100a00 */
[----:B----4-:R-:W4:Y:S04]  /*5b790*/  LDL.LU.64 R10, [R1+0x1048] ;  /* 0x00104800010a7983 */ /* 0x010f280000300a00 */
[----:B------:R-:W4:Y:S04]  /*5b7a0*/  LDL.LU.64 R224, [R1+0x1040] ;  /* 0x0010400001e07983 */ /* 0x000f280000300a00 */
[----:B------:R1:W-:Y:S01]  /*5b7b0*/  LDGSTS.E [R154+0x7400c], desc[UR60][R222.64], !P2 ;  /* 0x7400c000de9a7fae */ /* 0x0003e2000d12187c */
[----:B------:R-:W-:-:S02]  /*5b7c0*/  ISETP.GE.U32.AND P1, PT, R252, 0x7ffffcf8, PT ;  /* 0x7ffffcf8fc00780c */ /* 0x000fc40003f26070 */
[----:B------:R-:W4:Y:S01]  /*5b7d0*/  LDC R252, c[0x0][0x230] ;  /* 0x00008c00fffc7b82 */ /* 0x000f220000000800 */
[----:B------:R1:W-:Y:S04]  /*5b7e0*/  LDGSTS.E [R12+0x7800c], desc[UR60][R152.64], !P2 ;  /* 0x7800c000980c7fae */ /* 0x0003e8000d12187c */
[----:B------:R-:W4:Y:S01]  /*5b7f0*/  LDL.LU.64 R222, [R1+0x1038] ;  /* 0x0010380001de7983 */ /* 0x000f220000300a00 */
[C---:B-1----:R-:W-:Y:S02]  /*5b800*/  IADD3 R154, R14.reuse, 0x100000, RZ ;  /* 0x001000000e9a7810 */ /* 0x042fe40007ffe0ff */
[----:B------:R-:W-:Y:S01]  /*5b810*/  IADD3 R12, R14, 0x100000, RZ ;  /* 0x001000000e0c7810 */ /* 0x000fe20007ffe0ff */
[----:B------:R-:W-:-:S05]  /*5b820*/  IMAD.WIDE R228, R4, 0x4, R228 ;  /* 0x0000000404e47825 */ /* 0x000fca00078e02e4 */
[----:B------:R-:W-:Y:S04]  /*5b830*/  STL.64 [R1+0x21b0], R228 ;  /* 0x0021b0e401007387 */ /* 0x000fe80000100a00 */
[----:B------:R1:W-:Y:S01]  /*5b840*/  LDGSTS.E [R156+0x7c00c], desc[UR60][R228.64], !P2 ;  /* 0x7c00c000e49c7fae */ /* 0x0003e2000d12187c */
[----:B------:R-:W-:-:S04]  /*5b850*/  IMAD.WIDE R226, R4, 0x4, R226 ;  /* 0x0000000404e27825 */ /* 0x000fc800078e02e2 */
[C---:B--2---:R-:W-:Y:S01]  /*5b860*/  IMAD.WIDE R152, R4.reuse, 0x4, R8 ;  /* 0x0000000404987825 */ /* 0x044fe200078e0208 */
[----:B------:R2:W-:Y:S03]  /*5b870*/  STL.64 [R1+0x1068], R226 ;  /* 0x001068e201007387 */ /* 0x0005e60000100a00 */
[----:B------:R-:W-:Y:S01]  /*5b880*/  IMAD.WIDE R8, R4, 0x4, R230 ;  /* 0x0000000404087825 */ /* 0x000fe200078e02e6 */
[----:B------:R4:W-:Y:S03]  /*5b890*/  STL.64 [R1+0x1060], R152 ;  /* 0x0010609801007387 */ /* 0x0009e60000100a00 */
[----:B-1----:R-:W-:Y:S01]  /*5b8a0*/  VIADD R156, R2, 0xfffffd76 ;  /* 0xfffffd76029c7836 */ /* 0x002fe20000000000 */
[----:B------:R-:W-:Y:S04]  /*5b8b0*/  LDGSTS.E [R154+0x40000], desc[UR60][R226.64], !P1 ;  /* 0x40000000e29a7fae */ /* 0x000fe8000c92187c */
[----:B------:R-:W4:Y:S04]  /*5b8c0*/  LDL.LU.64 R2, [R1+0x1030] ;  /* 0x0010300001027983 */ /* 0x000f280000300a00 */
[----:B------:R1:W-:Y:S04]  /*5b8d0*/  STL.64 [R1+0x1058], R8 ;  /* 0x0010580801007387 */ /* 0x0003e80000100a00 */
[----:B--2---:R-:W2:Y:S01]  /*5b8e0*/  LDL.LU.64 R226, [R1+0x1028] ;  /* 0x0010280001e27983 */ /* 0x004ea20000300a00 */
[----:B------:R-:W-:-:S03]  /*5b8f0*/  ISETP.GE.U32.AND P2, PT, R156, 0x7ffffcf7, PT ;  /* 0x7ffffcf79c00780c */ /* 0x000fc60003f46070 */
[----:B------:R-:W2:Y:S04]  /*5b900*/  LDL.LU.64 R230, [R1+0x1020] ;  /* 0x0010200001e67983 */ /* 0x000ea80000300a00 */
[----:B------:R-:W2:Y:S01]  /*5b910*/  LDL.LU.64 R228, [R1+0x1018] ;  /* 0x0010180001e47983 */ /* 0x000ea20000300a00 */
[----:B------:R-:W-:-:S03]  /*5b920*/  VIADD R156, R14, 0x100000 ;  /* 0x001000000e9c7836 */ /* 0x000fc60000000000 */
[----:B------:R1:W-:Y:S04]  /*5b930*/  LDGSTS.E [R13+0x44000], desc[UR60][R152.64], !P1 ;  /* 0x44000000980d7fae */ /* 0x0003e8000c92187c */
[----:B------:R1:W-:Y:S01]  /*5b940*/  LDGSTS.E [R12+0x48000], desc[UR60][R8.64], !P1 ;  /* 0x48000000080c7fae */ /* 0x0003e2000c92187c */
[----:B---3--:R-:W-:-:S04]  /*5b950*/  IMAD.WIDE R220, R4, 0x4, R220 ;  /* 0x0000000404dc7825 */ /* 0x008fc800078e02dc */
[C---:B----4-:R-:W-:Y:S01]  /*5b960*/  IMAD.WIDE R10, R4.reuse, 0x4, R10 ;  /* 0x00000004040a7825 */ /* 0x050fe200078e020a */
[----:B------:R3:W-:Y:S03]  /*5b970*/  STL.64 [R1+0x1050], R220 ;  /* 0x001050dc01007387 */ /* 0x0007e60000100a00 */
[C---:B-1----:R-:W-:Y:S01]  /*5b980*/  IMAD.WIDE R152, R4.reuse, 0x4, R224 ;  /* 0x0000000404987825 */ /* 0x042fe200078e02e0 */
[----:B------:R1:W-:Y:S04]  /*5b990*/  STL.64 [R1+0x1048], R10 ;  /* 0x0010480a01007387 */ /* 0x0003e80000100a00 */
[----:B------:R-:W-:Y:S04]  /*5b9a0*/  LDGSTS.E [R156+0x4c000], desc[UR60][R220.64], !P1 ;  /* 0x4c000000dc9c7fae */ /* 0x000fe8000c92187c */
[----:B------:R4:W-:Y:S04]  /*5b9b0*/  STL.64 [R1+0x1040], R152 ;  /* 0x0010409801007387 */ /* 0x0009e80000100a00 */
[----:B------:R-:W-:Y:S01]  /*5b9c0*/  LDGSTS.E [R154+0x40004], desc[UR60][R10.64], !P2 ;  /* 0x400040000a9a7fae */ /* 0x000fe2000d12187c */
[----:B------:R-:W-:-:S03]  /*5b9d0*/  IMAD.WIDE R8, R4, 0x4, R222 ;  /* 0x0000000404087825 */ /* 0x000fc600078e02de */
[----:B---3--:R-:W3:Y:S04]  /*5b9e0*/  LDL.LU.64 R220, [R1+0x1010] ;  /* 0x0010100001dc7983 */ /* 0x008ee80000300a00 */
[----:B------:R4:W-:Y:S04]  /*5b9f0*/  STL.64 [R1+0x1038], R8 ;  /* 0x0010380801007387 */ /* 0x0009e80000100a00 */
[----:B-1----:R-:W3:Y:S04]  /*5ba00*/  LDL.LU.64 R10, [R1+0x1008] ;  /* 0x00100800010a7983 */ /* 0x002ee80000300a00 */
[----:B------:R-:W3:Y:S04]  /*5ba10*/  LDL.LU.64 R224, [R1+0x1000] ;  /* 0x0010000001e07983 */ /* 0x000ee80000300a00 */
[----:B------:R-:W3:Y:S01]  /*5ba20*/  LDL.LU.64 R222, [R1+0xff8] ;  /* 0x000ff80001de7983 */ /* 0x000ee20000300a00 */
[----:B------:R-:W-:-:S02]  /*5ba30*/  IADD3 R159, R6, -0x28b, RZ ;  /* 0xfffffd75069f7810 */ /* 0x000fc40007ffe0ff */
[----:B------:R-:W1:Y:S01]  /*5ba40*/  LDC R6, c[0x0][0x230] ;  /* 0x00008c00ff067b82 */ /* 0x000e620000000800 */
[----:B------:R4:W-:Y:S01]  /*5ba50*/  LDGSTS.E [R13+0x44004], desc[UR60][R152.64], !P2 ;  /* 0x44004000980d7fae */ /* 0x0009e2000d12187c */
[----:B------:R-:W-:-:S03]  /*5ba60*/  ISETP.GE.U32.AND P1, PT, R159, 0x7ffffcf6, PT ;  /* 0x7ffffcf69f00780c */ /* 0x000fc60003f26070 */
[----:B------:R4:W-:Y:S01]  /*5ba70*/  LDGSTS.E [R12+0x48004], desc[UR60][R8.64], !P2 ;  /* 0x48004000080c7fae */ /* 0x0009e2000d12187c */
[----:B------:R-:W-:-:S04]  /*5ba80*/  IMAD.WIDE R2, R4, 0x4, R2 ;  /* 0x0000000404027825 */ /* 0x000fc800078e0202 */
[C---:B--2---:R-:W-:Y:S01]  /*5ba90*/  IMAD.WIDE R226, R4.reuse, 0x4, R226 ;  /* 0x0000000404e27825 */ /* 0x044fe200078e02e2 */
[----:B------:R2:W-:Y:S03]  /*5baa0*/  STL.64 [R1+0x1030], R2 ;  /* 0x0010300201007387 */ /* 0x0005e60000100a00 */
[C---:B----4-:R-:W-:Y:S01]  /*5bab0*/  IMAD.WIDE R152, R4.reuse, 0x4, R230 ;  /* 0x0000000404987825 */ /* 0x050fe200078e02e6 */
[----:B------:R4:W-:Y:S03]  /*5bac0*/  LDGSTS.E [R156+0x4c004], desc[UR60][R2.64], !P2 ;  /* 0x4c004000029c7fae */ /* 0x0009e6000d12187c */
[----:B------:R-:W-:Y:S01]  /*5bad0*/  IMAD.WIDE R8, R4, 0x4, R228 ;  /* 0x0000000404087825 */ /* 0x000fe200078e02e4 */
[----:B------:R1:W-:Y:S04]  /*5bae0*/  STL.64 [R1+0x1028], R226 ;  /* 0x001028e201007387 */ /* 0x0003e80000100a00 */
[----:B------:R-:W-:Y:S04]  /*5baf0*/  LDGSTS.E [R154+0x40008], desc[UR60][R226.64], !P1 ;  /* 0x40008000e29a7fae */ /* 0x000fe8000c92187c */
[----:B--2---:R-:W2:Y:S01]  /*5bb00*/  LDL.LU.64 R2, [R1+0xff0] ;  /* 0x000ff00001027983 */ /* 0x004ea20000300a00 */
[----:B----4-:R-:W-:-:S02]  /*5bb10*/  IADD3 R156, R252, -0x28c, RZ ;  /* 0xfffffd74fc9c7810 */ /* 0x010fc40007ffe0ff */
[----:B------:R-:W4:Y:S01]  /*5bb20*/  LDC R252, c[0x0][0x230] ;  /* 0x00008c00fffc7b82 */ /* 0x000f220000000800 */
[----:B------:R3:W-:Y:S04]  /*5bb30*/  STL.64 [R1+0x1020], R152 ;  /* 0x0010209801007387 */ /* 0x0007e80000100a00 */
[----:B------:R3:W-:Y:S04]  /*5bb40*/  STL.64 [R1+0x1018], R8 ;  /* 0x0010180801007387 */ /* 0x0007e80000100a00 */
[----:B-1----:R-:W4:Y:S01]  /*5bb50*/  LDL.LU.64 R226, [R1+0xfe8] ;  /* 0x000fe80001e27983 */ /* 0x002f220000300a00 */
[----:B------:R-:W-:-:S03]  /*5bb60*/  ISETP.GE.U32.AND P2, PT, R156, 0x7ffffcf5, PT ;  /* 0x7ffffcf59c00780c */ /* 0x000fc60003f46070 */
[----:B------:R-:W4:Y:S04]  /*5bb70*/  LDL.LU.64 R230, [R1+0xfe0] ;  /* 0x000fe00001e67983 */ /* 0x000f280000300a00 */
[----:B------:R-:W4:Y:S01]  /*5bb80*/  LDL.LU.64 R228, [R1+0xfd8] ;  /* 0x000fd80001e47983 */ /* 0x000f220000300a00 */
[----:B------:R-:W-:-:S03]  /*5bb90*/  IADD3 R156, R14, 0x100000, RZ ;  /* 0x001000000e9c7810 */ /* 0x000fc60007ffe0ff */
[----:B------:R1:W-:Y:S04]  /*5bba0*/  LDGSTS.E [R13+0x44008], desc[UR60][R152.64], !P1 ;  /* 0x44008000980d7fae */ /* 0x0003e8000c92187c */
[----:B------:R1:W-:Y:S01]  /*5bbb0*/  LDGSTS.E [R12+0x48008], desc[UR60][R8.64], !P1 ;  /* 0x48008000080c7fae */ /* 0x0003e2000c92187c */
[----:B---3--:R-:W-:-:S04]  /*5bbc0*/  IMAD.WIDE R220, R4, 0x4, R220 ;  /* 0x0000000404dc7825 */ /* 0x008fc800078e02dc */
[C---:B------:R-:W-:Y:S01]  /*5bbd0*/  IMAD.WIDE R10, R4.reuse, 0x4, R10 ;  /* 0x00000004040a7825 */ /* 0x040fe200078e020a */
[----:B------:R3:W-:Y:S03]  /*5bbe0*/  STL.64 [R1+0x1010], R220 ;  /* 0x001010dc01007387 */ /* 0x0007e60000100a00 */
[C---:B-1----:R-:W-:Y:S01]  /*5bbf0*/  IMAD.WIDE R152, R4.reuse, 0x4, R224 ;  /* 0x0000000404987825 */ /* 0x042fe200078e02e0 */
[----:B------:R1:W-:Y:S03]  /*5bc00*/  STL.64 [R1+0x1008], R10 ;  /* 0x0010080a01007387 */ /* 0x0003e60000100a00 */
[----:B------:R-:W-:Y:S01]  /*5bc10*/  IMAD.WIDE R8, R4, 0x4, R222 ;  /* 0x0000000404087825 */ /* 0x000fe200078e02de */
[----:B------:R-:W-:Y:S04]  /*5bc20*/  LDGSTS.E [R156+0x4c008], desc[UR60][R220.64], !P1 ;  /* 0x4c008000dc9c7fae */ /* 0x000fe8000c92187c */
[----:B------:R4:W-:Y:S04]  /*5bc30*/  STL.64 [R1+0x1000], R152 ;  /* 0x0010009801007387 */ /* 0x0009e80000100a00 */
[----:B------:R-:W-:Y:S04]  /*5bc40*/  LDGSTS.E [R154+0x4000c], desc[UR60][R10.64], !P2 ;  /* 0x4000c0000a9a7fae */ /* 0x000fe8000d12187c */
[----:B---3--:R-:W3:Y:S04]  /*5bc50*/  LDL.LU.64 R220, [R1+0xfd0] ;  /* 0x000fd00001dc7983 */ /* 0x008ee80000300a00 */
[----:B------:R4:W-:Y:S04]  /*5bc60*/  STL.64 [R1+0xff8], R8 ;  /* 0x000ff80801007387 */ /* 0x0009e80000100a00 */
[----:B-1----:R-:W3:Y:S04]  /*5bc70*/  LDL.LU.64 R10, [R1+0xfc8] ;  /* 0x000fc800010a7983 */ /* 0x002ee80000300a00 */
[----:B------:R-:W3:Y:S04]  /*5bc80*/  LDL.LU.64 R224, [R1+0xfc0] ;  /* 0x000fc00001e07983 */ /* 0x000ee80000300a00 */
[----:B------:R-:W3:Y:S01]  /*5bc90*/  LDL.LU.64 R222, [R1+0xfb8] ;  /* 0x000fb80001de7983 */ /* 0x000ee20000300a00 */
[----:B------:R-:W-:-:S02]  /*5bca0*/  VIADD R159, R7, 0xfffffd57 ;  /* 0xfffffd57079f7836 */ /* 0x000fc40000000000 */
[----:B------:R-:W1:Y:S01]  /*5bcb0*/  LDC R7, c[0x0][0x230] ;  /* 0x00008c00ff077b82 */ /* 0x000e620000000800 */
[----:B------:R4:W-:Y:S02]  /*5bcc0*/  LDGSTS.E [R13+0x4400c], desc[UR60][R152.64], !P2 ;  /* 0x4400c000980d7fae */ /* 0x0009e4000d12187c */
[----:B------:R-:W-:Y:S02]  /*5bcd0*/  ISETP.GE.U32.AND P1, PT, R159, 0x7ffffcd8, PT ;  /* 0x7ffffcd89f00780c */ /* 0x000fe40003f26070 */
[----:B------:R4:W-:Y:S01]  /*5bce0*/  LDGSTS.E [R12+0x4800c], desc[UR60][R8.64], !P2 ;  /* 0x4800c000080c7fae */ /* 0x0009e2000d12187c */
[----:B--2---:R-:W-:-:S05]  /*5bcf0*/  IMAD.WIDE R2, R4, 0x4, R2 ;  /* 0x0000000404027825 */ /* 0x004fca00078e0202 */
[----:B------:R2:W-:Y:S04]  /*5bd00*/  STL.64 [R1+0xff0], R2 ;  /* 0x000ff00201007387 */ /* 0x0005e80000100a00 */
[----:B------:R1:W-:Y:S01]  /*5bd10*/  LDGSTS.E [R156+0x4c00c], desc[UR60][R2.64], !P2 ;  /* 0x4c00c000029c7fae */ /* 0x0003e2000d12187c */
[----:B----4-:R-:W-:-:S04]  /*5bd20*/  IMAD.WIDE R226, R4, 0x4, R226 ;  /* 0x0000000404e27825 */ /* 0x010fc800078e02e2 */
[C---:B------:R-:W-:Y:S01]  /*5bd30*/  IMAD.WIDE R152, R4.reuse, 0x4, R230 ;  /* 0x0000000404987825 */ /* 0x040fe200078e02e6 */
[----:B------:R4:W-:Y:S03]  /*5bd40*/  STL.64 [R1+0x1360], R226 ;  /* 0x001360e201007387 */ /* 0x0009e60000100a00 */
[----:B------:R-:W-:Y:S01]  /*5bd50*/  IMAD.WIDE R8, R4, 0x4, R228 ;  /* 0x0000000404087825 */ /* 0x000fe200078e02e4 */
[----:B--2---:R-:W2:Y:S04]  /*5bd60*/  LDL.LU.64 R2, [R1+0xfb0] ;  /* 0x000fb00001027983 */ /* 0x004ea80000300a00 */
[----:B------:R3:W-:Y:S01]  /*5bd70*/  STL.64 [R1+0x13e8], R152 ;  /* 0x0013e89801007387 */ /* 0x0007e20000100a00 */
[----:B-1----:R-:W-:-:S02]  /*5bd80*/  VIADD R156, R252, 0xfffffd56 ;  /* 0xfffffd56fc9c7836 */ /* 0x002fc40000000000 */
[----:B------:R-:W1:Y:S01]  /*5bd90*/  LDC R252, c[0x0][0x230] ;  /* 0x00008c00fffc7b82 */ /* 0x000e620000000800 */
[----:B------:R3:W-:Y:S04]  /*5bda0*/  STL.64 [R1+0x13f0], R8 ;  /* 0x0013f00801007387 */ /* 0x0007e80000100a00 */
[----:B------:R-:W-:Y:S01]  /*5bdb0*/  LDGSTS.E [R154+0x50000], desc[UR60][R226.64], !P1 ;  /* 0x50000000e29a7fae */ /* 0x000fe2000c92187c */
[----:B------:R-:W-:-:S03]  /*5bdc0*/  ISETP.GE.U32.AND P2, PT, R156, 0x7ffffcd7, PT ;  /* 0x7ffffcd79c00780c */ /* 0x000fc60003f46070 */
[----:B----4-:R-:W4:Y:S04]  /*5bdd0*/  LDL.LU.64 R226, [R1+0xfa8] ;  /* 0x000fa80001e27983 */ /* 0x010f280000300a00 */
[----:B------:R-:W4:Y:S04]  /*5bde0*/  LDL.LU.64 R230, [R1+0xfa0] ;  /* 0x000fa00001e67983 */ /* 0x000f280000300a00 */
[----:B------:R-:W4:Y:S01]  /*5bdf0*/  LDL.LU.64 R228, [R1+0xf98] ;  /* 0x000f980001e47983 */ /* 0x000f220000300a00 */
[----:B------:R-:W-:-:S03]  /*5be00*/  VIADD R156, R14, 0x100000 ;  /* 0x001000000e9c7836 */ /* 0x000fc60000000000 */
[----:B------:R1:W-:Y:S01]  /*5be10*/  LDGSTS.E [R13+0x54000], desc[UR60][R152.64], !P1 ;  /* 0x54000000980d7fae */ /* 0x0003e2000c92187c */
[----:B---3--:R-:W-:-:S03]  /*5be20*/  IMAD.WIDE R220, R4, 0x4, R220 ;  /* 0x0000000404dc7825 */ /* 0x008fc600078e02dc */
[----:B------:R3:W-:Y:S01]  /*5be30*/  LDGSTS.E [R12+0x58000], desc[UR60][R8.64], !P1 ;  /* 0x58000000080c7fae */ /* 0x0007e2000c92187c */
[----:B------:R-:W-:-:S03]  /*5be40*/  IMAD.WIDE R10, R4, 0x4, R10 ;  /* 0x00000004040a7825 */ /* 0x000fc600078e020a */
[----:B------:R3:W-:Y:S01]  /*5be50*/  STL.64 [R1+0x13f8], R220 ;  /* 0x0013f8dc01007387 */ /* 0x0007e20000100a00 */
[----:B-1----:R-:W-:-:S03]  /*5be60*/  IMAD.WIDE R152, R4, 0x4, R224 ;  /* 0x0000000404987825 */ /* 0x002fc600078e02e0 */
[----:B------:R1:W-:Y:S01]  /*5be70*/  STL.64 [R1+0x1400], R10 ;  /* 0x0014000a01007387 */ /* 0x0003e20000100a00 */
[----:B---3--:R-:W-:-:S03]  /*5be80*/  IMAD.WIDE R8, R4, 0x4, R222 ;  /* 0x0000000404087825 */ /* 0x008fc600078e02de */
[----:B------:R-:W-:Y:S04]  /*5be90*/  LDGSTS.E [R156+0x5c000], desc[UR60][R220.64], !P1 ;  /* 0x5c000000dc9c7fae */ /* 0x000fe8000c92187c */
[----:B------:R3:W-:Y:S04]  /*5bea0*/  STL.64 [R1+0x1408], R152 ;  /* 0x0014089801007387 */ /* 0x0007e80000100a00 */
[----:B------:R-:W-:Y:S04]  /*5beb0*/  LDGSTS.E [R154+0x50004], desc[UR60][R10.64], !P2 ;  /* 0x500040000a9a7fae */ /* 0x000fe8000d12187c */
[----:B------:R-:W3:Y:S04]  /*5bec0*/  LDL.LU.64 R220, [R1+0xf90] ;  /* 0x000f900001dc7983 */ /* 0x000ee80000300a00 */
        /* <DEDUP_REMOVED lines=9> */
[----:B--2---:R-:W-:-:S05]  /*5bf60*/  IMAD.WIDE R2, R4, 0x4, R2 ;  /* 0x0000000404027825 */ /* 0x004fca00078e0202 */
[----:B------:R2:W-:Y:S04]  /*5bf70*/  STL.64 [R1+0x1418], R2 ;  /* 0x0014180201007387 */ /* 0x0005e80000100a00 */
[----:B------:R1:W-:Y:S01]  /*5bf80*/  LDGSTS.E [R156+0x5c004], desc[UR60][R2.64], !P2 ;  /* 0x5c004000029c7fae */ /* 0x0003e2000d12187c */
[----:B----4-:R-:W-:-:S04]  /*5bf90*/  IMAD.WIDE R226, R4, 0x4, R226 ;  /* 0x0000000404e27825 */ /* 0x010fc800078e02e2 */
[C---:B---3--:R-:W-:Y:S01]  /*5bfa0*/  IMAD.WIDE R152, R4.reuse, 0x4, R230 ;  /* 0x0000000404987825 */ /* 0x048fe200078e02e6 */
[----:B------:R3:W-:Y:S03]  /*5bfb0*/  STL.64 [R1+0x1420], R226 ;  /* 0x001420e201007387 */ /* 0x0007e60000100a00 */
[----:B------:R-:W-:Y:S01]  /*5bfc0*/  IMAD.WIDE R8, R4, 0x4, R228 ;  /* 0x0000000404087825 */ /* 0x000fe200078e02e4 */
[----:B--2---:R-:W2:Y:S01]  /*5bfd0*/  LDL.LU.64 R2, [R1+0xf70] ;  /* 0x000f700001027983 */ /* 0x004ea20000300a00 */
[----:B-1----:R-:W-:Y:S02]  /*5bfe0*/  IADD3 R156, R252, -0x2ac, RZ ;  /* 0xfffffd54fc9c7810 */ /* 0x002fe40007ffe0ff */
[----:B------:R-:W1:Y:S01]  /*5bff0*/  LDC R252, c[0x0][0x230] ;  /* 0x00008c00fffc7b82 */ /* 0x000e620000000800 */
[----:B------:R4:W-:Y:S04]  /*5c000*/  STL.64 [R1+0x1428], R152 ;  /* 0x0014289801007387 */ /* 0x0009e80000100a00 */
[----:B------:R4:W-:Y:S04]  /*5c010*/  STL.64 [R1+0x1430], R8 ;  /* 0x0014300801007387 */ /* 0x0009e80000100a00 */
[----:B------:R-:W-:Y:S01]  /*5c020*/  LDGSTS.E [R154+0x50008], desc[UR60][R226.64], !P1 ;  /* 0x50008000e29a7fae */ /* 0x000fe2000c92187c */
[----:B------:R-:W-:-:S03]  /*5c030*/  ISETP.GE.U32.AND P2, PT, R156, 0x7ffffcd5, PT ;  /* 0x7ffffcd59c00780c */ /* 0x000fc60003f46070 */
[----:B---3--:R-:W3:Y:S04]  /*5c040*/  LDL.LU.64 R226, [R1+0xf68] ;  /* 0x000f680001e27983 */ /* 0x008ee80000300a00 */
[----:B------:R-:W3:Y:S04]  /*5c050*/  LDL.LU.64 R230, [R1+0xf60] ;  /* 0x000f600001e67983 */ /* 0x000ee80000300a00 */
[----:B------:R-:W3:Y:S01]  /*5c060*/  LDL.LU.64 R228, [R1+0xf58] ;  /* 0x000f580001e47983 */ /* 0x000ee20000300a00 */
[----:B------:R-:W-:Y:S01]  /*5c070*/  IMAD.WIDE R220, R4, 0x4, R220 ;  /* 0x0000000404dc7825 */ /* 0x000fe200078e02dc */
[----:B------:R-:W-:-:S02]  /*5c080*/  IADD3 R156, R14, 0x100000, RZ ;  /* 0x001000000e9c7810 */ /* 0x000fc40007ffe0ff */
[----:B------:R4:W-:Y:S04]  /*5c090*/  LDGSTS.E [R13+0x54008], desc[UR60][R152.64], !P1 ;  /* 0x54008000980d7fae */ /* 0x0009e8000c92187c */
[----:B------:R1:W-:Y:S01]  /*5c0a0*/  LDGSTS.E [R12+0x58008], desc[UR60][R8.64], !P1 ;  /* 0x58008000080c7fae */ /* 0x0003e2000c92187c */
[----:B------:R-:W-:-:S03]  /*5c0b0*/  IMAD.WIDE R10, R4, 0x4, R10 ;  /* 0x00000004040a7825 */ /* 0x000fc600078e020a */
[----:B------:R1:W-:Y:S01]  /*5c0c0*/  STL.64 [R1+0x1438], R220 ;  /* 0x001438dc01007387 */ /* 0x0003e20000100a00 */
[----:B----4-:R-:W-:-:S03]  /*5c0d0*/  IMAD.WIDE R152, R4, 0x4, R224 ;  /* 0x0000000404987825 */ /* 0x010fc600078e02e0 */
[----:B------:R4:W-:Y:S01]  /*5c0e0*/  STL.64 [R1+0x1440], R10 ;  /* 0x0014400a01007387 */ /* 0x0009e20000100a00 */
[----:B-1----:R-:W-:-:S03]  /*5c0f0*/  IMAD.WIDE R8, R4, 0x4, R222 ;  /* 0x0000000404087825 */ /* 0x002fc600078e02de */
[----:B------:R-:W-:Y:S04]  /*5c100*/  LDGSTS.E [R156+0x5c008], desc[UR60][R220.64], !P1 ;  /* 0x5c008000dc9c7fae */ /* 0x000fe8000c92187c */
[----:B------:R1:W-:Y:S04]  /*5c110*/  STL.64 [R1+0x1448], R152 ;  /* 0x0014489801007387 */ /* 0x0003e80000100a00 */
[----:B------:R-:W-:Y:S04]  /*5c120*/  LDGSTS.E [R154+0x5000c], desc[UR60][R10.64], !P2 ;  /* 0x5000c0000a9a7fae */ /* 0x000fe8000d12187c */
[----:B------:R-:W3:Y:S04]  /*5c130*/  LDL.LU.64 R220, [R1+0xf50] ;  /* 0x000f500001dc7983 */ /* 0x000ee80000300a00 */
[----:B------:R1:W-:Y:S04]  /*5c140*/  STL.64 [R1+0x1450], R8 ;  /* 0x0014500801007387 */ /* 0x0003e80000100a00 */
[----:B----4-:R-:W4:Y:S04]  /*5c150*/  LDL.LU.64 R10, [R1+0xf48] ;  /* 0x000f4800010a7983 */ /* 0x010f280000300a00 */
[----:B------:R-:W4:Y:S04]  /*5c160*/  LDL.LU.64 R224, [R1+0xf40] ;  /* 0x000f400001e07983 */ /* 0x000f280000300a00 */
[----:B------:R-:W4:Y:S01]  /*5c170*/  LDL.LU.64 R222, [R1+0xf38] ;  /* 0x000f380001de7983 */ /* 0x000f220000300a00 */
[----:B------:R-:W-:-:S02]  /*5c180*/  VIADD R159, R7, 0xfffffd37 ;  /* 0xfffffd37079f7836 */ /* 0x000fc40000000000 */
[----:B------:R-:W4:Y:S01]  /*5c190*/  LDC R7, c[0x0][0x230] ;  /* 0x00008c00ff077b82 */ /* 0x000f220000000800 */
[----:B------:R1:W-:Y:S02]  /*5c1a0*/  LDGSTS.E [R13+0x5400c], desc[UR60][R152.64], !P2 ;  /* 0x5400c000980d7fae */ /* 0x0003e4000d12187c */
[----:B------:R-:W-:Y:S02]  /*5c1b0*/  ISETP.GE.U32.AND P1, PT, R159, 0x7ffffcb8, PT ;  /* 0x7ffffcb89f00780c */ /* 0x000fe40003f26070 */
[----:B------:R1:W-:Y:S01]  /*5c1c0*/  LDGSTS.E [R12+0x5800c], desc[UR60][R8.64], !P2 ;  /* 0x5800c000080c7fae */ /* 0x0003e2000d12187c */
[----:B--2---:R-:W-:-:S05]  /*5c1d0*/  IMAD.WIDE R2, R4, 0x4, R2 ;  /* 0x0000000404027825 */ /* 0x004fca00078e0202 */
[----:B------:R2:W-:Y:S04]  /*5c1e0*/  STL.64 [R1+0x1458], R2 ;  /* 0x0014580201007387 */ /* 0x0005e80000100a00 */
[----:B------:R2:W-:Y:S01]  /*5c1f0*/  LDGSTS.E [R156+0x5c00c], desc[UR60][R2.64], !P2 ;  /* 0x5c00c000029c7fae */ /* 0x0005e2000d12187c */
[----:B---3--:R-:W-:-:S04]  /*5c200*/  IMAD.WIDE R226, R4, 0x4, R226 ;  /* 0x0000000404e27825 */ /* 0x008fc800078e02e2 */
[C---:B-1----:R-:W-:Y:S01]  /*5c210*/  IMAD.WIDE R152, R4.reuse, 0x4, R230 ;  /* 0x0000000404987825 */ /* 0x042fe200078e02e6 */
[----:B------:R1:W-:Y:S03]  /*5c220*/  STL.64 [R1+0x1db8], R226 ;  /* 0x001db8e201007387 */ /* 0x0003e60000100a00 */
[----:B------:R-:W-:Y:S01]  /*5c230*/  IMAD.WIDE R8, R4, 0x4, R228 ;  /* 0x0000000404087825 */ /* 0x000fe200078e02e4 */
[----:B--2---:R-:W2:Y:S04]  /*5c240*/  LDL.LU.64 R2, [R1+0xf30] ;  /* 0x000f300001027983 */ /* 0x004ea80000300a00 */
[----:B------:R3:W-:Y:S01]  /*5c250*/  STL.64 [R1+0x1dc0], R152 ;  /* 0x001dc09801007387 */ /* 0x0007e20000100a00 */
[----:B------:R-:W-:-:S02]  /*5c260*/  VIADD R156, R252, 0xfffffd36 ;  /* 0xfffffd36fc9c7836 */ /* 0x000fc40000000000 */
[----:B------:R-:W2:Y:S01]  /*5c270*/  LDC R252, c[0x0][0x230] ;  /* 0x00008c00fffc7b82 */ /* 0x000ea20000000800 */
        /* <DEDUP_REMOVED lines=9> */
[C---:B----4-:R-:W-:Y:S01]  /*5c310*/  IMAD.WIDE R10, R4.reuse, 0x4, R10 ;  /* 0x00000004040a7825 */ /* 0x050fe200078e020a */
[----:B------:R1:W-:Y:S04]  /*5c320*/  LDGSTS.E [R12+0x68000], desc[UR60][R8.64], !P1 ;  /* 0x68000000080c7fae */ /* 0x0003e8000c92187c */
[----:B------:R4:W-:Y:S01]  /*5c330*/  STL.64 [R1+0x1dd0], R220 ;  /* 0x001dd0dc01007387 */ /* 0x0009e20000100a00 */
[----:B---3--:R-:W-:-:S03]  /*5c340*/  IMAD.WIDE R152, R4, 0x4, R224 ;  /* 0x0000000404987825 */ /* 0x008fc600078e02e0 */
[----:B------:R3:W-:Y:S01]  /*5c350*/  STL.64 [R1+0x1dd8], R10 ;  /* 0x001dd80a01007387 */ /* 0x0007e20000100a00 */
[----:B-1----:R-:W-:-:S03]  /*5c360*/  IMAD.WIDE R8, R4, 0x4, R222 ;  /* 0x0000000404087825 */ /* 0x002fc600078e02de */
[----:B------:R-:W-:Y:S04]  /*5c370*/  LDGSTS.E [R156+0x6c000], desc[UR60][R220.64], !P1 ;  /* 0x6c000000dc9c7fae */ /* 0x000fe8000c92187c */
[----:B------:R1:W-:Y:S04]  /*5c380*/  STL.64 [R1+0x1de0], R152 ;  /* 0x001de09801007387 */ /* 0x0003e80000100a00 */
[----:B------:R-:W-:Y:S04]  /*5c390*/  LDGSTS.E [R154+0x60004], desc[UR60][R10.64], !P2 ;  /* 0x600040000a9a7fae */ /* 0x000fe8000d12187c */
[----:B----4-:R-:W4:Y:S04]  /*5c3a0*/  LDL.LU.64 R220, [R1+0xf10] ;  /* 0x000f100001dc7983 */ /* 0x010f280000300a00 */
[----:B------:R1:W-:Y:S04]  /*5c3b0*/  STL.64 [R1+0x1de8], R8 ;  /* 0x001de80801007387 */ /* 0x0003e80000100a00 */
[----:B---3--:R-:W3:Y:S04]  /*5c3c0*/  LDL.LU.64 R10, [R1+0xf08] ;  /* 0x000f0800010a7983 */ /* 0x008ee80000300a00 */
[----:B------:R-:W3:Y:S04]  /*5c3d0*/  LDL.LU.64 R224, [R1+0xf00] ;  /* 0x000f000001e07983 */ /* 0x000ee80000300a00 */
[----:B------:R-:W3:Y:S01]  /*5c3e0*/  LDL.LU.64 R222, [R1+0xef8] ;  /* 0x000ef80001de7983 */ /* 0x000ee20000300a00 */
[----:B------:R-:W-:-:S02]  /*5c3f0*/  IADD3 R159, R6, -0x2cb, RZ ;  /* 0xfffffd35069f7810 */ /* 0x000fc40007ffe0ff */
[----:B------:R-:W3:Y:S01]  /*5c400*/  LDC R6, c[0x0][0x230] ;  /* 0x00008c00ff067b82 */ /* 0x000ee20000000800 */
[----:B------:R1:W-:Y:S01]  /*5c410*/  LDGSTS.E [R13+0x64004], desc[UR60][R152.64], !P2 ;  /* 0x64004000980d7fae */ /* 0x0003e2000d12187c */
[----:B------:R-:W-:-:S03]  /*5c420*/  ISETP.GE.U32.AND P1, PT, R159, 0x7ffffcb6, PT ;  /* 0x7ffffcb69f00780c */ /* 0x000fc60003f26070 */
[----:B------:R1:W-:Y:S01]  /*5c430*/  LDGSTS.E [R12+0x68004], desc[UR60][R8.64], !P2 ;  /* 0x68004000080c7fae */ /* 0x0003e2000d12187c */
[----:B--2---:R-:W-:-:S05]  /*5c440*/  IMAD.WIDE R2, R4, 0x4, R2 ;  /* 0x0000000404027825 */ /* 0x004fca00078e0202 */
[----:B------:R2:W-:Y:S04]  /*5c450*/  STL.64 [R1+0x1df0], R2 ;  /* 0x001df00201007387 */ /* 0x0005e80000100a00 */
[----:B------:R2:W-:Y:S01]  /*5c460*/  LDGSTS.E [R156+0x6c004], desc[UR60][R2.64], !P2 ;  /* 0x6c004000029c7fae */ /* 0x0005e2000d12187c */
[----:B------:R-:W-:-:S04]  /*5c470*/  IMAD.WIDE R226, R4, 0x4, R226 ;  /* 0x0000000404e27825 */ /* 0x000fc800078e02e2 */
[C---:B-1----:R-:W-:Y:S01]  /*5c480*/  IMAD.WIDE R152, R4.reuse, 0x4, R230 ;  /* 0x0000000404987825 */ /* 0x042fe200078e02e6 */
[----:B------:R1:W-:Y:S03]  /*5c490*/  STL.64 [R1+0x1df8], R226 ;  /* 0x001df8e201007387 */ /* 0x0003e60000100a00 */
[----:B------:R-:W-:Y:S01]  /*5c4a0*/  IMAD.WIDE R8, R4, 0x4, R228 ;  /* 0x0000000404087825 */ /* 0x000fe200078e02e4 */
[----:B--2---:R-:W2:Y:S01]  /*5c4b0*/  LDL.LU.64 R2, [R1+0xef0] ;  /* 0x000ef00001027983 */ /* 0x004ea20000300a00 */
[----:B------:R-:W-:Y:S02]  /*5c4c0*/  IADD3 R156, R252, -0x2cc, RZ ;  /* 0xfffffd34fc9c7810 */ /* 0x000fe40007ffe0ff */
[----:B------:R-:W2:Y:S01]  /*5c4d0*/  LDC R252, c[0x0][0x230] ;  /* 0x00008c00fffc7b82 */ /* 0x000ea20000000800 */
[----:B------:R3:W-:Y:S04]  /*5c4e0*/  STL.64 [R1+0x1e00], R152 ;  /* 0x001e009801007387 */ /* 0x0007e80000100a00 */
[----:B------:R3:W-:Y:S04]  /*5c4f0*/  STL.64 [R1+0x1e08], R8 ;  /* 0x001e080801007387 */ /* 0x0007e80000100a00 */
[----:B------:R-:W-:Y:S01]  /*5c500*/  LDGSTS.E [R154+0x60008], desc[UR60][R226.64], !P1 ;  /* 0x60008000e29a7fae */ /* 0x000fe2000c92187c */
[----:B------:R-:W-:-:S03]  /*5c510*/  ISETP.GE.U32.AND P2, PT, R156, 0x7ffffcb5, PT ;  /* 0x7ffffcb59c00780c */ /* 0x000fc60003f46070 */
[----:B-1----:R-:W2:Y:S04]  /*5c520*/  LDL.LU.64 R226, [R1+0xee8] ;  /* 0x000ee80001e27983 */ /* 0x002ea80000300a00 */
[----:B------:R-:W2:Y:S04]  /*5c530*/  LDL.LU.64 R230, [R1+0xee0] ;  /* 0x000ee00001e67983 */ /* 0x000ea80000300a00 */
[----:B------:R-:W2:Y:S01]  /*5c540*/  LDL.LU.64 R228, [R1+0xed8] ;  /* 0x000ed80001e47983 */ /* 0x000ea20000300a00 */
[----:B----4-:R-:W-:Y:S01]  /*5c550*/  IMAD.WIDE R220, R4, 0x4, R220 ;  /* 0x0000000404dc7825 */ /* 0x010fe200078e02dc */
[----:B------:R-:W-:-:S02]  /*5c560*/  IADD3 R156, R14, 0x100000, RZ ;  /* 0x001000000e9c7810 */ /* 0x000fc40007ffe0ff */
        /* <DEDUP_REMOVED lines=23> */
[----:B------:R-:W-:-:S04]  /*5c6e0*/  IMAD.WIDE R226, R4, 0x4, R226 ;  /* 0x0000000404e27825 */ /* 0x000fc800078e02e2 */
[C---:B----4-:R-:W-:Y:S01]  /*5c6f0*/  IMAD.WIDE R152, R4.reuse, 0x4, R230 ;  /* 0x0000000404987825 */ /* 0x050fe200078e02e6 */
        /* <DEDUP_REMOVED lines=12> */
[----:B---3--:R-:W-:-:S03]  /*5c7c0*/  IMAD.WIDE R220, R4, 0x4, R220 ;  /* 0x0000000404dc7825 */ /* 0x008fc600078e02dc */
[----:B------:R3:W-:Y:S01]  /*5c7d0*/  LDGSTS.E [R13+0x74000], desc[UR60][R152.64], !P1 ;  /* 0x74000000980d7fae */ /* 0x0007e2000c92187c */
[----:B------:R-:W-:Y:S02]  /*5c7e0*/  VIADD R156, R14, 0x100000 ;  /* 0x001000000e9c7836 */ /* 0x000fe40000000000 */
[C---:B------:R-:W-:Y:S01]  /*5c7f0*/  IMAD.WIDE R10, R4.reuse, 0x4, R10 ;  /* 0x00000004040a7825 */ /* 0x040fe200078e020a */
        /* <DEDUP_REMOVED lines=8> */
[----:B------:R-:W4:Y:S04]  /*5c880*/  LDL.LU.64 R220, [R1+0xe90] ;  /* 0x000e900001dc7983 */ /* 0x000f280000300a00 */
        /* <DEDUP_REMOVED lines=12> */
[----:B----4-:R-:W-:-:S04]  /*5c950*/  IMAD.WIDE R226, R4, 0x4, R226 ;  /* 0x0000000404e27825 */ /* 0x010fc800078e02e2 */
[C---:B-1----:R-:W-:Y:S01]  /*5c960*/  IMAD.WIDE R152, R4.reuse, 0x4, R230 ;  /* 0x0000000404987825 */ /* 0x042fe200078e02e6 */
[----:B------:R1:W-:Y:S03]  /*5c970*/  STL.64 [R1+0x21f8], R226 ;  /* 0x0021f8e201007387 */ /* 0x0003e60000100a00 */
[----:B------:R-:W-:Y:S01]  /*5c980*/  IMAD.WIDE R8, R4, 0x4, R228 ;  /* 0x0000000404087825 */ /* 0x000fe200078e02e4 */
[----:B--2---:R-:W2:Y:S01]  /*5c990*/  LDL.LU.64 R2, [R1+0xde8] ;  /* 0x000de80001027983 */ /* 0x004ea20000300a00 */
[----:B------:R-:W-:Y:S02]  /*5c9a0*/  IADD3 R156, R252, -0x2ec, RZ ;  /* 0xfffffd14fc9c7810 */ /* 0x000fe40007ffe0ff */
[----:B------:R-:W4:Y:S01]  /*5c9b0*/  LDC R252, c[0x0][0x230] ;  /* 0x00008c00fffc7b82 */ /* 0x000f220000000800 */
[----:B------:R3:W-:Y:S04]  /*5c9c0*/  STL.64 [R1+0x2200], R152 ;  /* 0x0022009801007387 */ /* 0x0007e80000100a00 */
[----:B------:R3:W-:Y:S04]  /*5c9d0*/  STL.64 [R1+0x2208], R8 ;  /* 0x0022080801007387 */ /* 0x0007e80000100a00 */
[----:B------:R-:W-:Y:S01]  /*5c9e0*/  LDGSTS.E [R154+0x70008], desc[UR60][R226.64], !P1 ;  /* 0x70008000e29a7fae */ /* 0x000fe2000c92187c */
[----:B------:R-:W-:-:S03]  /*5c9f0*/  ISETP.GE.U32.AND P2, PT, R156, 0x7ffffc95, PT ;  /* 0x7ffffc959c00780c */ /* 0x000fc60003f46070 */
[----:B-1----:R-:W4:Y:S04]  /*5ca00*/  LDL.LU.64 R226, [R1+0xe70] ;  /* 0x000e700001e27983 */ /* 0x002f280000300a00 */
[----:B------:R-:W4:Y:S04]  /*5ca10*/  LDL.LU.64 R230, [R1+0xe68] ;  /* 0x000e680001e67983 */ /* 0x000f280000300a00 */
[----:B------:R-:W4:Y:S01]  /*5ca20*/  LDL.LU.64 R228, [R1+0xe60] ;  /* 0x000e600001e47983 */ /* 0x000f220000300a00 */
[----:B------:R-:W-:Y:S01]  /*5ca30*/  IMAD.WIDE R220, R4, 0x4, R220 ;  /* 0x0000000404dc7825 */ /* 0x000fe200078e02dc */
[----:B------:R-:W-:-:S02]  /*5ca40*/  IADD3 R156, R14, 0x100000, RZ ;  /* 0x001000000e9c7810 */ /* 0x000fc40007ffe0ff */
[----:B------:R1:W-:Y:S04]  /*5ca50*/  LDGSTS.E [R13+0x74008], desc[UR60][R152.64], !P1 ;  /* 0x74008000980d7fae */ /* 0x0003e8000c92187c */
[----:B------:R1:W-:Y:S01]  /*5ca60*/  LDGSTS.E [R12+0x78008], desc[UR60][R8.64], !P1 ;  /* 0x78008000080c7fae */ /* 0x0003e2000c92187c */
[----:B---3--:R-:W-:-:S03]  /*5ca70*/  IMAD.WIDE R10, R4, 0x4, R10 ;  /* 0x00000004040a7825 */ /* 0x008fc600078e020a */
[----:B------:R-:W-:Y:S01]  /*5ca80*/  STL.64 [R1+0x2210], R220 ;  /* 0x002210dc01007387 */ /* 0x000fe20000100a00 */
[----:B-1----:R-:W-:-:S03]  /*5ca90*/  IMAD.WIDE R152, R4, 0x4, R224 ;  /* 0x0000000404987825 */ /* 0x002fc600078e02e0 */
[----:B------:R1:W-:Y:S01]  /*5caa0*/  STL.64 [R1+0x2218], R10 ;  /* 0x0022180a01007387 */ /* 0x0003e20000100a00 */
[----:B------:R-:W-:-:S03]  /*5cab0*/  IMAD.WIDE R8, R4, 0x4, R222 ;  /* 0x0000000404087825 */ /* 0x000fc600078e02de */
[----:B------:R-:W-:Y:S04]  /*5cac0*/  LDGSTS.E [R156+0x7c008], desc[UR60][R220.64], !P1 ;  /* 0x7c008000dc9c7fae */ /* 0x000fe8000c92187c */
[----:B------:R-:W-:Y:S04]  /*5cad0*/  LDGSTS.E [R154+0x7000c], desc[UR60][R10.64], !P2 ;  /* 0x7000c0000a9a7fae */ /* 0x000fe8000d12187c */
[----:B------:R3:W-:Y:S01]  /*5cae0*/  STL.64 [R1+0x2220], R152 ;  /* 0x0022209801007387 */ /* 0x0007e20000100a00 */
[----:B------:R-:W-:-:S03]  /*5caf0*/  VIADD R159, R7, 0xfffffd73 ;  /* 0xfffffd73079f7836 */ /* 0x000fc60000000000 */
[----:B------:R3:W-:Y:S04]  /*5cb00*/  LDGSTS.E [R13+0x7400c], desc[UR60][R152.64], !P2 ;  /* 0x7400c000980d7fae */ /* 0x0007e8000d12187c */
[----:B-1----:R-:W4:Y:S04]  /*5cb10*/  LDL.LU.64 R10, [R1+0xe58] ;  /* 0x000e5800010a7983 */ /* 0x002f280000300a00 */
[----:B------:R1:W-:Y:S04]  /*5cb20*/  STL.64 [R1+0x2228], R8 ;  /* 0x0022280801007387 */ /* 0x0003e80000100a00 */
[----:B------:R-:W4:Y:S04]  /*5cb30*/  LDL.LU.64 R224, [R1+0xe50] ;  /* 0x000e500001e07983 */ /* 0x000f280000300a00 */
[----:B------:R-:W4:Y:S04]  /*5cb40*/  LDL.LU.64 R222, [R1+0xe48] ;  /* 0x000e480001de7983 */ /* 0x000f280000300a00 */
[----:B------:R-:W4:Y:S01]  /*5cb50*/  LDL.LU.64 R220, [R1+0xe40] ;  /* 0x000e400001dc7983 */ /* 0x000f220000300a00 */
[----:B------:R-:W-:Y:S01]  /*5cb60*/  ISETP.GE.U32.AND P1, PT, R159, 0x7ffffcf4, PT ;  /* 0x7ffffcf49f00780c */ /* 0x000fe20003f26070 */
[C---:B------:R-:W-:Y:S01]  /*5cb70*/  VIADD R14, R15.reuse, 0x100000 ;  /* 0x001000000f0e7836 */ /* 0x040fe20000000000 */
[C---:B---3--:R-:W-:Y:S01]  /*5cb80*/  IADD3 R13, R15.reuse, 0x100000, RZ ;  /* 0x001000000f0d7810 */ /* 0x048fe20007ffe0ff */
[----:B------:R3:W-:Y:S01]  /*5cb90*/  LDGSTS.E [R12+0x7800c], desc[UR60][R8.64], !P2 ;  /* 0x7800c000080c7fae */ /* 0x0007e2000d12187c */
[----:B------:R-:W-:Y:S01]  /*5cba0*/  VIADD R156, R6, 0xfffffd71 ;  /* 0xfffffd71069c7836 */ /* 0x000fe20000000000 */
[----:B------:R-:W1:Y:S01]  /*5cbb0*/  LDC R159, c[0x0][0x230] ;  /* 0x00008c00ff9f7b82 */ /* 0x000e620000000800 */
[----:B---3--:R-:W-:-:S02]  /*5cbc0*/  VIADD R12, R15, 0x100000 ;  /* 0x001000000f0c7836 */ /* 0x008fc40000000000 */
[----:B--2---:R-:W-:-:S05]  /*5cbd0*/  IMAD.WIDE R2, R4, 0x4, R2 ;  /* 0x0000000404027825 */ /* 0x004fca00078e0202 */
[----:B------:R2:W-:Y:S04]  /*5cbe0*/  STL.64 [R1+0x2230], R2 ;  /* 0x0022300201007387 */ /* 0x0005e80000100a00 */
[----:B------:R3:W-:Y:S01]  /*5cbf0*/  LDGSTS.E [R154+0x7c00c], desc[UR60][R2.64], !P2 ;  /* 0x7c00c000029a7fae */ /* 0x0007e2000d12187c */
[----:B----4-:R-:W-:-:S04]  /*5cc00*/  IMAD.WIDE R226, R4, 0x4, R226 ;  /* 0x0000000404e27825 */ /* 0x010fc800078e02e2 */
[C---:B------:R-:W-:Y:S01]  /*5cc10*/  IMAD.WIDE R152, R4.reuse, 0x4, R230 ;  /* 0x0000000404987825 */ /* 0x040fe200078e02e6 */
[----:B------:R4:W-:Y:S03]  /*5cc20*/  STL.64 [R1+0xf60], R226 ;  /* 0x000f60e201007387 */ /* 0x0009e60000100a00 */
[----:B-1----:R-:W-:Y:S01]  /*5cc30*/  IMAD.WIDE R8, R4, 0x4, R228 ;  /* 0x0000000404087825 */ /* 0x002fe200078e02e4 */
[----:B--2---:R-:W2:Y:S01]  /*5cc40*/  LDL.LU.64 R2, [R1+0xe38] ;  /* 0x000e380001027983 */ /* 0x004ea20000300a00 */
[----:B---3--:R-:W-:Y:S02]  /*5cc50*/  IADD3 R154, R252, -0x28e, RZ ;  /* 0xfffffd72fc9a7810 */ /* 0x008fe40007ffe0ff */
[----:B------:R-:W1:Y:S01]  /*5cc60*/  LDC R252, c[0x0][0x230] ;  /* 0x00008c00fffc7b82 */ /* 0x000e620000000800 */
[----:B------:R3:W-:Y:S04]  /*5cc70*/  STL.64 [R1+0xf68], R152 ;  /* 0x000f689801007387 */ /* 0x0007e80000100a00 */
[----:B------:R3:W-:Y:S04]  /*5cc80*/  STL.64 [R1+0xf70], R8 ;  /* 0x000f700801007387 */ /* 0x0007e80000100a00 */
[----:B------:R-:W2:Y:S01]  /*5cc90*/  LDL.LU.64 R230, [R1+0xe30] ;  /* 0x000e300001e67983 */ /* 0x000ea20000300a00 */
[----:B------:R-:W-:-:S03]  /*5cca0*/  ISETP.GE.U32.AND P2, PT, R154, 0x7ffffcf3, PT ;  /* 0x7ffffcf39a00780c */ /* 0x000fc60003f46070 */
[----:B------:R-:W-:Y:S04]  /*5ccb0*/  LDGSTS.E [R14+0x40000], desc[UR60][R226.64], !P1 ;  /* 0x40000000e20e7fae */ /* 0x000fe8000c92187c */
[----:B------:R-:W2:Y:S04]  /*5ccc0*/  LDL.LU.64 R228, [R1+0xe28] ;  /* 0x000e280001e47983 */ /* 0x000ea80000300a00 */
[----:B------:R3:W-:Y:S04]  /*5ccd0*/  LDGSTS.E [R13+0x44000], desc[UR60][R152.64], !P1 ;  /* 0x44000000980d7fae */ /* 0x0007e8000c92187c */
[----:B----4-:R-:W4:Y:S01]  /*5cce0*/  LDL.LU.64 R226, [R1+0xe20] ;  /* 0x000e200001e27983 */ /* 0x010f220000300a00 */
[----:B------:R-:W-:-:S03]  /*5ccf0*/  IADD3 R154, R15, 0x100000, RZ ;  /* 0x001000000f9a7810 */ /* 0x000fc60007ffe0ff */
[----:B------:R1:W-:Y:S01]  /*5cd00*/  LDGSTS.E [R12+0x48000], desc[UR60][R8.64], !P1 ;  /* 0x48000000080c7fae */ /* 0x0003e2000c92187c */
[----:B---3--:R-:W-:-:S04]  /*5cd10*/  IMAD.WIDE R152, R4, 0x4, R10 ;  /* 0x0000000404987825 */ /* 0x008fc800078e020a */
[C---:B------:R-:W-:Y:S01]  /*5cd20*/  IMAD.WIDE R10, R4.reuse, 0x4, R224 ;  /* 0x00000004040a7825 */ /* 0x040fe200078e02e0 */
[----:B------:R-:W-:Y:S03]  /*5cd30*/  STL.64 [R1+0xf78], R152 ;  /* 0x000f789801007387 */ /* 0x000fe60000100a00 */
[C---:B-1----:R-:W-:Y:S01]  /*5cd40*/  IMAD.WIDE R8, R4.reuse, 0x4, R222 ;  /* 0x0000000404087825 */ /* 0x042fe200078e02de */
[----:B------:R1:W-:Y:S03]  /*5cd50*/  STL.64 [R1+0xf80], R10 ;  /* 0x000f800a01007387 */ /* 0x0003e60000100a00 */
[----:B------:R-:W-:Y:S01]  /*5cd60*/  IMAD.WIDE R6, R4, 0x4, R220 ;  /* 0x0000000404067825 */ /* 0x000fe200078e02dc */
[----:B------:R3:W-:Y:S04]  /*5cd70*/  STL.64 [R1+0xf88], R8 ;  /* 0x000f880801007387 */ /* 0x0007e80000100a00 */
[----:B------:R3:W-:Y:S04]  /*5cd80*/  LDGSTS.E [R154+0x4c000], desc[UR60][R152.64], !P1 ;  /* 0x4c000000989a7fae */ /* 0x0007e8000c92187c */
[----:B------:R-:W4:Y:S04]  /*5cd90*/  LDL.LU.64 R220, [R1+0xe18] ;  /* 0x000e180001dc7983 */ /* 0x000f280000300a00 */
[----:B------:R-:W-:Y:S04]  /*5cda0*/  LDGSTS.E [R14+0x40004], desc[UR60][R10.64], !P2 ;  /* 0x400040000a0e7fae */ /* 0x000fe8000d12187c */
[----:B------:R-:W-:Y:S04]  /*5cdb0*/  STL.64 [R1+0xf90], R6 ;  /* 0x000f900601007387 */ /* 0x000fe80000100a00 */
[----:B------:R3:W-:Y:S04]  /*5cdc0*/  LDGSTS.E [R13+0x44004], desc[UR60][R8.64], !P2 ;  /* 0x44004000080d7fae */ /* 0x0007e8000d12187c */
[----:B-1----:R-:W4:Y:S04]  /*5cdd0*/  LDL.LU.64 R10, [R1+0xe10] ;  /* 0x000e1000010a7983 */ /* 0x002f280000300a00 */
[----:B------:R-:W4:Y:S04]  /*5cde0*/  LDL.LU.64 R224, [R1+0xe08] ;  /* 0x000e080001e07983 */ /* 0x000f280000300a00 */
[----:B------:R-:W4:Y:S04]  /*5cdf0*/  LDL.LU.64 R222, [R1+0xe00] ;  /* 0x000e000001de7983 */ /* 0x000f280000300a00 */
[----:B------:R-:W-:Y:S01]  /*5ce00*/  LDGSTS.E [R12+0x48004], desc[UR60][R6.64], !P2 ;  /* 0x48004000060c7fae */ /* 0x000fe2000d12187c */
[----:B------:R-:W-:Y:S01]  /*5ce10*/  ISETP.GE.U32.AND P1, PT, R156, 0x7ffffcf2, PT ;  /* 0x7ffffcf29c00780c */ /* 0x000fe20003f26070 */
[----:B--2---:R-:W-:-:S05]  /*5ce20*/  IMAD.WIDE R2, R4, 0x4, R2 ;  /* 0x0000000404027825 */ /* 0x004fca00078e0202 */
[----:B------:R1:W-:Y:S04]  /*5ce30*/  STL.64 [R1+0xf98], R2 ;  /* 0x000f980201007387 */ /* 0x0003e80000100a00 */
[----:B------:R2:W-:Y:S01]  /*5ce40*/  LDGSTS.E [R154+0x4c004], desc[UR60][R2.64], !P2 ;  /* 0x4c004000029a7fae */ /* 0x0005e2000d12187c */
[----:B---3--:R-:W-:-:S05]  /*5ce50*/  IMAD.WIDE R152, R4, 0x4, R230 ;  /* 0x0000000404987825 */ /* 0x008fca00078e02e6 */
[----:B------:R-:W-:Y:S01]  /*5ce60*/  STL.64 [R1+0xfa0], R152 ;  /* 0x000fa09801007387 */ /* 0x000fe20000100a00 */
[----:B------:R-:W-:-:S03]  /*5ce70*/  IMAD.WIDE R8, R4, 0x4, R228 ;  /* 0x0000000404087825 */ /* 0x000fc600078e02e4 */
[----:B-1----:R-:W3:Y:S01]  /*5ce80*/  LDL.LU.64 R2, [R1+0xdf8] ;  /* 0x000df80001027983 */ /* 0x002ee20000300a00 */
[----:B--2---:R-:W-:Y:S02]  /*5ce90*/  VIADD R154, R159, 0xfffffd70 ;  /* 0xfffffd709f9a7836 */ /* 0x004fe40000000000 */
[----:B----4-:R-:W-:Y:S01]  /*5cea0*/  IMAD.WIDE R6, R4, 0x4, R226 ;  /* 0x0000000404067825 */ /* 0x010fe200078e02e2 */
[----:B------:R-:W-:Y:S01]  /*5ceb0*/  STL.64 [R1+0xfa8], R8 ;  /* 0x000fa80801007387 */ /* 0x000fe20000100a00 */
[----:B------:R-:W1:Y:S03]  /*5cec0*/  LDC R159, c[0x0][0x230] ;  /* 0x00008c00ff9f7b82 */ /* 0x000e660000000800 */
[----:B------:R2:W-:Y:S01]  /*5ced0*/  STL.64 [R1+0xfb0], R6 ;  /* 0x000fb00601007387 */ /* 0x0005e20000100a00 */
[----:B------:R-:W-:-:S03]  /*5cee0*/  ISETP.GE.U32.AND P2, PT, R154, 0x7ffffcf1, PT ;  /* 0x7ffffcf19a00780c */ /* 0x000fc60003f46070 */
[----:B------:R-:W4:Y:S04]  /*5cef0*/  LDL.LU.64 R226, [R1+0xdf0] ;  /* 0x000df00001e27983 */ /* 0x000f280000300a00 */
[----:B------:R-:W4:Y:S04]  /*5cf00*/  LDL.LU.64 R230, [R1+0xde0] ;  /* 0x000de00001e67983 */ /* 0x000f280000300a00 */
[----:B------:R-:W4:Y:S01]  /*5cf10*/  LDL.LU.64 R228, [R1+0xdd8] ;  /* 0x000dd80001e47983 */ /* 0x000f220000300a00 */
[----:B------:R-:W-:-:S03]  /*5cf20*/  VIADD R154, R15, 0x100000 ;  /* 0x001000000f9a7836 */ /* 0x000fc60000000000 */
[----:B------:R-:W-:Y:S04]  /*5cf30*/  LDGSTS.E [R14+0x40008], desc[UR60][R152.64], !P1 ;  /* 0x40008000980e7fae */ /* 0x000fe8000c92187c */
[----:B------:R-:W-:Y:S04]  /*5cf40*/  LDGSTS.E [R13+0x44008], desc[UR60][R8.64], !P1 ;  /* 0x44008000080d7fae */ /* 0x000fe8000c92187c */
[----:B------:R2:W-:Y:S01]  /*5cf50*/  LDGSTS.E [R12+0x48008], desc[UR60][R6.64], !P1 ;  /* 0x48008000060c7fae */ /* 0x0005e2000c92187c */
[----:B------:R-:W-:-:S05]  /*5cf60*/  IMAD.WIDE R220, R4, 0x4, R220 ;  /* 0x0000000404dc7825 */ /* 0x000fca00078e02dc */
[----:B------:R-:W-:Y:S01]  /*5cf70*/  STL.64 [R1+0xfb8], R220 ;  /* 0x000fb8dc01007387 */ /* 0x000fe20000100a00 */
[----:B------:R-:W-:-:S03]  /*5cf80*/  IMAD.WIDE R10, R4, 0x4, R10 ;  /* 0x00000004040a7825 */ /* 0x000fc600078e020a */
[----:B------:R-:W-:Y:S01]  /*5cf90*/  LDGSTS.E [R154+0x4c008], desc[UR60][R220.64], !P1 ;  /* 0x4c008000dc9a7fae */ /* 0x000fe2000c92187c */
[----:B------:R-:W-:Y:S01]  /*5cfa0*/  IADD3 R156, R252, -0x2ad, RZ ;  /* 0xfffffd53fc9c7810 */ /* 0x000fe20007ffe0ff */
[----:B--2---:R-:W2:Y:S01]  /*5cfb0*/  LDC R6, c[0x0][0x230] ;  /* 0x00008c00ff067b82 */ /* 0x004ea20000000800 */
[C---:B------:R-:W-:Y:S01]  /*5cfc0*/  IMAD.WIDE R152, R4.reuse, 0x4, R224 ;  /* 0x0000000404987825 */ /* 0x040fe200078e02e0 */
[----:B------:R1:W-:Y:S03]  /*5cfd0*/  STL.64 [R1+0xfc0], R10 ;  /* 0x000fc00a01007387 */ /* 0x0003e60000100a00 */
[----:B------:R-:W-:Y:S01]  /*5cfe0*/  IMAD.WIDE R8, R4, 0x4, R222 ;  /* 0x0000000404087825 */ /* 0x000fe200078e02de */
[----:B------:R-:W-:Y:S02]  /*5cff0*/  LDGSTS.E [R14+0x4000c], desc[UR60][R10.64], !P2 ;  /* 0x4000c0000a0e7fae */ /* 0x000fe4000d12187c */
[----:B------:R-:W4:Y:S02]  /*5d000*/  LDC R252, c[0x0][0x230] ;  /* 0x00008c00fffc7b82 */ /* 0x000f240000000800 */
[----:B------:R4:W-:Y:S01]  /*5d010*/  STL.64 [R1+0xfc8], R152 ;  /* 0x000fc89801007387 */ /* 0x0009e20000100a00 */
[----:B------:R-:W-:-:S03]  /*5d020*/  ISETP.GE.U32.AND P1, PT, R156, 0x7ffffcd4, PT ;  /* 0x7ffffcd49c00780c */ /* 0x000fc60003f26070 */
[----:B------:R4:W-:Y:S04]  /*5d030*/  LDGSTS.E [R13+0x4400c], desc[UR60][R152.64], !P2 ;  /* 0x4400c000980d7fae */ /* 0x0009e8000d12187c */
[----:B-1----:R-:W4:Y:S04]  /*5d040*/  LDL.LU.64 R10, [R1+0xdd0] ;  /* 0x000dd000010a7983 */ /* 0x002f280000300a00 */
[----:B------:R1:W-:Y:S04]  /*5d050*/  STL.64 [R1+0xfd0], R8 ;  /* 0x000fd00801007387 */ /* 0x0003e80000100a00 */
[----:B------:R-:W4:Y:S04]  /*5d060*/  LDL.LU.64 R224, [R1+0xdc8] ;  /* 0x000dc80001e07983 */ /* 0x000f280000300a00 */
[----:B------:R-:W4:Y:S04]  /*5d070*/  LDL.LU.64 R222, [R1+0xdc0] ;  /* 0x000dc00001de7983 */ /* 0x000f280000300a00 */
[----:B------:R-:W4:Y:S04]  /*5d080*/  LDL.LU.64 R220, [R1+0xdb8] ;  /* 0x000db80001dc7983 */ /* 0x000f280000300a00 */
[----:B------:R1:W-:Y:S01]  /*5d090*/  LDGSTS.E [R12+0x4800c], desc[UR60][R8.64], !P2 ;  /* 0x4800c000080c7fae */ /* 0x0003e2000d12187c */
[----:B--2---:R-:W-:-:S02]  /*5d0a0*/  VIADD R156, R6, 0xfffffd51 ;  /* 0xfffffd51069c7836 */ /* 0x004fc40000000000 */
[----:B---3--:R-:W-:-:S05]  /*5d0b0*/  IMAD.WIDE R2, R4, 0x4, R2 ;  /* 0x0000000404027825 */ /* 0x008fca00078e0202 */
        /* <DEDUP_REMOVED lines=56> */
[----:B------:R-:W-:-:S04]  /*5d440*/  IMAD.WIDE R220, R4, 0x4, R220 ;  /* 0x0000000404dc7825 */ /* 0x000fc800078e02dc */
[----:B------:R-:W-:Y:S01]  /*5d450*/  IMAD.WIDE R10, R4, 0x4, R10 ;  /* 0x00000004040a7825 */ /* 0x000fe200078e020a */
[----:B------:R-:W-:Y:S01]  /*5d460*/  STL.64 [R1+0x1338], R220 ;  /* 0x001338dc01007387 */ /* 0x000fe20000100a00 */
[----:B------:R-:W-:Y:S01]  /*5d470*/  IADD3 R156, R252, -0x2cd, RZ ;  /* 0xfffffd33fc9c7810 */ /* 0x000fe20007ffe0ff */
[----:B--2---:R-:W2:Y:S01]  /*5d480*/  LDC R6, c[0x0][0x230] ;  /* 0x00008c00ff067b82 */ /* 0x004ea20000000800 */
[C---:B------:R-:W-:Y:S01]  /*5d490*/  IMAD.WIDE R152, R4.reuse, 0x4, R224 ;  /* 0x0000000404987825 */ /* 0x040fe200078e02e0 */
[----:B------:R1:W-:Y:S03]  /*5d4a0*/  STL.64 [R1+0x1340], R10 ;  /* 0x0013400a01007387 */ /* 0x0003e60000100a00 */
[----:B------:R-:W-:Y:S01]  /*5d4b0*/  IMAD.WIDE R8, R4, 0x4, R222 ;  /* 0x0000000404087825 */ /* 0x000fe200078e02de */
[----:B------:R-:W-:Y:S02]  /*5d4c0*/  LDGSTS.E [R154+0x5c008], desc[UR60][R220.64], !P1 ;  /* 0x5c008000dc9a7fae */ /* 0x000fe4000c92187c */
[----:B------:R-:W4:Y:S02]  /*5d4d0*/  LDC R252, c[0x0][0x230] ;  /* 0x00008c00fffc7b82 */ /* 0x000f240000000800 */
[----:B------:R-:W-:Y:S04]  /*5d4e0*/  LDGSTS.E [R14+0x5000c], desc[UR60][R10.64], !P2 ;  /* 0x5000c0000a0e7fae */ /* 0x000fe8000d12187c */
        /* <DEDUP_REMOVED lines=95> */
[----:B--2---:R-:W2:Y:S04]  /*5dae0*/  LDL.LU.64 R2, [R1+0xcb0] ;  /* 0x000cb00001027983 */ /* 0x004ea80000300a00 */
[----:B------:R1:W-:Y:S04]  /*5daf0*/  STL.64 [R1+0x2240], R152 ;  /* 0x0022409801007387 */ /* 0x0003e80000100a00 */
[----:B------:R1:W-:Y:S04]  /*5db00*/  STL.64 [R1+0x2248], R8 ;  /* 0x0022480801007387 */ /* 0x0003e80000100a00 */
[----:B------:R-:W2:Y:S04]  /*5db10*/  LDL.LU.64 R230, [R1+0xca8] ;  /* 0x000ca80001e67983 */ /* 0x000ea80000300a00 */
[----:B------:R-:W-:Y:S04]  /*5db20*/  LDGSTS.E [R14+0x70000], desc[UR60][R226.64], !P1 ;  /* 0x70000000e20e7fae */ /* 0x000fe8000c92187c */
[----:B------:R-:W2:Y:S01]  /*5db30*/  LDL.LU.64 R228, [R1+0xca0] ;  /* 0x000ca00001e47983 */ /* 0x000ea20000300a00 */
[----:B---3--:R-:W-:-:S02]  /*5db40*/  IADD3 R154, R159, -0x2ee, RZ ;  /* 0xfffffd129f9a7810 */ /* 0x008fc40007ffe0ff */
[----:B------:R-:W3:Y:S01]  /*5db50*/  LDC R159, c[0x0][0x230] ;  /* 0x00008c00ff9f7b82 */ /* 0x000ee20000000800 */
[----:B------:R1:W-:Y:S04]  /*5db60*/  LDGSTS.E [R13+0x74000], desc[UR60][R152.64], !P1 ;  /* 0x74000000980d7fae */ /* 0x0003e8000c92187c */
[----:B----4-:R-:W4:Y:S01]  /*5db70*/  LDL.LU.64 R226, [R1+0xc98] ;  /* 0x000c980001e27983 */ /* 0x010f220000300a00 */
[----:B------:R-:W-:Y:S02]  /*5db80*/  ISETP.GE.U32.AND P2, PT, R154, 0x7ffffc93, PT ;  /* 0x7ffffc939a00780c */ /* 0x000fe40003f46070 */
[----:B------:R-:W-:Y:S01]  /*5db90*/  IADD3 R154, R15, 0x100000, RZ ;  /* 0x001000000f9a7810 */ /* 0x000fe20007ffe0ff */
[----:B------:R1:W-:Y:S01]  /*5dba0*/  LDGSTS.E [R12+0x78000], desc[UR60][R8.64], !P1 ;  /* 0x78000000080c7fae */ /* 0x0003e2000c92187c */
[----:B------:R-:W-:-:S04]  /*5dbb0*/  IMAD.WIDE R10, R4, 0x4, R10 ;  /* 0x00000004040a7825 */ /* 0x000fc800078e020a */
[C---:B-1----:R-:W-:Y:S01]  /*5dbc0*/  IMAD.WIDE R152, R4.reuse, 0x4, R224 ;  /* 0x0000000404987825 */ /* 0x042fe200078e02e0 */
[----:B------:R1:W-:Y:S03]  /*5dbd0*/  STL.64 [R1+0x2250], R10 ;  /* 0x0022500a01007387 */ /* 0x0003e60000100a00 */
[C---:B------:R-:W-:Y:S01]  /*5dbe0*/  IMAD.WIDE R8, R4.reuse, 0x4, R222 ;  /* 0x0000000404087825 */ /* 0x040fe200078e02de */
[----:B------:R2:W-:Y:S03]  /*5dbf0*/  STL.64 [R1+0x2258], R152 ;  /* 0x0022589801007387 */ /* 0x0005e60000100a00 */
[----:B------:R-:W-:Y:S01]  /*5dc00*/  IMAD.WIDE R6, R4, 0x4, R220 ;  /* 0x0000000404067825 */ /* 0x000fe200078e02dc */
[----:B------:R-:W-:Y:S04]  /*5dc10*/  LDGSTS.E [R154+0x7c000], desc[UR60][R10.64], !P1 ;  /* 0x7c0000000a9a7fae */ /* 0x000fe8000c92187c */
[----:B------:R2:W-:Y:S04]  /*5dc20*/  LDGSTS.E [R14+0x70004], desc[UR60][R152.64], !P2 ;  /* 0x70004000980e7fae */ /* 0x0005e8000d12187c */
[----:B------:R3:W-:Y:S04]  /*5dc30*/  LDGSTS.E [R13+0x74004], desc[UR60][R8.64], !P2 ;  /* 0x74004000080d7fae */ /* 0x0007e8000d12187c */
[----:B-1----:R-:W4:Y:S04]  /*5dc40*/  LDL.LU.64 R10, [R1+0xc90] ;  /* 0x000c9000010a7983 */ /* 0x002f280000300a00 */
[----:B------:R3:W-:Y:S04]  /*5dc50*/  STL.64 [R1+0x2260], R8 ;  /* 0x0022600801007387 */ /* 0x0007e80000100a00 */
[----:B------:R-:W4:Y:S04]  /*5dc60*/  LDL.LU.64 R224, [R1+0xc88] ;  /* 0x000c880001e07983 */ /* 0x000f280000300a00 */
[----:B------:R1:W-:Y:S04]  /*5dc70*/  STL.64 [R1+0x2268], R6 ;  /* 0x0022680601007387 */ /* 0x0003e80000100a00 */
[----:B------:R-:W4:Y:S04]  /*5dc80*/  LDL.LU.64 R222, [R1+0xc80] ;  /* 0x000c800001de7983 */ /* 0x000f280000300a00 */
[----:B------:R-:W4:Y:S01]  /*5dc90*/  LDL.LU.64 R220, [R1+0xc00] ;  /* 0x000c000001dc7983 */ /* 0x000f220000300a00 */
[----:B------:R-:W-:-:S03]  /*5dca0*/  ISETP.GE.U32.AND P1, PT, R156, 0x7ffffc92, PT ;  /* 0x7ffffc929c00780c */ /* 0x000fc60003f26070 */
[----:B------:R1:W-:Y:S01]  /*5dcb0*/  LDGSTS.E [R12+0x78004], desc[UR60][R6.64], !P2 ;  /* 0x78004000060c7fae */ /* 0x0003e2000d12187c */
[----:B--2---:R-:W-:-:S05]  /*5dcc0*/  IMAD.WIDE R152, R4, 0x4, R2 ;  /* 0x0000000404987825 */ /* 0x004fca00078e0202 */
[----:B------:R-:W-:Y:S04]  /*5dcd0*/  STL.64 [R1+0x2270], R152 ;  /* 0x0022709801007387 */ /* 0x000fe80000100a00 */
[----:B------:R2:W-:Y:S01]  /*5dce0*/  LDGSTS.E [R154+0x7c004], desc[UR60][R152.64], !P2 ;  /* 0x7c004000989a7fae */ /* 0x0005e2000d12187c */
[----:B---3--:R-:W-:-:S04]  /*5dcf0*/  IMAD.WIDE R8, R4, 0x4, R230 ;  /* 0x0000000404087825 */ /* 0x008fc800078e02e6 */
[C---:B-1----:R-:W-:Y:S01]  /*5dd00*/  IMAD.WIDE R6, R4.reuse, 0x4, R228 ;  /* 0x0000000404067825 */ /* 0x042fe200078e02e4 */
[----:B------:R-:W-:Y:S03]  /*5dd10*/  STL.64 [R1+0x2278], R8 ;  /* 0x0022780801007387 */ /* 0x000fe60000100a00 */
[----:B----4-:R-:W-:Y:S01]  /*5dd20*/  IMAD.WIDE R2, R4, 0x4, R226 ;  /* 0x0000000404027825 */ /* 0x010fe200078e02e2 */
[----:B------:R1:W-:Y:S04]  /*5dd30*/  STL.64 [R1+0x2280], R6 ;  /* 0x0022800601007387 */ /* 0x0003e80000100a00 */
[----:B------:R3:W-:Y:S01]  /*5dd40*/  STL.64 [R1+0x2288], R2 ;  /* 0x0022880201007387 */ /* 0x0007e20000100a00 */
[----:B--2---:R-:W-:-:S02]  /*5dd50*/  VIADD R154, R159, 0xfffffd10 ;  /* 0xfffffd109f9a7836 */ /* 0x004fc40000000000 */
[----:B------:R-:W2:Y:S01]  /*5dd60*/  LDC R159, c[0x0][0x230] ;  /* 0x00008c00ff9f7b82 */ /* 0x000ea20000000800 */
[----:B------:R-:W4:Y:S04]  /*5dd70*/  LDL.LU.64 R230, [R1+0x478] ;  /* 0x0004780001e67983 */ /* 0x000f280000300a00 */
[----:B------:R-:W4:Y:S01]  /*5dd80*/  LDL.LU.64 R228, [R1+0x470] ;  /* 0x0004700001e47983 */ /* 0x000f220000300a00 */
[----:B------:R-:W-:-:S03]  /*5dd90*/  ISETP.GE.U32.AND P2, PT, R154, 0x7ffffc91, PT ;  /* 0x7ffffc919a00780c */ /* 0x000fc60003f46070 */
[----:B------:R-:W4:Y:S04]  /*5dda0*/  LDL.LU.64 R226, [R1+0x468] ;  /* 0x0004680001e27983 */ /* 0x000f280000300a00 */
[----:B------:R-:W-:Y:S01]  /*5ddb0*/  LDGSTS.E [R14+0x70008], desc[UR60][R8.64], !P1 ;  /* 0x70008000080e7fae */ /* 0x000fe2000c92187c */
[----:B------:R-:W-:-:S03]  /*5ddc0*/  VIADD R154, R15, 0x100000 ;  /* 0x001000000f9a7836 */ /* 0x000fc60000000000 */
[----:B------:R1:W-:Y:S04]  /*5ddd0*/  LDGSTS.E [R13+0x74008], desc[UR60][R6.64], !P1 ;  /* 0x74008000060d7fae */ /* 0x0003e8000c92187c */
[----:B------:R3:W-:Y:S01]  /*5dde0*/  LDGSTS.E [R12+0x78008], desc[UR60][R2.64], !P1 ;  /* 0x78008000020c7fae */ /* 0x0007e2000c92187c */
[C---:B------:R-:W-:Y:S01]  /*5ddf0*/  IMAD.WIDE R10, R4.reuse, 0x4, R10 ;  /* 0x00000004040a7825 */ /* 0x040fe200078e020a */
[----:B-1----:R-:W1:Y:S03]  /*5de00*/  LDC R6, c[0x0][0x230] ;  /* 0x00008c00ff067b82 */ /* 0x002e660000000800 */
[C---:B---3--:R-:W-:Y:S01]  /*5de10*/  IMAD.WIDE R2, R4.reuse, 0x4, R224 ;  /* 0x0000000404027825 */ /* 0x048fe200078e02e0 */
[----:B------:R3:W-:Y:S03]  /*5de20*/  STL.64 [R1+0x2290], R10 ;  /* 0x0022900a01007387 */ /* 0x0007e60000100a00 */
[C---:B------:R-:W-:Y:S01]  /*5de30*/  IMAD.WIDE R152, R4.reuse, 0x4, R222 ;  /* 0x0000000404987825 */ /* 0x040fe200078e02de */
[----:B------:R2:W-:Y:S03]  /*5de40*/  STL.64 [R1+0x2298], R2 ;  /* 0x0022980201007387 */ /* 0x0005e60000100a00 */
[C---:B------:R-:W-:Y:S01]  /*5de50*/  IMAD.WIDE R8, R4.reuse, 0x4, R220 ;  /* 0x0000000404087825 */ /* 0x040fe200078e02dc */
[----:B------:R2:W-:Y:S04]  /*5de60*/  LDGSTS.E [R154+0x7c008], desc[UR60][R10.64], !P1 ;  /* 0x7c0080000a9a7fae */ /* 0x0005e8000c92187c */
[----:B------:R4:W-:Y:S04]  /*5de70*/  STL.64 [R1+0x22a0], R152 ;  /* 0x0022a09801007387 */ /* 0x0009e80000100a00 */
[----:B------:R1:W-:Y:S04]  /*5de80*/  LDGSTS.E [R14+0x7000c], desc[UR60][R2.64], !P2 ;  /* 0x7000c000020e7fae */ /* 0x0003e8000d12187c */
[----:B---3--:R-:W3:Y:S01]  /*5de90*/  LDL.LU.64 R10, [R1+0x460] ;  /* 0x00046000010a7983 */ /* 0x008ee20000300a00 */
[----:B------:R-:W-:Y:S01]  /*5dea0*/  IMAD.WIDE R224, R4, 0x4, R20 ;  /* 0x0000000404e07825 */ /* 0x000fe200078e0214 */
[----:B------:R-:W-:Y:S01]  /*5deb0*/  IADD3 R15, R15, 0x100000, RZ ;  /* 0x001000000f0f7810 */ /* 0x000fe20007ffe0ff */
[----:B--2---:R-:W2:Y:S01]  /*5dec0*/  LDC R154, c[0x0][0x230] ;  /* 0x00008c00ff9a7b82 */ /* 0x004ea20000000800 */
[----:B------:R4:W-:Y:S04]  /*5ded0*/  STL.64 [R1+0x22a8], R8 ;  /* 0x0022a80801007387 */ /* 0x0009e80000100a00 */
[----:B------:R-:W2:Y:S04]  /*5dee0*/  LDL.LU.64 R2, [R1+0x458] ;  /* 0x0004580001027983 */ /* 0x000ea80000300a00 */
[----:B------:R-:W2:Y:S04]  /*5def0*/  LDL.LU.64 R222, [R1+0x450] ;  /* 0x0004500001de7983 */ /* 0x000ea80000300a00 */
[----:B------:R-:W2:Y:S01]  /*5df00*/  LDL.LU.64 R220, [R1+0x448] ;  /* 0x0004480001dc7983 */ /* 0x000ea20000300a00 */
[----:B------:R-:W-:-:S03]  /*5df10*/  IADD3 R156, R252, -0x291, RZ ;  /* 0xfffffd6ffc9c7810 */ /* 0x000fc60007ffe0ff */
[----:B------:R1:W-:Y:S01]  /*5df20*/  LDGSTS.E [R13+0x7400c], desc[UR60][R152.64], !P2 ;  /* 0x7400c000980d7fae */ /* 0x0003e2000d12187c */
[----:B------:R-:W-:Y:S01]  /*5df30*/  ISETP.GE.U32.AND P1, PT, R156, 0x7ffffcf0, PT ;  /* 0x7ffffcf09c00780c */ /* 0x000fe20003f26070 */
[C---:B-1----:R-:W-:Y:S01]  /*5df40*/  VIADD R14, R16.reuse, 0x100000 ;  /* 0x00100000100e7836 */ /* 0x042fe20000000000 */
[----:B------:R-:W1:Y:S01]  /*5df50*/  LDC R156, c[0x0][0x230] ;  /* 0x00008c00ff9c7b82 */ /* 0x000e620000000800 */
[----:B------:R1:W-:Y:S04]  /*5df60*/  LDGSTS.E [R12+0x7800c], desc[UR60][R8.64], !P2 ;  /* 0x7800c000080c7fae */ /* 0x0003e8000d12187c */
[----:B------:R4:W-:Y:S04]  /*5df70*/  STL.64 [R1+0x22b0], R224 ;  /* 0x0022b0e001007387 */ /* 0x0009e80000100a00 */
[----:B------:R1:W-:Y:S01]  /*5df80*/  LDGSTS.E [R15+0x7c00c], desc[UR60][R224.64], !P2 ;  /* 0x7c00c000e00f7fae */ /* 0x0003e2000d12187c */
[C---:B------:R-:W-:Y:S01]  /*5df90*/  IADD3 R13, R16.reuse, 0x100000, RZ ;  /* 0x00100000100d7810 */ /* 0x040fe20007ffe0ff */
[----:B-1----:R-:W-:Y:S01]  /*5dfa0*/  VIADD R12, R16, 0x100000 ;  /* 0x00100000100c7836 */ /* 0x002fe20000000000 */
[----:B------:R-:W-:-:S04]  /*5dfb0*/  IADD3 R15, R159, -0x292, RZ ;  /* 0xfffffd6e9f0f7810 */ /* 0x000fc80007ffe0ff */
[----:B------:R-:W-:Y:S02]  /*5dfc0*/  ISETP.GE.U32.AND P2, PT, R15, 0x7ffffcef, PT ;  /* 0x7ffffcef0f00780c */ /* 0x000fe40003f46070 */
[----:B------:R-:W-:Y:S01]  /*5dfd0*/  IADD3 R15, R16, 0x100000, RZ ;  /* 0x00100000100f7810 */ /* 0x000fe20007ffe0ff */
[----:B----4-:R-:W-:-:S04]  /*5dfe0*/  IMAD.WIDE R152, R4, 0x4, R230 ;  /* 0x0000000404987825 */ /* 0x010fc800078e02e6 */
[C---:B------:R-:W-:Y:S01]  /*5dff0*/  IMAD.WIDE R20, R4.reuse, 0x4, R228 ;  /* 0x0000000404147825 */ /* 0x040fe200078e02e4 */
[----:B------:R-:W-:Y:S03]  /*5e000*/  STL.64 [R1+0xee0], R152 ;  /* 0x000ee09801007387 */ /* 0x000fe60000100a00 */
[----:B------:R-:W-:Y:S01]  /*5e010*/  IMAD.WIDE R8, R4, 0x4, R226 ;  /* 0x0000000404087825 */ /* 0x000fe200078e02e2 */
[----:B------:R-:W4:Y:S04]  /*5e020*/  LDL.LU.64 R224, [R1+0x440] ;  /* 0x0004400001e07983 */ /* 0x000f280000300a00 */
[----:B------:R1:W-:Y:S04]  /*5e030*/  STL.64 [R1+0xee8], R20 ;  /* 0x000ee81401007387 */ /* 0x0003e80000100a00 */
[----:B------:R2:W-:Y:S04]  /*5e040*/  STL.64 [R1+0xef0], R8 ;  /* 0x000ef00801007387 */ /* 0x0005e80000100a00 */
[----:B------:R-:W4:Y:S04]  /*5e050*/  LDL.LU.64 R230, [R1+0x438] ;  /* 0x0004380001e67983 */ /* 0x000f280000300a00 */
[----:B------:R-:W4:Y:S04]  /*5e060*/  LDL.LU.64 R228, [R1+0x430] ;  /* 0x0004300001e47983 */ /* 0x000f280000300a00 */
[----:B------:R-:W4:Y:S04]  /*5e070*/  LDL.LU.64 R226, [R1+0x428] ;  /* 0x0004280001e27983 */ /* 0x000f280000300a00 */
[----:B------:R-:W-:Y:S04]  /*5e080*/  LDGSTS.E [R14+0x40000], desc[UR60][R152.64], !P1 ;  /* 0x40000000980e7fae */ /* 0x000fe8000c92187c */
[----:B------:R1:W-:Y:S04]  /*5e090*/  LDGSTS.E [R13+0x44000], desc[UR60][R20.64], !P1 ;  /* 0x44000000140d7fae */ /* 0x0003e8000c92187c */
[----:B------:R2:W-:Y:S01]  /*5e0a0*/  LDGSTS.E [R12+0x48000], desc[UR60][R8.64], !P1 ;  /* 0x48000000080c7fae */ /* 0x0005e2000c92187c */
[----:B-1----:R-:W-:Y:S01]  /*5e0b0*/  VIADD R20, R6, 0xfffffd6d ;  /* 0xfffffd6d06147836 */ /* 0x002fe20000000000 */
[----:B------:R-:W1:Y:S01]  /*5e0c0*/  LDC R21, c[0x0][0x230] ;  /* 0x00008c00ff157b82 */ /* 0x000e620000000800 */
[----:B---3--:R-:W-:-:S04]  /*5e0d0*/  IMAD.WIDE R10, R4, 0x4, R10 ;  /* 0x00000004040a7825 */ /* 0x008fc800078e020a */
[C---:B--2---:R-:W-:Y:S01]  /*5e0e0*/  IMAD.WIDE R2, R4.reuse, 0x4, R2 ;  /* 0x0000000404027825 */ /* 0x044fe200078e0202 */
[----:B------:R2:W-:Y:S03]  /*5e0f0*/  STL.64 [R1+0xef8], R10 ;  /* 0x000ef80a01007387 */ /* 0x0005e60000100a00 */
[C---:B------:R-:W-:Y:S01]  /*5e100*/  IMAD.WIDE R8, R4.reuse, 0x4, R222 ;  /* 0x0000000404087825 */ /* 0x040fe200078e02de */
[----:B------:R3:W-:Y:S03]  /*5e110*/  STL.64 [R1+0xf00], R2 ;  /* 0x000f000201007387 */ /* 0x0007e60000100a00 */
[----:B------:R-:W-:Y:S01]  /*5e120*/  IMAD.WIDE R6, R4, 0x4, R220 ;  /* 0x0000000404067825 */ /* 0x000fe200078e02dc */
[----:B------:R-:W-:Y:S04]  /*5e130*/  LDGSTS.E [R15+0x4c000], desc[UR60][R10.64], !P1 ;  /* 0x4c0000000a0f7fae */ /* 0x000fe8000c92187c */
[----:B------:R1:W-:Y:S04]  /*5e140*/  STL.64 [R1+0xf08], R8 ;  /* 0x000f080801007387 */ /* 0x0003e80000100a00 */
[----:B------:R-:W-:Y:S04]  /*5e150*/  LDGSTS.E [R14+0x40004], desc[UR60][R2.64], !P2 ;  /* 0x40004000020e7fae */ /* 0x000fe8000d12187c */
[----:B--2---:R-:W2:Y:S04]  /*5e160*/  LDL.LU.64 R10, [R1+0x420] ;  /* 0x00042000010a7983 */ /* 0x004ea80000300a00 */
[----:B------:R1:W-:Y:S04]  /*5e170*/  STL.64 [R1+0xf10], R6 ;  /* 0x000f100601007387 */ /* 0x0003e80000100a00 */
[----:B---3--:R-:W3:Y:S04]  /*5e180*/  LDL.LU.64 R2, [R1+0x418] ;  /* 0x0004180001027983 */ /* 0x008ee80000300a00 */
[----:B------:R-:W3:Y:S04]  /*5e190*/  LDL.LU.64 R222, [R1+0x410] ;  /* 0x0004100001de7983 */ /* 0x000ee80000300a00 */
[----:B------:R-:W3:Y:S04]  /*5e1a0*/  LDL.LU.64 R220, [R1+0x408] ;  /* 0x0004080001dc7983 */ /* 0x000ee80000300a00 */
[----:B------:R1:W-:Y:S04]  /*5e1b0*/  LDGSTS.E [R13+0x44004], desc[UR60][R8.64], !P2 ;  /* 0x44004000080d7fae */ /* 0x0003e8000d12187c */
[----:B------:R1:W-:Y:S01]  /*5e1c0*/  LDGSTS.E [R12+0x48004], desc[UR60][R6.64], !P2 ;  /* 0x48004000060c7fae */ /* 0x0003e2000d12187c */
[----:B------:R-:W-:Y:S01]  /*5e1d0*/  ISETP.GE.U32.AND P1, PT, R20, 0x7ffffcee, PT ;  /* 0x7ffffcee1400780c */ /* 0x000fe20003f26070 */
[----:B----4-:R-:W-:-:S05]  /*5e1e0*/  IMAD.WIDE R224, R4, 0x4, R224 ;  /* 0x0000000404e07825 */ /* 0x010fca00078e02e0 */
[----:B------:R4:W-:Y:S04]  /*5e1f0*/  STL.64 [R1+0xf18], R224 ;  /* 0x000f18e001007387 */ /* 0x0009e80000100a00 */
[----:B------:R4:W-:Y:S01]  /*5e200*/  LDGSTS.E [R15+0x4c004], desc[UR60][R224.64], !P2 ;  /* 0x4c004000e00f7fae */ /* 0x0009e2000d12187c */
[----:B------:R-:W-:-:S04]  /*5e210*/  IMAD.WIDE R152, R4, 0x4, R230 ;  /* 0x0000000404987825 */ /* 0x000fc800078e02e6 */
[C---:B-1----:R-:W-:Y:S01]  /*5e220*/  IMAD.WIDE R8, R4.reuse, 0x4, R228 ;  /* 0x0000000404087825 */ /* 0x042fe200078e02e4 */
[----:B------:R-:W-:Y:S03]  /*5e230*/  STL.64 [R1+0xf20], R152 ;  /* 0x000f209801007387 */ /* 0x000fe60000100a00 */
[----:B------:R-:W-:Y:S01]  /*5e240*/  IMAD.WIDE R6, R4, 0x4, R226 ;  /* 0x0000000404067825 */ /* 0x000fe200078e02e2 */
[----:B----4-:R-:W4:Y:S04]  /*5e250*/  LDL.LU.64 R224, [R1+0x400] ;  /* 0x0004000001e07983 */ /* 0x010f280000300a00 */
[----:B------:R1:W-:Y:S01]  /*5e260*/  STL.64 [R1+0xf28], R8 ;  /* 0x000f280801007387 */ /* 0x0003e20000100a00 */
[----:B------:R-:W-:-:S02]  /*5e270*/  VIADD R15, R21, 0xfffffd6c ;  /* 0xfffffd6c150f7836 */ /* 0x000fc40000000000 */
[----:B------:R-:W4:Y:S01]  /*5e280*/  LDC R21, c[0x0][0x230] ;  /* 0x00008c00ff157b82 */ /* 0x000f220000000800 */
[----:B------:R1:W-:Y:S04]  /*5e290*/  STL.64 [R1+0xf30], R6 ;  /* 0x000f300601007387 */ /* 0x0003e80000100a00 */
[----:B------:R-:W4:Y:S04]  /*5e2a0*/  LDL.LU.64 R230, [R1+0x278] ;  /* 0x0002780001e67983 */ /* 0x000f280000300a00 */
[----:B------:R-:W4:Y:S01]  /*5e2b0*/  LDL.LU.64 R228, [R1+0x270] ;  /* 0x0002700001e47983 */ /* 0x000f220000300a00 */
[----:B------:R-:W-:-:S03]  /*5e2c0*/  ISETP.GE.U32.AND P2, PT, R15, 0x7ffffced, PT ;  /* 0x7ffffced0f00780c */ /* 0x000fc60003f46070 */
[----:B------:R-:W4:Y:S01]  /*5e2d0*/  LDL.LU.64 R226, [R1+0x268] ;  /* 0x0002680001e27983 */ /* 0x000f220000300a00 */
[----:B------:R-:W-:-:S03]  /*5e2e0*/  VIADD R15, R16, 0x100000 ;  /* 0x00100000100f7836 */ /* 0x000fc60000000000 */
[----:B------:R-:W-:Y:S04]  /*5e2f0*/  LDGSTS.E [R14+0x40008], desc[UR60][R152.64], !P1 ;  /* 0x40008000980e7fae */ /* 0x000fe8000c92187c */
[----:B------:R1:W-:Y:S04]  /*5e300*/  LDGSTS.E [R13+0x44008], desc[UR60][R8.64], !P1 ;  /* 0x44008000080d7fae */ /* 0x0003e8000c92187c */
[----:B------:R1:W-:Y:S01]  /*5e310*/  LDGSTS.E [R12+0x48008], desc[UR60][R6.64], !P1 ;  /* 0x48008000060c7fae */ /* 0x0003e2000c92187c */
[----:B--2---:R-:W-:-:S04]  /*5e320*/  IMAD.WIDE R10, R4, 0x4, R10 ;  /* 0x00000004040a7825 */ /* 0x004fc800078e020a */
[C---:B---3--:R-:W-:Y:S01]  /*5e330*/  IMAD.WIDE R2, R4.reuse, 0x4, R2 ;  /* 0x0000000404027825 */ /* 0x048fe200078e0202 */
[----:B------:R2:W-:Y:S03]  /*5e340*/  STL.64 [R1+0xf38], R10 ;  /* 0x000f380a01007387 */ /* 0x0005e60000100a00 */
[C---:B-1----:R-:W-:Y:S01]  /*5e350*/  IMAD.WIDE R8, R4.reuse, 0x4, R222 ;  /* 0x0000000404087825 */ /* 0x042fe200078e02de */
[----:B------:R1:W-:Y:S03]  /*5e360*/  STL.64 [R1+0xf40], R2 ;  /* 0x000f400201007387 */ /* 0x0003e60000100a00 */
[----:B------:R-:W-:Y:S01]  /*5e370*/  IMAD.WIDE R6, R4, 0x4, R220 ;  /* 0x0000000404067825 */ /* 0x000fe200078e02dc */
[----:B------:R-:W-:Y:S04]  /*5e380*/  LDGSTS.E [R15+0x4c008], desc[UR60][R10.64], !P1 ;  /* 0x4c0080000a0f7fae */ /* 0x000fe8000c92187c */
[----:B------:R3:W-:Y:S04]  /*5e390*/  STL.64 [R1+0xf48], R8 ;  /* 0x000f480801007387 */ /* 0x0007e80000100a00 */
[----:B------:R-:W-:Y:S04]  /*5e3a0*/  LDGSTS.E [R14+0x4000c], desc[UR60][R2.64], !P2 ;  /* 0x4000c000020e7fae */ /* 0x000fe8000d12187c */
[----:B--2---:R-:W2:Y:S04]  /*5e3b0*/  LDL.LU.64 R10, [R1+0x260] ;  /* 0x00026000010a7983 */ /* 0x004ea80000300a00 */
[----:B------:R3:W-:Y:S04]  /*5e3c0*/  STL.64 [R1+0xf50], R6 ;  /* 0x000f500601007387 */ /* 0x0007e80000100a00 */
[----:B-1----:R-:W2:Y:S04]  /*5e3d0*/  LDL.LU.64 R2, [R1+0x258] ;  /* 0x0002580001027983 */ /* 0x002ea80000300a00 */
[----:B------:R-:W2:Y:S04]  /*5e3e0*/  LDL.LU.64 R222, [R1+0x250] ;  /* 0x0002500001de7983 */ /* 0x000ea80000300a00 */
[----:B------:R-:W2:Y:S01]  /*5e3f0*/  LDL.LU.64 R220, [R1+0x248] ;  /* 0x0002480001dc7983 */ /* 0x000ea20000300a00 */
[----:B------:R-:W-:-:S02]  /*5e400*/  IADD3 R20, R154, -0x2b1, RZ ;  /* 0xfffffd4f9a147810 */ /* 0x000fc40007ffe0ff */
[----:B------:R-:W1:Y:S01]  /*5e410*/  LDC R154, c[0x0][0x230] ;  /* 0x00008c00ff9a7b82 */ /* 0x000e620000000800 */
[----:B------:R3:W-:Y:S04]  /*5e420*/  LDGSTS.E [R13+0x4400c], desc[UR60][R8.64], !P2 ;  /* 0x4400c000080d7fae */ /* 0x0007e8000d12187c */
[----:B------:R3:W-:Y:S01]  /*5e430*/  LDGSTS.E [R12+0x4800c], desc[UR60][R6.64], !P2 ;  /* 0x4800c000060c7fae */ /* 0x0007e2000d12187c */
[----:B------:R-:W-:Y:S01]  /*5e440*/  ISETP.GE.U32.AND P1, PT, R20, 0x7ffffcd0, PT ;  /* 0x7ffffcd01400780c */ /* 0x000fe20003f26070 */
[----:B----4-:R-:W-:-:S05]  /*5e450*/  IMAD.WIDE R224, R4, 0x4, R224 ;  /* 0x0000000404e07825 */ /* 0x010fca00078e02e0 */
[----:B------:R4:W-:Y:S04]  /*5e460*/  STL.64 [R1+0xf58], R224 ;  /* 0x000f58e001007387 */ /* 0x0009e80000100a00 */
[----:B------:R1:W-:Y:S01]  /*5e470*/  LDGSTS.E [R15+0x4c00c], desc[UR60][R224.64], !P2 ;  /* 0x4c00c000e00f7fae */ /* 0x0003e2000d12187c */
[----:B------:R-:W-:-:S04]  /*5e480*/  IMAD.WIDE R152, R4, 0x4, R230 ;  /* 0x0000000404987825 */ /* 0x000fc800078e02e6 */
[C---:B---3--:R-:W-:Y:S01]  /*5e490*/  IMAD.WIDE R8, R4.reuse, 0x4, R228 ;  /* 0x0000000404087825 */ /* 0x048fe200078e02e4 */
[----:B------:R-:W-:Y:S03]  /*5e4a0*/  STL.64 [R1+0x11e0], R152 ;  /* 0x0011e09801007387 */ /* 0x000fe60000100a00 */
[----:B------:R-:W-:Y:S01]  /*5e4b0*/  IMAD.WIDE R6, R4, 0x4, R226 ;  /* 0x0000000404067825 */ /* 0x000fe200078e02e2 */
[----:B----4-:R-:W3:Y:S04]  /*5e4c0*/  LDL.LU.64 R224, [R1+0x240] ;  /* 0x0002400001e07983 */ /* 0x010ee80000300a00 */
[----:B------:R4:W-:Y:S01]  /*5e4d0*/  STL.64 [R1+0x11e8], R8 ;  /* 0x0011e80801007387 */ /* 0x0009e20000100a00 */
[----:B-1----:R-:W-:-:S02]  /*5e4e0*/  IADD3 R15, R21, -0x2b2, RZ ;  /* 0xfffffd4e150f7810 */ /* 0x002fc40007ffe0ff */
[----:B------:R-:W1:Y:S01]  /*5e4f0*/  LDC R21, c[0x0][0x230] ;  /* 0x00008c00ff157b82 */ /* 0x000e620000000800 */
[----:B------:R4:W-:Y:S04]  /*5e500*/  STL.64 [R1+0x1270], R6 ;  /* 0x0012700601007387 */ /* 0x0009e80000100a00 */
[----:B------:R-:W3:Y:S04]  /*5e510*/  LDL.LU.64 R230, [R1+0x238] ;  /* 0x0002380001e67983 */ /* 0x000ee80000300a00 */
[----:B------:R-:W3:Y:S01]  /*5e520*/  LDL.LU.64 R228, [R1+0x230] ;  /* 0x0002300001e47983 */ /* 0x000ee20000300a00 */
[----:B------:R-:W-:-:S03]  /*5e530*/  ISETP.GE.U32.AND P2, PT, R15, 0x7ffffccf, PT ;  /* 0x7ffffccf0f00780c */ /* 0x000fc60003f46070 */
[----:B------:R-:W3:Y:S01]  /*5e540*/  LDL.LU.64 R226, [R1+0x228] ;  /* 0x0002280001e27983 */ /* 0x000ee20000300a00 */
[----:B------:R-:W-:-:S03]  /*5e550*/  IADD3 R15, R16, 0x100000, RZ ;  /* 0x00100000100f7810 */ /* 0x000fc60007ffe0ff */
[----:B------:R-:W-:Y:S04]  /*5e560*/  LDGSTS.E [R14+0x50000], desc[UR60][R152.64], !P1 ;  /* 0x50000000980e7fae */ /* 0x000fe8000c92187c */
[----:B------:R4:W-:Y:S04]  /*5e570*/  LDGSTS.E [R13+0x54000], desc[UR60][R8.64], !P1 ;  /* 0x54000000080d7fae */ /* 0x0009e8000c92187c */
[----:B------:R4:W-:Y:S01]  /*5e580*/  LDGSTS.E [R12+0x58000], desc[UR60][R6.64], !P1 ;  /* 0x58000000060c7fae */ /* 0x0009e2000c92187c */
[----:B--2---:R-:W-:-:S04]  /*5e590*/  IMAD.WIDE R10, R4, 0x4, R10 ;  /* 0x00000004040a7825 */ /* 0x004fc800078e020a */
[C---:B------:R-:W-:Y:S01]  /*5e5a0*/  IMAD.WIDE R2, R4.reuse, 0x4, R2 ;  /* 0x0000000404027825 */ /* 0x040fe200078e0202 */
[----:B------:R2:W-:Y:S03]  /*5e5b0*/  STL.64 [R1+0x1278], R10 ;  /* 0x0012780a01007387 */ /* 0x0005e60000100a00 */
[C---:B----4-:R-:W-:Y:S01]  /*5e5c0*/  IMAD.WIDE R8, R4.reuse, 0x4, R222 ;  /* 0x0000000404087825 */ /* 0x050fe200078e02de */
[----:B------:R4:W-:Y:S03]  /*5e5d0*/  STL.64 [R1+0x1280], R2 ;  /* 0x0012800201007387 */ /* 0x0009e60000100a00 */
[----:B------:R-:W-:Y:S01]  /*5e5e0*/  IMAD.WIDE R6, R4, 0x4, R220 ;  /* 0x0000000404067825 */ /* 0x000fe200078e02dc */
[----:B------:R-:W-:Y:S04]  /*5e5f0*/  LDGSTS.E [R15+0x5c000], desc[UR60][R10.64], !P1 ;  /* 0x5c0000000a0f7fae */ /* 0x000fe8000c92187c */
[----:B------:R1:W-:Y:S04]  /*5e600*/  STL.64 [R1+0x1288], R8 ;  /* 0x0012880801007387 */ /* 0x0003e80000100a00 */
[----:B------:R-:W-:Y:S04]  /*5e610*/  LDGSTS.E [R14+0x50004], desc[UR60][R2.64], !P2 ;  /* 0x50004000020e7fae */ /* 0x000fe8000d12187c */
[----:B--2---:R-:W2:Y:S04]  /*5e620*/  LDL.LU.64 R10, [R1+0x220] ;  /* 0x00022000010a7983 */ /* 0x004ea80000300a00 */
[----:B------:R1:W-:Y:S04]  /*5e630*/  STL.64 [R1+0x1290], R6 ;  /* 0x0012900601007387 */ /* 0x0003e80000100a00 */
[----:B----4-:R-:W4:Y:S04]  /*5e640*/  LDL.LU.64 R2, [R1+0x218] ;  /* 0x0002180001027983 */ /* 0x010f280000300a00 */
[----:B------:R-:W4:Y:S04]  /*5e650*/  LDL.LU.64 R222, [R1+0x210] ;  /* 0x0002100001de7983 */ /* 0x000f280000300a00 */
[----:B------:R-:W4:Y:S01]  /*5e660*/  LDL.LU.64 R220, [R1+0x208] ;  /* 0x0002080001dc7983 */ /* 0x000f220000300a00 */
[----:B------:R-:W-:-:S02]  /*5e670*/  VIADD R20, R156, 0xfffffd4d ;  /* 0xfffffd4d9c147836 */ /* 0x000fc40000000000 */
[----:B------:R-:W4:Y:S01]  /*5e680*/  LDC R156, c[0x0][0x230] ;  /* 0x00008c00ff9c7b82 */ /* 0x000f220000000800 */
[----:B------:R1:W-:Y:S04]  /*5e690*/  LDGSTS.E [R13+0x54004], desc[UR60][R8.64], !P2 ;  /* 0x54004000080d7fae */ /* 0x0003e8000d12187c */
[----:B------:R1:W-:Y:S01]  /*5e6a0*/  LDGSTS.E [R12+0x58004], desc[UR60][R6.64], !P2 ;  /* 0x58004000060c7fae */ /* 0x0003e2000d12187c */
[----:B------:R-:W-:Y:S01]  /*5e6b0*/  ISETP.GE.U32.AND P1, PT, R20, 0x7ffffcce, PT ;  /* 0x7ffffcce1400780c */ /* 0x000fe20003f26070 */
[----:B---3--:R-:W-:-:S05]  /*5e6c0*/  IMAD.WIDE R224, R4, 0x4, R224 ;  /* 0x0000000404e07825 */ /* 0x008fca00078e02e0 */
[----:B------:R3:W-:Y:S04]  /*5e6d0*/  STL.64 [R1+0x1298], R224 ;  /* 0x001298e001007387 */ /* 0x0007e80000100a00 */
[----:B------:R3:W-:Y:S01]  /*5e6e0*/  LDGSTS.E [R15+0x5c004], desc[UR60][R224.64], !P2 ;  /* 0x5c004000e00f7fae */ /* 0x0007e2000d12187c */
[----:B------:R-:W-:-:S04]  /*5e6f0*/  IMAD.WIDE R152, R4, 0x4, R230 ;  /* 0x0000000404987825 */ /* 0x000fc800078e02e6 */
[C---:B-1----:R-:W-:Y:S01]  /*5e700*/  IMAD.WIDE R8, R4.reuse, 0x4, R228 ;  /* 0x0000000404087825 */ /* 0x042fe200078e02e4 */
[----:B------:R-:W-:Y:S03]  /*5e710*/  STL.64 [R1+0x12a0], R152 ;  /* 0x0012a09801007387 */ /* 0x000fe60000100a00 */
[----:B------:R-:W-:Y:S01]  /*5e720*/  IMAD.WIDE R6, R4, 0x4, R226 ;  /* 0x0000000404067825 */ /* 0x000fe200078e02e2 */
[----:B---3--:R-:W3:Y:S04]  /*5e730*/  LDL.LU.64 R224, [R1+0x200] ;  /* 0x0002000001e07983 */ /* 0x008ee80000300a00 */
[----:B------:R4:W-:Y:S04]  /*5e740*/  STL.64 [R1+0x12a8], R8 ;  /* 0x0012a80801007387 */ /* 0x0009e80000100a00 */
[----:B------:R1:W-:Y:S04]  /*5e750*/  STL.64 [R1+0x12b0], R6 ;  /* 0x0012b00601007387 */ /* 0x0003e80000100a00 */
[----:B------:R-:W3:Y:S04]  /*5e760*/  LDL.LU.64 R230, [R1+0x78] ;  /* 0x0000780001e67983 */ /* 0x000ee80000300a00 */
[----:B------:R-:W3:Y:S01]  /*5e770*/  LDL.LU.64 R228, [R1+0x70] ;  /* 0x0000700001e47983 */ /* 0x000ee20000300a00 */
[----:B------:R-:W-:-:S02]  /*5e780*/  VIADD R15, R21, 0xfffffd4c ;  /* 0xfffffd4c150f7836 */ /* 0x000fc40000000000 */
[----:B------:R-:W3:Y:S01]  /*5e790*/  LDC R21, c[0x0][0x230] ;  /* 0x00008c00ff157b82 */ /* 0x000ee20000000800 */
[----:B------:R-:W3:Y:S02]  /*5e7a0*/  LDL.LU.64 R226, [R1+0x68] ;  /* 0x0000680001e27983 */ /* 0x000ee40000300a00 */
[----:B------:R-:W-:Y:S02]  /*5e7b0*/  ISETP.GE.U32.AND P2, PT, R15, 0x7ffffccd, PT ;  /* 0x7ffffccd0f00780c */ /* 0x000fe40003f46070 */
[----:B------:R-:W-:Y:S01]  /*5e7c0*/  LDGSTS.E [R14+0x50008], desc[UR60][R152.64], !P1 ;  /* 0x50008000980e7fae */ /* 0x000fe2000c92187c */
[----:B------:R-:W-:-:S03]  /*5e7d0*/  VIADD R15, R16, 0x100000 ;  /* 0x00100000100f7836 */ /* 0x000fc60000000000 */
[----:B------:R4:W-:Y:S04]  /*5e7e0*/  LDGSTS.E [R13+0x54008], desc[UR60][R8.64], !P1 ;  /* 0x54008000080d7fae */ /* 0x0009e8000c92187c */
[----:B------:R1:W-:Y:S01]  /*5e7f0*/  LDGSTS.E [R12+0x58008], desc[UR60][R6.64], !P1 ;  /* 0x58008000060c7fae */ /* 0x0003e2000c92187c */
[----:B--2---:R-:W-:-:S04]  /*5e800*/  IMAD.WIDE R10, R4, 0x4, R10 ;  /* 0x00000004040a7825 */ /* 0x004fc800078e020a */
[C---:B----4-:R-:W-:Y:S01]  /*5e810*/  IMAD.WIDE R8, R4.reuse, 0x4, R2 ;  /* 0x0000000404087825 */ /* 0x050fe200078e0202 */
[----:B------:R2:W-:Y:S03]  /*5e820*/  STL.64 [R1+0x12b8], R10 ;  /* 0x0012b80a01007387 */ /* 0x0005e60000100a00 */
[C---:B-1----:R-:W-:Y:S01]  /*5e830*/  IMAD.WIDE R6, R4.reuse, 0x4, R222 ;  /* 0x0000000404067825 */ /* 0x042fe200078e02de */
[----:B------:R-:W-:Y:S03]  /*5e840*/  STL.64 [R1+0x12c0], R8 ;  /* 0x0012c00801007387 */ /* 0x000fe60000100a00 */
[----:B------:R-:W-:Y:S01]  /*5e850*/  IMAD.WIDE R2, R4, 0x4, R220 ;  /* 0x0000000404027825 */ /* 0x000fe200078e02dc */
[----:B------:R-:W-:Y:S04]  /*5e860*/  LDGSTS.E [R15+0x5c008], desc[UR60][R10.64], !P1 ;  /* 0x5c0080000a0f7fae */ /* 0x000fe8000c92187c */
[----:B------:R1:W-:Y:S04]  /*5e870*/  STL.64 [R1+0x12c8], R6 ;  /* 0x0012c80601007387 */ /* 0x0003e80000100a00 */
[----:B------:R4:W-:Y:S04]  /*5e880*/  LDGSTS.E [R14+0x5000c], desc[UR60][R8.64], !P2 ;  /* 0x5000c000080e7fae */ /* 0x0009e8000d12187c */
[----:B--2---:R-:W2:Y:S04]  /*5e890*/  LDL.LU.64 R10, [R1+0x60] ;  /* 0x00006000010a7983 */ /* 0x004ea80000300a00 */
[----:B------:R4:W-:Y:S04]  /*5e8a0*/  STL.64 [R1+0x12d0], R2 ;  /* 0x0012d00201007387 */ /* 0x0009e80000100a00 */
[----:B------:R-:W2:Y:S04]  /*5e8b0*/  LDL.LU.64 R220, [R1+0x58] ;  /* 0x0000580001dc7983 */ /* 0x000ea80000300a00 */
[----:B------:R-:W2:Y:S04]  /*5e8c0*/  LDL.LU.64 R222, [R1+0x50] ;  /* 0x0000500001de7983 */ /* 0x000ea80000300a00 */
[----:B------:R-:W-:Y:S01]  /*5e8d0*/  LDGSTS.E [R13+0x5400c], desc[UR60][R6.64], !P2 ;  /* 0x5400c000060d7fae */ /* 0x000fe2000d12187c */
[----:B------:R-:W-:-:S02]  /*5e8e0*/  IADD3 R20, R154, -0x2d1, RZ ;  /* 0xfffffd2f9a147810 */ /* 0x000fc40007ffe0ff */
[----:B------:R-:W2:Y:S01]  /*5e8f0*/  LDC R154, c[0x0][0x230] ;  /* 0x00008c00ff9a7b82 */ /* 0x000ea20000000800 */
[----:B------:R4:W-:Y:S04]  /*5e900*/  LDGSTS.E [R12+0x5800c], desc[UR60][R2.64], !P2 ;  /* 0x5800c000020c7fae */ /* 0x0009e8000d12187c */
[----:B-1----:R-:W2:Y:S01]  /*5e910*/  LDL.LU.64 R6, [R1+0x48] ;  /* 0x0000480001067983 */ /* 0x002ea20000300a00 */
[----:B------:R-:W-:Y:S01]  /*5e920*/  ISETP.GE.U32.AND P1, PT, R20, 0x7ffffcb0, PT ;  /* 0x7ffffcb01400780c */ /* 0x000fe20003f26070 */
[----:B---3--:R-:W-:-:S05]  /*5e930*/  IMAD.WIDE R224, R4, 0x4, R224 ;  /* 0x0000000404e07825 */ /* 0x008fca00078e02e0 */
[----:B------:R1:W-:Y:S04]  /*5e940*/  STL.64 [R1+0x12d8], R224 ;  /* 0x0012d8e001007387 */ /* 0x0003e80000100a00 */
[----:B------:R3:W-:Y:S01]  /*5e950*/  LDGSTS.E [R15+0x5c00c], desc[UR60][R224.64], !P2 ;  /* 0x5c00c000e00f7fae */ /* 0x0007e2000d12187c */
[----:B------:R-:W-:-:S04]  /*5e960*/  IMAD.WIDE R152, R4, 0x4, R230 ;  /* 0x0000000404987825 */ /* 0x000fc800078e02e6 */
[C---:B----4-:R-:W-:Y:S01]  /*5e970*/  IMAD.WIDE R8, R4.reuse, 0x4, R228 ;  /* 0x0000000404087825 */ /* 0x050fe200078e02e4 */
[----:B------:R-:W-:Y:S03]  /*5e980*/  STL.64 [R1+0x1eb8], R152 ;  /* 0x001eb89801007387 */ /* 0x000fe60000100a00 */
[----:B------:R-:W-:Y:S01]  /*5e990*/  IMAD.WIDE R2, R4, 0x4, R226 ;  /* 0x0000000404027825 */ /* 0x000fe200078e02e2 */
[----:B------:R2:W-:Y:S04]  /*5e9a0*/  STL.64 [R1+0x1ec0], R8 ;  /* 0x001ec00801007387 */ /* 0x0005e80000100a00 */
[----:B------:R4:W-:Y:S04]  /*5e9b0*/  STL.64 [R1+0x1ec8], R2 ;  /* 0x001ec80201007387 */ /* 0x0009e80000100a00 */
[----:B-1----:R-:W4:Y:S01]  /*5e9c0*/  LDL.LU.64 R224, [R1+0x40] ;  /* 0x0000400001e07983 */ /* 0x002f220000300a00 */
[----:B---3--:R-:W-:-:S02]  /*5e9d0*/  IADD3 R15, R21, -0x2d2, RZ ;  /* 0xfffffd2e150f7810 */ /* 0x008fc40007ffe0ff */
[----:B------:R-:W1:Y:S01]  /*5e9e0*/  LDC R21, c[0x0][0x230] ;  /* 0x00008c00ff157b82 */ /* 0x000e620000000800 */
[----:B------:R-:W-:Y:S01]  /*5e9f0*/  LDGSTS.E [R14+0x60000], desc[UR60][R152.64], !P1 ;  /* 0x60000000980e7fae */ /* 0x000fe2000c92187c */
[----:B------:R-:W-:-:S03]  /*5ea00*/  ISETP.GE.U32.AND P2, PT, R15, 0x7ffffcaf, PT ;  /* 0x7ffffcaf0f00780c */ /* 0x000fc60003f46070 */
[----:B------:R2:W-:Y:S01]  /*5ea10*/  LDGSTS.E [R13+0x64000], desc[UR60][R8.64], !P1 ;  /* 0x64000000080d7fae */ /* 0x0005e2000c92187c */
[----:B------:R-:W-:-:S03]  /*5ea20*/  IADD3 R15, R16, 0x100000, RZ ;  /* 0x00100000100f7810 */ /* 0x000fc60007ffe0ff */
[----:B------:R-:W3:Y:S04]  /*5ea30*/  LDL.LU.64 R226, [R1+0x38] ;  /* 0x0000380001e27983 */ /* 0x000ee80000300a00 */
[----:B------:R-:W3:Y:S04]  /*5ea40*/  LDL.LU.64 R228, [R1+0x30] ;  /* 0x0000300001e47983 */ /* 0x000ee80000300a00 */
[----:B------:R-:W3:Y:S04]  /*5ea50*/  LDL.LU.64 R230, [R1+0x28] ;  /* 0x0000280001e67983 */ /* 0x000ee80000300a00 */
[----:B------:R-:W-:Y:S01]  /*5ea60*/  LDGSTS.E [R12+0x68000], desc[UR60][R2.64], !P1 ;  /* 0x68000000020c7fae */ /* 0x000fe2000c92187c */
[----:B--2---:R-:W-:-:S05]  /*5ea70*/  IMAD.WIDE R8, R4, 0x4, R10 ;  /* 0x0000000404087825 */ /* 0x004fca00078e020a */
[----:B------:R2:W-:Y:S01]  /*5ea80*/  STL.64 [R1+0x1ed0], R8 ;  /* 0x001ed00801007387 */ /* 0x0005e20000100a00 */
[----:B------:R-:W-:-:S03]  /*5ea90*/  IMAD.WIDE R220, R4, 0x4, R220 ;  /* 0x0000000404dc7825 */ /* 0x000fc600078e02dc */
[----:B------:R-:W3:Y:S01]  /*5eaa0*/  LDL.LU.64 R10, [R1+0x20] ;  /* 0x00002000010a7983 */ /* 0x000ee20000300a00 */
[----:B------:R-:W-:-:S03]  /*5eab0*/  IMAD.WIDE R222, R4, 0x4, R222 ;  /* 0x0000000404de7825 */ /* 0x000fc600078e02de */
[----:B------:R1:W-:Y:S04]  /*5eac0*/  STL.64 [R1+0x1ed8], R220 ;  /* 0x001ed8dc01007387 */ /* 0x0003e80000100a00 */
[----:B----4-:R-:W4:Y:S04]  /*5ead0*/  LDL.LU.64 R2, [R1+0x18] ;  /* 0x0000180001027983 */ /* 0x010f280000300a00 */
[----:B------:R1:W-:Y:S04]  /*5eae0*/  STL.64 [R1+0x1ee0], R222 ;  /* 0x001ee0de01007387 */ /* 0x0003e80000100a00 */
[----:B------:R-:W-:Y:S01]  /*5eaf0*/  LDGSTS.E [R15+0x6c000], desc[UR60][R8.64], !P1 ;  /* 0x6c000000080f7fae */ /* 0x000fe2000c92187c */
[----:B------:R-:W-:-:S03]  /*5eb00*/  IMAD.WIDE R152, R4, 0x4, R6 ;  /* 0x0000000404987825 */ /* 0x000fc600078e0206 */
[----:B------:R-:W-:Y:S04]  /*5eb10*/  LDGSTS.E [R14+0x60004], desc[UR60][R220.64], !P2 ;  /* 0x60004000dc0e7fae */ /* 0x000fe8000d12187c */
[----:B------:R-:W4:Y:S04]  /*5eb20*/  LDL.LU.64 R6, [R1+0x10] ;  /* 0x0000100001067983 */ /* 0x000f280000300a00 */
[----:B--2---:R-:W2:Y:S04]  /*5eb30*/  LDL.LU.64 R8, [R1+0x8] ;  /* 0x0000080001087983 */ /* 0x004ea80000300a00 */
[----:B------:R1:W-:Y:S04]  /*5eb40*/  STL.64 [R1+0x1ee8], R152 ;  /* 0x001ee89801007387 */ /* 0x0003e80000100a00 */
[----:B-1----:R-:W2:Y:S04]  /*5eb50*/  LDL.LU.64 R220, [R1+0x2d30] ;  /* 0x002d300001dc7983 */ /* 0x002ea80000300a00 */
[----:B------:R-:W-:Y:S04]  /*5eb60*/  LDGSTS.E [R13+0x64004], desc[UR60][R222.64], !P2 ;  /* 0x64004000de0d7fae */ /* 0x000fe8000d12187c */
[----:B------:R-:W-:Y:S04]  /*5eb70*/  LDGSTS.E [R12+0x68004], desc[UR60][R152.64], !P2 ;  /* 0x68004000980c7fae */ /* 0x000fe8000d12187c */
[----:B------:R-:W2:Y:S04]  /*5eb80*/  LDL.LU.64 R222, [R1+0x2d28] ;  /* 0x002d280001de7983 */ /* 0x000ea80000300a00 */
[----:B------:R-:W2:Y:S01]  /*5eb90*/  LDL.LU.64 R152, [R1] ;  /* 0x0000000001987983 */ /* 0x000ea20000300a00 */
[----:B------:R-:W-:-:S02]  /*5eba0*/  VIADD R20, R156, 0xfffffd2d ;  /* 0xfffffd2d9c147836 */ /* 0x000fc40000000000 */
[----:B------:R-:W1:Y:S03]  /*5ebb0*/  LDC R156, c[0x0][0x230] ;  /* 0x00008c00ff9c7b82 */ /* 0x000e660000000800 */
[----:B------:R-:W-:Y:S02]  /*5ebc0*/  ISETP.GE.U32.AND P1, PT, R20, 0x7ffffcae, PT ;  /* 0x7ffffcae1400780c */ /* 0x000fe40003f26070 */
[----:B------:R-:W-:Y:S01]  /*5ebd0*/  IADD3 R20, R154, -0x2f1, RZ ;  /* 0xfffffd0f9a147810 */ /* 0x000fe20007ffe0ff */
[----:B------:R-:W-:-:S04]  /*5ebe0*/  IMAD.WIDE R22, R4, 0x4, R22 ;  /* 0x0000000404167825 */ /* 0x000fc800078e0216 */
[----:B------:R-:W-:-:S04]  /*5ebf0*/  IMAD.WIDE R24, R4, 0x4, R24 ;  /* 0x0000000404187825 */ /* 0x000fc800078e0218 */
[----:B------:R-:W-:-:S04]  /*5ec00*/  IMAD.WIDE R26, R4, 0x4, R26 ;  /* 0x00000004041a7825 */ /* 0x000fc800078e021a */
[----:B------:R-:W-:-:S04]  /*5ec10*/  IMAD.WIDE R28, R4, 0x4, R28 ;  /* 0x00000004041c7825 */ /* 0x000fc800078e021c */
[----:B------:R-:W-:-:S04]  /*5ec20*/  IMAD.WIDE R30, R4, 0x4, R30 ;  /* 0x00000004041e7825 */ /* 0x000fc800078e021e */
[----:B------:R-:W-:-:S05]  /*5ec30*/  IMAD.WIDE R224, R4, 0x4, R224 ;  /* 0x0000000404e07825 */ /* 0x000fca00078e02e0 */
[----:B------:R1:W-:Y:S02]  /*5ec40*/  LDGSTS.E [R15+0x6c004], desc[UR60][R224.64], !P2 ;  /* 0x6c004000e00f7fae */ /* 0x0003e4000d12187c */
[----:B-1----:R-:W-:Y:S02]  /*5ec50*/  VIADD R15, R21, 0xfffffd2c ;  /* 0xfffffd2c150f7836 */ /* 0x002fe40000000000 */
[----:B------:R-:W1:Y:S03]  /*5ec60*/  LDC R21, c[0x0][0x230] ;  /* 0x00008c00ff157b82 */ /* 0x000e660000000800 */
[----:B------:R-:W-:Y:S01]  /*5ec70*/  ISETP.GE.U32.AND P2, PT, R15, 0x7ffffcad, PT ;  /* 0x7ffffcad0f00780c */ /* 0x000fe20003f46070 */
[----:B---3--:R-:W-:-:S04]  /*5ec80*/  IMAD.WIDE R226, R4, 0x4, R226 ;  /* 0x0000000404e27825 */ /* 0x008fc800078e02e2 */
[C---:B------:R-:W-:Y:S01]  /*5ec90*/  IMAD.WIDE R228, R4.reuse, 0x4, R228 ;  /* 0x0000000404e47825 */ /* 0x040fe200078e02e4 */
[----:B------:R-:W-:Y:S03]  /*5eca0*/  LDGSTS.E [R14+0x60008], desc[UR60][R226.64], !P1 ;  /* 0x60008000e20e7fae */ /* 0x000fe6000c92187c */
[----:B------:R-:W-:Y:S01]  /*5ecb0*/  IMAD.WIDE R230, R4, 0x4, R230 ;  /* 0x0000000404e67825 */ /* 0x000fe200078e02e6 */
[----:B------:R3:W-:Y:S03]  /*5ecc0*/  STL.64 [R1+0x1ef0], R224 ;  /* 0x001ef0e001007387 */ /* 0x0007e60000100a00 */
[----:B------:R-:W-:Y:S01]  /*5ecd0*/  VIADD R15, R16, 0x100000 ;  /* 0x00100000100f7836 */ /* 0x000fe20000000000 */
[----:B------:R-:W-:Y:S04]  /*5ece0*/  LDGSTS.E [R13+0x64008], desc[UR60][R228.64], !P1 ;  /* 0x64008000e40d7fae */ /* 0x000fe8000c92187c */
[----:B------:R-:W-:Y:S04]  /*5ecf0*/  LDGSTS.E [R12+0x68008], desc[UR60][R230.64], !P1 ;  /* 0x68008000e60c7fae */ /* 0x000fe8000c92187c */
[----:B---3--:R-:W3:Y:S04]  /*5ed00*/  LDL.LU.64 R224, [R1+0x2d20] ;  /* 0x002d200001e07983 */ /* 0x008ee80000300a00 */
[----:B------:R1:W-:Y:S04]  /*5ed10*/  STL.64 [R1+0x1ef8], R226 ;  /* 0x001ef8e201007387 */ /* 0x0003e80000100a00 */
[----:B------:R1:W-:Y:S04]  /*5ed20*/  STL.64 [R1+0x1f00], R228 ;  /* 0x001f00e401007387 */ /* 0x0003e80000100a00 */
[----:B-1----:R-:W3:Y:S04]  /*5ed30*/  LDL.LU.64 R226, [R1+0x2d18] ;  /* 0x002d180001e27983 */ /* 0x002ee80000300a00 */
[----:B------:R1:W-:Y:S04]  /*5ed40*/  STL.64 [R1+0x1f08], R230 ;  /* 0x001f08e601007387 */ /* 0x0003e80000100a00 */
[----:B------:R-:W3:Y:S04]  /*5ed50*/  LDL.LU.64 R228, [R1+0x2d10] ;  /* 0x002d100001e47983 */ /* 0x000ee80000300a00 */
[----:B-1----:R-:W3:Y:S01]  /*5ed60*/  LDL.LU.64 R230, [R1+0x2d08] ;  /* 0x002d080001e67983 */ /* 0x002ee20000300a00 */
[----:B------:R-:W-:-:S05]  /*5ed70*/  IMAD.WIDE R10, R4, 0x4, R10 ;  /* 0x00000004040a7825 */ /* 0x000fca00078e020a */
[----:B------:R-:W-:Y:S01]  /*5ed80*/  LDGSTS.E [R15+0x6c008], desc[UR60][R10.64], !P1 ;  /* 0x6c0080000a0f7fae */ /* 0x000fe2000c92187c */
[----:B----4-:R-:W-:Y:S01]  /*5ed90*/  IMAD.WIDE R2, R4, 0x4, R2 ;  /* 0x0000000404027825 */ /* 0x010fe200078e0202 */
[----:B------:R-:W-:-:S04]  /*5eda0*/  ISETP.GE.U32.AND P1, PT, R20, 0x7ffffc90, PT ;  /* 0x7ffffc901400780c */ /* 0x000fc80003f26070 */
[----:B------:R-:W-:Y:S01]  /*5edb0*/  LDGSTS.E [R14+0x6000c], desc[UR60][R2.64], !P2 ;  /* 0x6000c000020e7fae */ /* 0x000fe2000d12187c */
[----:B------:R-:W-:-:S04]  /*5edc0*/  IMAD.WIDE R6, R4, 0x4, R6 ;  /* 0x0000000404067825 */ /* 0x000fc800078e0206 */
[C---:B--2---:R-:W-:Y:S01]  /*5edd0*/  IMAD.WIDE R8, R4.reuse, 0x4, R8 ;  /* 0x0000000404087825 */ /* 0x044fe200078e0208 */
[----:B------:R-:W-:Y:S04]  /*5ede0*/  LDGSTS.E [R13+0x6400c], desc[UR60][R6.64], !P2 ;  /* 0x6400c000060d7fae */ /* 0x000fe8000d12187c */
[----:B------:R-:W-:Y:S04]  /*5edf0*/  LDGSTS.E [R12+0x6800c], desc[UR60][R8.64], !P2 ;  /* 0x6800c000080c7fae */ /* 0x000fe8000d12187c */
[----:B------:R1:W-:Y:S04]  /*5ee00*/  STL.64 [R1+0x1f10], R10 ;  /* 0x001f100a01007387 */ /* 0x0003e80000100a00 */
[----:B------:R2:W-:Y:S04]  /*5ee10*/  STL.64 [R1+0x1f18], R2 ;  /* 0x001f180201007387 */ /* 0x0005e80000100a00 */
[----:B-1----:R-:W4:Y:S04]  /*5ee20*/  LDL.LU.64 R10, [R1+0x2d00] ;  /* 0x002d0000010a7983 */ /* 0x002f280000300a00 */
[----:B--2---:R-:W2:Y:S01]  /*5ee30*/  LDL.LU.64 R2, [R1+0x2cf8] ;  /* 0x002cf80001027983 */ /* 0x004ea20000300a00 */
[----:B------:R-:W-:-:S05]  /*5ee40*/  IMAD.WIDE R152, R4, 0x4, R152 ;  /* 0x0000000404987825 */ /* 0x000fca00078e0298 */
[----:B------:R1:W-:Y:S04]  /*5ee50*/  LDGSTS.E [R15+0x6c00c], desc[UR60][R152.64], !P2 ;  /* 0x6c00c000980f7fae */ /* 0x0003e8000d12187c */
[----:B------:R1:W-:Y:S02]  /*5ee60*/  STL.64 [R1+0x1f20], R6 ;  /* 0x001f200601007387 */ /* 0x0003e40000100a00 */
[----:B-1----:R-:W-:Y:S02]  /*5ee70*/  IADD3 R15, R21, -0x2f2, RZ ;  /* 0xfffffd0e150f7810 */ /* 0x002fe40007ffe0ff */
[----:B------:R1:W-:Y:S01]  /*5ee80*/  STL.64 [R1+0x1f28], R8 ;  /* 0x001f280801007387 */ /* 0x0003e20000100a00 */
[----:B------:R-:W3:Y:S01]  /*5ee90*/  LDC R21, c[0x0][0x230] ;  /* 0x00008c00ff157b82 */ /* 0x000ee20000000800 */
[----:B------:R-:W-:-:S02]  /*5eea0*/  ISETP.GE.U32.AND P2, PT, R15, 0x7ffffc8f, PT ;  /* 0x7ffffc8f0f00780c */ /* 0x000fc40003f46070 */
[----:B------:R-:W2:Y:S01]  /*5eeb0*/  LDL.LU.64 R6, [R1+0x2cf0] ;  /* 0x002cf00001067983 */ /* 0x000ea20000300a00 */
[----:B------:R-:W-:-:S03]  /*5eec0*/  IADD3 R15, R16, 0x100000, RZ ;  /* 0x00100000100f7810 */ /* 0x000fc60007ffe0ff */
[----:B------:R1:W-:Y:S04]  /*5eed0*/  LDGSTS.E [R14+0x70000], desc[UR60][R22.64], !P1 ;  /* 0x70000000160e7fae */ /* 0x0003e8000c92187c */
[----:B-1----:R-:W2:Y:S04]  /*5eee0*/  LDL.LU.64 R8, [R1+0x2ce8] ;  /* 0x002ce80001087983 */ /* 0x002ea80000300a00 */
[----:B------:R1:W-:Y:S04]  /*5eef0*/  STL.64 [R1+0x1f30], R152 ;  /* 0x001f309801007387 */ /* 0x0003e80000100a00 */
[----:B------:R1:W-:Y:S04]  /*5ef00*/  LDGSTS.E [R13+0x74000], desc[UR60][R24.64], !P1 ;  /* 0x74000000180d7fae */ /* 0x0003e8000c92187c */
[----:B------:R1:W-:Y:S04]  /*5ef10*/  LDGSTS.E [R12+0x78000], desc[UR60][R26.64], !P1 ;  /* 0x780000001a0c7fae */ /* 0x0003e8000c92187c */
[----:B-1----:R-:W5:Y:S04]  /*5ef20*/  LDL.LU.64 R152, [R1+0x2ce0] ;  /* 0x002ce00001987983 */ /* 0x002f680000300a00 */
[----:B------:R1:W-:Y:S04]  /*5ef30*/  STL.64 [R1+0x22b8], R22 ;  /* 0x0022b81601007387 */ /* 0x0003e80000100a00 */
[----:B------:R1:W-:Y:S04]  /*5ef40*/  STL.64 [R1+0x22c0], R24 ;  /* 0x0022c01801007387 */ /* 0x0003e80000100a00 */
[----:B------:R1:W-:Y:S01]  /*5ef50*/  STL.64 [R1+0x22c8], R26 ;  /* 0x0022c81a01007387 */ /* 0x0003e20000100a00 */
[----:B------:R-:W-:-:S03]  /*5ef60*/  VIADD R20, R156, 0xfffffd0d ;  /* 0xfffffd0d9c147836 */ /* 0x000fc60000000000 */
[----:B------:R1:W-:Y:S02]  /*5ef70*/  STL.64 [R1+0x22d0], R28 ;  /* 0x0022d01c01007387 */ /* 0x0003e40000100a00 */
[----:B-1----:R-:W1:Y:S01]  /*5ef80*/  LDC R22, c[0x0][0x230] ;  /* 0x00008c00ff167b82 */ /* 0x002e620000000800 */
[C---:B------:R-:W-:Y:S01]  /*5ef90*/  IMAD.WIDE R24, R4.reuse, 0x4, R34 ;  /* 0x0000000404187825 */ /* 0x040fe200078e0222 */
[----:B------:R1:W-:Y:S03]  /*5efa0*/  LDGSTS.E [R15+0x7c000], desc[UR60][R28.64], !P1 ;  /* 0x7c0000001c0f7fae */ /* 0x0003e6000c92187c */
[C---:B------:R-:W-:Y:S01]  /*5efb0*/  IMAD.WIDE R26, R4.reuse, 0x4, R32 ;  /* 0x00000004041a7825 */ /* 0x040fe200078e0220 */
[----:B------:R1:W-:Y:S02]  /*5efc0*/  STL.64 [R1+0x22d8], R30 ;  /* 0x0022d81e01007387 */ /* 0x0003e40000100a00 */
[----:B------:R-:W3:Y:S02]  /*5efd0*/  LDC R23, c[0x0][0x230] ;  /* 0x00008c00ff177b82 */ /* 0x000ee40000000800 */
[----:B------:R1:W-:Y:S04]  /*5efe0*/  LDGSTS.E [R14+0x70004], desc[UR60][R30.64], !P2 ;  /* 0x700040001e0e7fae */ /* 0x0003e8000d12187c */
[----:B------:R1:W-:Y:S02]  /*5eff0*/  STL.64 [R1+0x22e0], R26 ;  /* 0x0022e01a01007387 */ /* 0x0003e40000100a00 */
[----:B-1----:R-:W-:-:S02]  /*5f000*/  IMAD.WIDE R28, R4, 0x4, R38 ;  /* 0x00000004041c7825 */ /* 0x002fc400078e0226 */
[----:B------:R1:W-:Y:S02]  /*5f010*/  LDGSTS.E [R13+0x74004], desc[UR60][R26.64], !P2 ;  /* 0x740040001a0d7fae */ /* 0x0003e4000d12187c */
[----:B------:R-:W-:Y:S02]  /*5f020*/  IMAD.WIDE R30, R4, 0x4, R36 ;  /* 0x00000004041e7825 */ /* 0x000fe400078e0224 */
[----:B------:R1:W-:Y:S01]  /*5f030*/  STL.64 [R1+0x22e8], R24 ;  /* 0x0022e81801007387 */ /* 0x0003e20000100a00 */
[----:B------:R-:W-:-:S03]  /*5f040*/  ISETP.GE.U32.AND P1, PT, R20, 0x7ffffc8e, PT ;  /* 0x7ffffc8e1400780c */ /* 0x000fc60003f26070 */
[----:B------:R1:W-:Y:S02]  /*5f050*/  LDGSTS.E [R12+0x78004], desc[UR60][R24.64], !P2 ;  /* 0x78004000180c7fae */ /* 0x0003e4000d12187c */
[C---:B-1----:R-:W-:Y:S02]  /*5f060*/  IMAD.WIDE R26, R4.reuse, 0x4, R40 ;  /* 0x00000004041a7825 */ /* 0x042fe400078e0228 */
[----:B------:R1:W-:Y:S04]  /*5f070*/  STL.64 [R1+0x22f0], R30 ;  /* 0x0022f01e01007387 */ /* 0x0003e80000100a00 */
[----:B------:R-:W-:Y:S01]  /*5f080*/  STL.64 [R1+0x22f8], R28 ;  /* 0x0022f81c01007387 */ /* 0x000fe20000100a00 */
[----:B------:R-:W-:-:S03]  /*5f090*/  IMAD.WIDE R24, R4, 0x4, R42 ;  /* 0x0000000404187825 */ /* 0x000fc600078e022a */
[----:B------:R1:W-:Y:S04]  /*5f0a0*/  STL.64 [R1+0x2300], R26 ;  /* 0x0023001a01007387 */ /* 0x0003e80000100a00 */
[----:B------:R1:W-:Y:S04]  /*5f0b0*/  STL.64 [R1+0x2308], R24 ;  /* 0x0023081801007387 */ /* 0x0003e80000100a00 */
[----:B------:R-:W4:Y:S04]  /*5f0c0*/  LDL.LU.64 R32, [R1+0x3f8] ;  /* 0x0003f80001207983 */ /* 0x000f280000300a00 */
[----:B------:R3:W-:Y:S04]  /*5f0d0*/  LDGSTS.E [R15+0x7c004], desc[UR60][R30.64], !P2 ;  /* 0x7c0040001e0f7fae */ /* 0x0007e8000d12187c */
[----:B------:R-:W2:Y:S04]  /*5f0e0*/  LDL.LU.64 R38, [R1+0x3f0] ;  /* 0x0003f00001267983 */ /* 0x000ea80000300a00 */
[----:B------:R-:W2:Y:S01]  /*5f0f0*/  LDL.LU.64 R36, [R1+0x3e8] ;  /* 0x0003e80001247983 */ /* 0x000ea20000300a00 */
[----:B---3--:R-:W-:-:S03]  /*5f100*/  VIADD R15, R21, 0xfffffd0c ;  /* 0xfffffd0c150f7836 */ /* 0x008fc60000000000 */
[----:B------:R-:W-:Y:S01]  /*5f110*/  LDGSTS.E [R14+0x70008], desc[UR60][R28.64], !P1 ;  /* 0x700080001c0e7fae */ /* 0x000fe2000c92187c */
[----:B-1----:R-:W-:Y:S01]  /*5f120*/  IMAD.WIDE R30, R4, 0x4, R48 ;  /* 0x00000004041e7825 */ /* 0x002fe200078e0230 */
[----:B------:R-:W1:Y:S01]  /*5f130*/  LDC R21, c[0x0][0x230] ;  /* 0x00008c00ff157b82 */ /* 0x000e620000000800 */
[----:B------:R-:W-:Y:S01]  /*5f140*/  ISETP.GE.U32.AND P2, PT, R15, 0x7ffffc8d, PT ;  /* 0x7ffffc8d0f00780c */ /* 0x000fe20003f46070 */
[----:B------:R3:W-:Y:S01]  /*5f150*/  LDGSTS.E [R13+0x74008], desc[UR60][R26.64], !P1 ;  /* 0x740080001a0d7fae */ /* 0x0007e2000c92187c */
[----:B------:R-:W-:-:S03]  /*5f160*/  VIADD R15, R16, 0x100000 ;  /* 0x00100000100f7836 */ /* 0x000fc60000000000 */
[----:B------:R3:W-:Y:S01]  /*5f170*/  LDGSTS.E [R12+0x78008], desc[UR60][R24.64], !P1 ;  /* 0x78008000180c7fae */ /* 0x0007e2000c92187c */
[----:B------:R-:W-:-:S04]  /*5f180*/  IMAD.WIDE R34, R4, 0x4, R50 ;  /* 0x0000000404227825 */ /* 0x000fc800078e0232 */
[----:B---3--:R-:W-:-:S04]  /*5f190*/  IMAD.WIDE R26, R4, 0x4, R44 ;  /* 0x00000004041a7825 */ /* 0x008fc800078e022c */
[----:B------:R-:W-:Y:S01]  /*5f1a0*/  IMAD.WIDE R24, R4, 0x4, R46 ;  /* 0x0000000404187825 */ /* 0x000fe200078e022e */
[----:B------:R3:W-:Y:S04]  /*5f1b0*/  STL.64 [R1+0x2310], R26 ;  /* 0x0023101a01007387 */ /* 0x0007e80000100a00 */
[----:B------:R3:W-:Y:S04]  /*5f1c0*/  STL.64 [R1+0x2318], R24 ;  /* 0x0023181801007387 */ /* 0x0007e80000100a00 */
[----:B------:R-:W-:Y:S04]  /*5f1d0*/  LDGSTS.E [R15+0x7c008], desc[UR60][R26.64], !P1 ;  /* 0x7c0080001a0f7fae */ /* 0x000fe8000c92187c */
[----:B------:R1:W-:Y:S04]  /*5f1e0*/  STL.64 [R1+0x2320], R30 ;  /* 0x0023201e01007387 */ /* 0x0003e80000100a00 */
[----:B------:R-:W-:Y:S04]  /*5f1f0*/  LDGSTS.E [R14+0x7000c], desc[UR60][R24.64], !P2 ;  /* 0x7000c000180e7fae */ /* 0x000fe8000d12187c */
[----:B---3--:R-:W3:Y:S04]  /*5f200*/  LDL.LU.64 R26, [R1+0x3e0] ;  /* 0x0003e000011a7983 */ /* 0x008ee80000300a00 */
[----:B------:R1:W-:Y:S04]  /*5f210*/  STL.64 [R1+0x2328], R34 ;  /* 0x0023282201007387 */ /* 0x0003e80000100a00 */
[----:B------:R-:W3:Y:S04]  /*5f220*/  LDL.LU.64 R24, [R1+0x3d8] ;  /* 0x0003d80001187983 */ /* 0x000ee80000300a00 */
[----:B------:R-:W3:Y:S04]  /*5f230*/  LDL.LU.64 R28, [R1+0x3d0] ;  /* 0x0003d000011c7983 */ /* 0x000ee80000300a00 */
[----:B------:R-:W-:Y:S01]  /*5f240*/  LDGSTS.E [R13+0x7400c], desc[UR60][R30.64], !P2 ;  /* 0x7400c0001e0d7fae */ /* 0x000fe2000d12187c */
[----:B------:R-:W-:-:S03]  /*5f250*/  IADD3 R20, R22, -0x295, RZ ;  /* 0xfffffd6b16147810 */ /* 0x000fc60007ffe0ff */
[----:B------:R1:W-:Y:S04]  /*5f260*/  LDGSTS.E [R12+0x7800c], desc[UR60][R34.64], !P2 ;  /* 0x7800c000220c7fae */ /* 0x0003e8000d12187c */
[----:B-1----:R-:W3:Y:S01]  /*5f270*/  LDL.LU.64 R30, [R1+0x3c8] ;  /* 0x0003c800011e7983 */ /* 0x002ee20000300a00 */
[----:B------:R-:W-:Y:S02]  /*5f280*/  ISETP.GE.U32.AND P1, PT, R20, 0x7ffffcec, PT ;  /* 0x7ffffcec1400780c */ /* 0x000fe40003f26070 */
[----:B------:R-:W-:Y:S01]  /*5f290*/  IADD3 R16, R16, 0x100000, RZ ;  /* 0x0010000010107810 */ /* 0x000fe20007ffe0ff */
[----:B------:R-:W-:Y:S01]  /*5f2a0*/  IMAD.WIDE R34, R4, 0x4, R52 ;  /* 0x0000000404227825 */ /* 0x000fe200078e0234 */
[C---:B------:R-:W-:Y:S01]  /*5f2b0*/  IADD3 R13, R17.reuse, 0x100000, RZ ;  /* 0x00100000110d7810 */ /* 0x040fe20007ffe0ff */
[----:B------:R-:W1:Y:S02]  /*5f2c0*/  LDC R20, c[0x0][0x230] ;  /* 0x00008c00ff147b82 */ /* 0x000e640000000800 */
[----:B------:R-:W-:Y:S01]  /*5f2d0*/  VIADD R14, R17, 0x100000 ;  /* 0x00100000110e7836 */ /* 0x000fe20000000000 */
[----:B------:R2:W-:Y:S04]  /*5f2e0*/  STL.64 [R1+0x2330], R34 ;  /* 0x0023302201007387 */ /* 0x0005e80000100a00 */
[----:B------:R1:W-:Y:S01]  /*5f2f0*/  LDGSTS.E [R16+0x7c00c], desc[UR60][R34.64], !P2 ;  /* 0x7c00c00022107fae */ /* 0x0003e2000d12187c */
[----:B------:R-:W-:Y:S01]  /*5f300*/  IADD3 R15, R21, -0x296, RZ ;  /* 0xfffffd6a150f7810 */ /* 0x000fe20007ffe0ff */
[----:B------:R-:W-:Y:S01]  /*5f310*/  VIADD R12, R17, 0x100000 ;  /* 0x00100000110c7836 */ /* 0x000fe20000000000 */
[----:B------:R-:W3:Y:S02]  /*5f320*/  LDC R21, c[0x0][0x230] ;  /* 0x00008c00ff157b82 */ /* 0x000ee40000000800 */
[----:B------:R-:W-:-:S02]  /*5f330*/  ISETP.GE.U32.AND P2, PT, R15, 0x7ffffceb, PT ;  /* 0x7ffffceb0f00780c */ /* 0x000fc40003f46070 */
[----:B------:R-:W-:Y:S01]  /*5f340*/  IADD3 R15, R17, 0x100000, RZ ;  /* 0x00100000110f7810 */ /* 0x000fe20007ffe0ff */
[----:B-1----:R-:W-:Y:S02]  /*5f350*/  VIADD R16, R23, 0xfffffd69 ;  /* 0xfffffd6917107836 */ /* 0x002fe40000000000 */
[----:B----4-:R-:W-:-:S05]  /*5f360*/  IMAD.WIDE R32, R4, 0x4, R32 ;  /* 0x0000000404207825 */ /* 0x010fca00078e0220 */
[----:B------:R1:W-:Y:S01]  /*5f370*/  STL.64 [R1+0xe60], R32 ;  /* 0x000e602001007387 */ /* 0x0003e20000100a00 */
[----:B--2---:R-:W-:-:S03]  /*5f380*/  IMAD.WIDE R38, R4, 0x4, R38 ;  /* 0x0000000404267825 */ /* 0x004fc600078e0226 */
[----:B------:R2:W-:Y:S01]  /*5f390*/  LDGSTS.E [R14+0x40000], desc[UR60][R32.64], !P1 ;  /* 0x40000000200e7fae */ /* 0x0005e2000c92187c */
[----:B------:R-:W-:-:S03]  /*5f3a0*/  IMAD.WIDE R40, R4, 0x4, R36 ;  /* 0x0000000404287825 */ /* 0x000fc600078e0224 */
[----:B------:R-:W-:Y:S04]  /*5f3b0*/  LDGSTS.E [R13+0x44000], desc[UR60][R38.64], !P1 ;  /* 0x44000000260d7fae */ /* 0x000fe8000c92187c */
[----:B------:R-:W4:Y:S04]  /*5f3c0*/  LDL.LU.64 R36, [R1+0x3c0] ;  /* 0x0003c00001247983 */ /* 0x000f280000300a00 */
[----:B------:R2:W-:Y:S04]  /*5f3d0*/  STL.64 [R1+0xe68], R38 ;  /* 0x000e682601007387 */ /* 0x0005e80000100a00 */
[----:B------:R-:W-:Y:S04]  /*5f3e0*/  STL.64 [R1+0xe70], R40 ;  /* 0x000e702801007387 */ /* 0x000fe80000100a00 */
[----:B------:R-:W4:Y:S04]  /*5f3f0*/  LDL.LU.64 R34, [R1+0x3b8] ;  /* 0x0003b80001227983 */ /* 0x000f280000300a00 */
[----:B-1----:R-:W4:Y:S04]  /*5f400*/  LDL.LU.64 R32, [R1+0x3b0] ;  /* 0x0003b00001207983 */ /* 0x002f280000300a00 */
[----:B--2---:R-:W2:Y:S04]  /*5f410*/  LDL.LU.64 R38, [R1+0x3a8] ;  /* 0x0003a80001267983 */ /* 0x004ea80000300a00 */
[----:B------:R-:W-:Y:S01]  /*5f420*/  LDGSTS.E [R12+0x48000], desc[UR60][R40.64], !P1 ;  /* 0x48000000280c7fae */ /* 0x000fe2000c92187c */
[----:B---3--:R-:W-:-:S04]  /*5f430*/  IMAD.WIDE R26, R4, 0x4, R26 ;  /* 0x00000004041a7825 */ /* 0x008fc800078e021a */
[C---:B------:R-:W-:Y:S01]  /*5f440*/  IMAD.WIDE R24, R4.reuse, 0x4, R24 ;  /* 0x0000000404187825 */ /* 0x040fe200078e0218 */
[----:B------:R1:W-:Y:S03]  /*5f450*/  STL.64 [R1+0xe78], R26 ;  /* 0x000e781a01007387 */ /* 0x0003e60000100a00 */
[C---:B------:R-:W-:Y:S01]  /*5f460*/  IMAD.WIDE R28, R4.reuse, 0x4, R28 ;  /* 0x00000004041c7825 */ /* 0x040fe200078e021c */
[----:B------:R3:W-:Y:S04]  /*5f470*/  STL.64 [R1+0xe80], R24 ;  /* 0x000e801801007387 */ /* 0x0007e80000100a00 */
[----:B------:R-:W-:Y:S04]  /*5f480*/  LDGSTS.E [R15+0x4c000], desc[UR60][R26.64], !P1 ;  /* 0x4c0000001a0f7fae */ /* 0x000fe8000c92187c */
[----:B------:R3:W-:Y:S04]  /*5f490*/  STL.64 [R1+0xe88], R28 ;  /* 0x000e881c01007387 */ /* 0x0007e80000100a00 */
[----:B------:R-:W-:Y:S01]  /*5f4a0*/  LDGSTS.E [R14+0x40004], desc[UR60][R24.64], !P2 ;  /* 0x40004000180e7fae */ /* 0x000fe2000d12187c */
[----:B------:R-:W-:-:S03]  /*5f4b0*/  IMAD.WIDE R22, R4, 0x4, R30 ;  /* 0x0000000404167825 */ /* 0x000fc600078e021e */
[----:B-1----:R-:W2:Y:S04]  /*5f4c0*/  LDL.LU.64 R26, [R1+0x3a0] ;  /* 0x0003a000011a7983 */ /* 0x002ea80000300a00 */
[----:B------:R2:W-:Y:S04]  /*5f4d0*/  STL.64 [R1+0xe90], R22 ;  /* 0x000e901601007387 */ /* 0x0005e80000100a00 */
[----:B---3--:R-:W3:Y:S04]  /*5f4e0*/  LDL.LU.64 R24, [R1+0x398] ;  /* 0x0003980001187983 */ /* 0x008ee80000300a00 */
[----:B------:R-:W3:Y:S04]  /*5f4f0*/  LDL.LU.64 R30, [R1+0x390] ;  /* 0x00039000011e7983 */ /* 0x000ee80000300a00 */
[----:B------:R-:W-:Y:S01]  /*5f500*/  LDGSTS.E [R13+0x44004], desc[UR60][R28.64], !P2 ;  /* 0x440040001c0d7fae */ /* 0x000fe2000d12187c */
[----:B------:R-:W-:-:S03]  /*5f510*/  ISETP.GE.U32.AND P1, PT, R16, 0x7ffffcea, PT ;  /* 0x7ffffcea1000780c */ /* 0x000fc60003f26070 */
[----:B------:R2:W-:Y:S04]  /*5f520*/  LDGSTS.E [R12+0x48004], desc[UR60][R22.64], !P2 ;  /* 0x48004000160c7fae */ /* 0x0005e8000d12187c */
[----:B------:R-:W3:Y:S01]  /*5f530*/  LDL.LU.64 R28, [R1+0x388] ;  /* 0x00038800011c7983 */ /* 0x000ee20000300a00 */
[----:B----4-:R-:W-:-:S05]  /*5f540*/  IMAD.WIDE R36, R4, 0x4, R36 ;  /* 0x0000000404247825 */ /* 0x010fca00078e0224 */
[----:B------:R1:W-:Y:S04]  /*5f550*/  STL.64 [R1+0xe98], R36 ;  /* 0x000e982401007387 */ /* 0x0003e80000100a00 */
[----:B------:R4:W-:Y:S01]  /*5f560*/  LDGSTS.E [R15+0x4c004], desc[UR60][R36.64], !P2 ;  /* 0x4c004000240f7fae */ /* 0x0009e2000d12187c */
[----:B------:R-:W-:-:S04]  /*5f570*/  IMAD.WIDE R34, R4, 0x4, R34 ;  /* 0x0000000404227825 */ /* 0x000fc800078e0222 */
[C---:B------:R-:W-:Y:S01]  /*5f580*/  IMAD.WIDE R32, R4.reuse, 0x4, R32 ;  /* 0x0000000404207825 */ /* 0x040fe200078e0220 */
[----:B------:R4:W-:Y:S03]  /*5f590*/  STL.64 [R1+0xea0], R34 ;  /* 0x000ea02201007387 */ /* 0x0009e60000100a00 */
[----:B--2---:R-:W-:Y:S01]  /*5f5a0*/  IMAD.WIDE R22, R4, 0x4, R38 ;  /* 0x0000000404167825 */ /* 0x004fe200078e0226 */
[----:B------:R-:W-:Y:S04]  /*5f5b0*/  LDGSTS.E [R14+0x40008], desc[UR60][R34.64], !P1 ;  /* 0x40008000220e7fae */ /* 0x000fe8000c92187c */
[----:B------:R-:W2:Y:S04]  /*5f5c0*/  LDL.LU.64 R38, [R1+0x380] ;  /* 0x0003800001267983 */ /* 0x000ea80000300a00 */
[----:B------:R4:W-:Y:S04]  /*5f5d0*/  STL.64 [R1+0xea8], R32 ;  /* 0x000ea82001007387 */ /* 0x0009e80000100a00 */
[----:B------:R4:W-:Y:S04]  /*5f5e0*/  STL.64 [R1+0xeb0], R22 ;  /* 0x000eb01601007387 */ /* 0x0009e80000100a00 */
[----:B-1----:R-:W2:Y:S04]  /*5f5f0*/  LDL.LU.64 R36, [R1+0x1f8] ;  /* 0x0001f80001247983 */ /* 0x002ea80000300a00 */
[----:B----4-:R-:W4:Y:S04]  /*5f600*/  LDL.LU.64 R34, [R1+0x1f0] ;  /* 0x0001f00001227983 */ /* 0x010f280000300a00 */
[----:B------:R-:W-:Y:S01]  /*5f610*/  LDGSTS.E [R13+0x44008], desc[UR60][R32.64], !P1 ;  /* 0x44008000200d7fae */ /* 0x000fe2000c92187c */
[----:B------:R-:W-:-:S02]  /*5f620*/  VIADD R15, R20, 0xfffffd68 ;  /* 0xfffffd68140f7836 */ /* 0x000fc40000000000 */
[----:B------:R-:W1:Y:S01]  /*5f630*/  LDC R20, c[0x0][0x230] ;  /* 0x00008c00ff147b82 */ /* 0x000e620000000800 */
[----:B------:R3:W-:Y:S04]  /*5f640*/  LDGSTS.E [R12+0x48008], desc[UR60][R22.64], !P1 ;  /* 0x48008000160c7fae */ /* 0x0007e8000c92187c */
[----:B------:R-:W4:Y:S01]  /*5f650*/  LDL.LU.64 R32, [R1+0x1e8] ;  /* 0x0001e80001207983 */ /* 0x000f220000300a00 */
[----:B------:R-:W-:Y:S01]  /*5f660*/  ISETP.GE.U32.AND P2, PT, R15, 0x7ffffce9, PT ;  /* 0x7ffffce90f00780c */ /* 0x000fe20003f46070 */
[----:B------:R-:W-:Y:S02]  /*5f670*/  VIADD R15, R17, 0x100000 ;  /* 0x00100000110f7836 */ /* 0x000fe40000000000 */
[C---:B------:R-:W-:Y:S01]  /*5f680*/  IMAD.WIDE R26, R4.reuse, 0x4, R26 ;  /* 0x00000004041a7825 */ /* 0x040fe200078e021a */
[----:B---3--:R-:W3:Y:S03]  /*5f690*/  LDC R22, c[0x0][0x230] ;  /* 0x00008c00ff167b82 */ /* 0x008ee60000000800 */
[C---:B------:R-:W-:Y:S01]  /*5f6a0*/  IMAD.WIDE R24, R4.reuse, 0x4, R24 ;  /* 0x0000000404187825 */ /* 0x040fe200078e0218 */
[----:B------:R1:W-:Y:S03]  /*5f6b0*/  STL.64 [R1+0xeb8], R26 ;  /* 0x000eb81a01007387 */ /* 0x0003e60000100a00 */
[C---:B------:R-:W-:Y:S01]  /*5f6c0*/  IMAD.WIDE R40, R4.reuse, 0x4, R30 ;  /* 0x0000000404287825 */ /* 0x040fe200078e021e */
[----:B------:R1:W-:Y:S04]  /*5f6d0*/  STL.64 [R1+0xec0], R24 ;  /* 0x000ec01801007387 */ /* 0x0003e80000100a00 */
[----:B------:R-:W-:Y:S04]  /*5f6e0*/  LDGSTS.E [R15+0x4c008], desc[UR60][R26.64], !P1 ;  /* 0x4c0080001a0f7fae */ /* 0x000fe8000c92187c */
[----:B------:R-:W-:Y:S04]  /*5f6f0*/  STL.64 [R1+0xec8], R40 ;  /* 0x000ec82801007387 */ /* 0x000fe80000100a00 */
[----:B------:R-:W-:Y:S01]  /*5f700*/  LDGSTS.E [R14+0x4000c], desc[UR60][R24.64], !P2 ;  /* 0x4000c000180e7fae */ /* 0x000fe2000d12187c */
[----:B------:R-:W-:-:S03]  /*5f710*/  IMAD.WIDE R28, R4, 0x4, R28 ;  /* 0x00000004041c7825 */ /* 0x000fc600078e021c */
[----:B-1----:R-:W4:Y:S04]  /*5f720*/  LDL.LU.64 R26, [R1+0x1e0] ;  /* 0x0001e000011a7983 */ /* 0x002f280000300a00 */
[----:B------:R1:W-:Y:S04]  /*5f730*/  STL.64 [R1+0xed0], R28 ;  /* 0x000ed01c01007387 */ /* 0x0003e80000100a00 */
[----:B------:R-:W4:Y:S04]  /*5f740*/  LDL.LU.64 R30, [R1+0x1d8] ;  /* 0x0001d800011e7983 */ /* 0x000f280000300a00 */
[----:B------:R-:W4:Y:S04]  /*5f750*/  LDL.LU.64 R24, [R1+0x1d0] ;  /* 0x0001d00001187983 */ /* 0x000f280000300a00 */
[----:B------:R-:W-:Y:S04]  /*5f760*/  LDGSTS.E [R13+0x4400c], desc[UR60][R40.64], !P2 ;  /* 0x4400c000280d7fae */ /* 0x000fe8000d12187c */
[----:B------:R-:W-:Y:S04]  /*5f770*/  LDGSTS.E [R12+0x4800c], desc[UR60][R28.64], !P2 ;  /* 0x4800c0001c0c7fae */ /* 0x000fe8000d12187c */
[----:B-1----:R-:W4:Y:S01]  /*5f780*/  LDL.LU.64 R28, [R1+0x1c8] ;  /* 0x0001c800011c7983 */ /* 0x002f220000300a00 */
[----:B------:R-:W-:-:S02]  /*5f790*/  IADD3 R16, R21, -0x2b5, RZ ;  /* 0xfffffd4b15107810 */ /* 0x000fc40007ffe0ff */
[----:B------:R-:W1:Y:S02]  /*5f7a0*/  LDC R21, c[0x0][0x230] ;  /* 0x00008c00ff157b82 */ /* 0x000e640000000800 */
[----:B------:R-:W-:Y:S01]  /*5f7b0*/  ISETP.GE.U32.AND P1, PT, R16, 0x7ffffccc, PT ;  /* 0x7ffffccc1000780c */ /* 0x000fe20003f26070 */
[----:B---3--:R-:W-:Y:S02]  /*5f7c0*/  VIADD R16, R22, 0xfffffd49 ;  /* 0xfffffd4916107836 */ /* 0x008fe40000000000 */
[----:B--2---:R-:W-:-:S05]  /*5f7d0*/  IMAD.WIDE R38, R4, 0x4, R38 ;  /* 0x0000000404267825 */ /* 0x004fca00078e0226 */
[----:B------:R2:W-:Y:S04]  /*5f7e0*/  STL.64 [R1+0xed8], R38 ;  /* 0x000ed82601007387 */ /* 0x0005e80000100a00 */
[----:B------:R3:W-:Y:S01]  /*5f7f0*/  LDGSTS.E [R15+0x4c00c], desc[UR60][R38.64], !P2 ;  /* 0x4c00c000260f7fae */ /* 0x0007e2000d12187c */
[----:B------:R-:W-:-:S04]  /*5f800*/  IMAD.WIDE R36, R4, 0x4, R36 ;  /* 0x0000000404247825 */ /* 0x000fc800078e0224 */
[C---:B----4-:R-:W-:Y:S01]  /*5f810*/  IMAD.WIDE R34, R4.reuse, 0x4, R34 ;  /* 0x0000000404227825 */ /* 0x050fe200078e0222 */
[----:B------:R4:W-:Y:S04]  /*5f820*/  STL.64 [R1+0x1160], R36 ;  /* 0x0011602401007387 */ /* 0x0009e80000100a00 */
[----:B------:R1:W-:Y:S01]  /*5f830*/  STL.64 [R1+0x1168], R34 ;  /* 0x0011682201007387 */ /* 0x0003e20000100a00 */
[----:B------:R-:W-:Y:S01]  /*5f840*/  IMAD.WIDE R32, R4, 0x4, R32 ;  /* 0x0000000404207825 */ /* 0x000fe200078e0220 */
[----:B---3--:R-:W-:Y:S02]  /*5f850*/  IADD3 R15, R20, -0x2b6, RZ ;  /* 0xfffffd4a140f7810 */ /* 0x008fe40007ffe0ff */
[----:B------:R3:W-:Y:S01]  /*5f860*/  LDGSTS.E [R14+0x50000], desc[UR60][R36.64], !P1 ;  /* 0x50000000240e7fae */ /* 0x0007e2000c92187c */
[----:B------:R-:W3:Y:S03]  /*5f870*/  LDC R20, c[0x0][0x230] ;  /* 0x00008c00ff147b82 */ /* 0x000ee60000000800 */
[----:B------:R1:W-:Y:S04]  /*5f880*/  STL.64 [R1+0x1170], R32 ;  /* 0x0011702001007387 */ /* 0x0003e80000100a00 */
[----:B--2---:R-:W2:Y:S01]  /*5f890*/  LDL.LU.64 R38, [R1+0x1c0] ;  /* 0x0001c00001267983 */ /* 0x004ea20000300a00 */
[----:B------:R-:W-:-:S03]  /*5f8a0*/  ISETP.GE.U32.AND P2, PT, R15, 0x7ffffccb, PT ;  /* 0x7ffffccb0f00780c */ /* 0x000fc60003f46070 */
[----:B------:R-:W-:Y:S04]  /*5f8b0*/  LDGSTS.E [R13+0x54000], desc[UR60][R34.64], !P1 ;  /* 0x54000000220d7fae */ /* 0x000fe8000c92187c */
[----:B----4-:R-:W3:Y:S01]  /*5f8c0*/  LDL.LU.64 R36, [R1+0x1b8] ;  /* 0x0001b80001247983 */ /* 0x010ee20000300a00 */
[----:B------:R-:W-:-:S03]  /*5f8d0*/  IADD3 R15, R17, 0x100000, RZ ;  /* 0x00100000110f7810 */ /* 0x000fc60007ffe0ff */
[----:B------:R-:W-:Y:S04]  /*5f8e0*/  LDGSTS.E [R12+0x58000], desc[UR60][R32.64], !P1 ;  /* 0x58000000200c7fae */ /* 0x000fe8000c92187c */
[----:B-1----:R-:W4:Y:S04]  /*5f8f0*/  LDL.LU.64 R34, [R1+0x1b0] ;  /* 0x0001b00001227983 */ /* 0x002f280000300a00 */
[----:B------:R-:W4:Y:S01]  /*5f900*/  LDL.LU.64 R40, [R1+0x1a8] ;  /* 0x0001a80001287983 */ /* 0x000f220000300a00 */
[----:B------:R-:W-:-:S05]  /*5f910*/  IMAD.WIDE R26, R4, 0x4, R26 ;  /* 0x00000004041a7825 */ /* 0x000fca00078e021a */
[----:B------:R1:W-:Y:S01]  /*5f920*/  STL.64 [R1+0x1178], R26 ;  /* 0x0011781a01007387 */ /* 0x0003e20000100a00 */
[----:B------:R-:W-:-:S03]  /*5f930*/  IMAD.WIDE R42, R4, 0x4, R30 ;  /* 0x00000004042a7825 */ /* 0x000fc600078e021e */
[----:B------:R-:W4:Y:S01]  /*5f940*/  LDL.LU.64 R32, [R1+0x1a0] ;  /* 0x0001a00001207983 */ /* 0x000f220000300a00 */
[----:B------:R-:W-:-:S03]  /*5f950*/  IMAD.WIDE R24, R4, 0x4, R24 ;  /* 0x0000000404187825 */ /* 0x000fc600078e0218 */
[----:B------:R-:W-:Y:S04]  /*5f960*/  STL.64 [R1+0x1180], R42 ;  /* 0x0011802a01007387 */ /* 0x000fe80000100a00 */
[----:B------:R-:W4:Y:S04]  /*5f970*/  LDL.LU.64 R30, [R1+0x198] ;  /* 0x00019800011e7983 */ /* 0x000f280000300a00 */
[----:B------:R1:W-:Y:S04]  /*5f980*/  STL.64 [R1+0x1188], R24 ;  /* 0x0011881801007387 */ /* 0x0003e80000100a00 */
[----:B------:R-:W-:Y:S04]  /*5f990*/  LDGSTS.E [R15+0x5c000], desc[UR60][R26.64], !P1 ;  /* 0x5c0000001a0f7fae */ /* 0x000fe8000c92187c */
[----:B------:R-:W-:Y:S01]  /*5f9a0*/  LDGSTS.E [R14+0x50004], desc[UR60][R42.64], !P2 ;  /* 0x500040002a0e7fae */ /* 0x000fe2000d12187c */
[----:B------:R-:W-:-:S03]  /*5f9b0*/  IMAD.WIDE R22, R4, 0x4, R28 ;  /* 0x0000000404167825 */ /* 0x000fc600078e021c */
[----:B------:R-:W-:Y:S04]  /*5f9c0*/  LDGSTS.E [R13+0x54004], desc[UR60][R24.64], !P2 ;  /* 0x54004000180d7fae */ /* 0x000fe8000d12187c */
[----:B------:R-:W4:Y:S04]  /*5f9d0*/  LDL.LU.64 R28, [R1+0x190] ;  /* 0x00019000011c7983 */ /* 0x000f280000300a00 */
[----:B-1----:R-:W4:Y:S04]  /*5f9e0*/  LDL.LU.64 R26, [R1+0x188] ;  /* 0x00018800011a7983 */ /* 0x002f280000300a00 */
[----:B------:R1:W-:Y:S04]  /*5f9f0*/  STL.64 [R1+0x1190], R22 ;  /* 0x0011901601007387 */ /* 0x0003e80000100a00 */
[----:B------:R-:W4:Y:S01]  /*5fa00*/  LDL.LU.64 R24, [R1+0x180] ;  /* 0x0001800001187983 */ /* 0x000f220000300a00 */
[----:B------:R-:W-:-:S03]  /*5fa10*/  ISETP.GE.U32.AND P1, PT, R16, 0x7ffffcca, PT ;  /* 0x7ffffcca1000780c */ /* 0x000fc60003f26070 */
[----:B------:R-:W-:Y:S01]  /*5fa20*/  LDGSTS.E [R12+0x58004], desc[UR60][R22.64], !P2 ;  /* 0x58004000160c7fae */ /* 0x000fe2000d12187c */
[----:B------:R-:W-:Y:S02]  /*5fa30*/  IADD3 R16, R21, -0x2d5, RZ ;  /* 0xfffffd2b15107810 */ /* 0x000fe40007ffe0ff */
[----:B------:R-:W1:Y:S01]  /*5fa40*/  LDC R21, c[0x0][0x230] ;  /* 0x00008c00ff157b82 */ /* 0x000e620000000800 */
[----:B--2---:R-:W-:-:S05]  /*5fa50*/  IMAD.WIDE R38, R4, 0x4, R38 ;  /* 0x0000000404267825 */ /* 0x004fca00078e0226 */
[----:B------:R2:W-:Y:S01]  /*5fa60*/  LDGSTS.E [R15+0x5c004], desc[UR60][R38.64], !P2 ;  /* 0x5c004000260f7fae */ /* 0x0005e2000d12187c */
[----:B---3--:R-:W-:-:S03]  /*5fa70*/  IMAD.WIDE R36, R4, 0x4, R36 ;  /* 0x0000000404247825 */ /* 0x008fc600078e0224 */
[----:B------:R-:W-:Y:S01]  /*5fa80*/  STL.64 [R1+0x1198], R38 ;  /* 0x0011982601007387 */ /* 0x000fe20000100a00 */
[----:B--2---:R-:W-:-:S03]  /*5fa90*/  VIADD R15, R20, 0xfffffd48 ;  /* 0xfffffd48140f7836 */ /* 0x004fc60000000000 */
[----:B------:R-:W-:Y:S01]  /*5faa0*/  LDGSTS.E [R14+0x50008], desc[UR60][R36.64], !P1 ;  /* 0x50008000240e7fae */ /* 0x000fe2000c92187c */
[----:B------:R-:W2:Y:S01]  /*5fab0*/  LDC R20, c[0x0][0x230] ;  /* 0x00008c00ff147b82 */ /* 0x000ea20000000800 */
[----:B------:R-:W-:Y:S01]  /*5fac0*/  ISETP.GE.U32.AND P2, PT, R15, 0x7ffffcc9, PT ;  /* 0x7ffffcc90f00780c */ /* 0x000fe20003f46070 */
[C---:B----4-:R-:W-:Y:S01]  /*5fad0*/  IMAD.WIDE R34, R4.reuse, 0x4, R34 ;  /* 0x0000000404227825 */ /* 0x050fe200078e0222 */
[----:B------:R-:W-:Y:S03]  /*5fae0*/  STL.64 [R1+0x11a0], R36 ;  /* 0x0011a02401007387 */ /* 0x000fe60000100a00 */
[C---:B-1----:R-:W-:Y:S01]  /*5faf0*/  IMAD.WIDE R22, R4.reuse, 0x4, R40 ;  /* 0x0000000404167825 */ /* 0x042fe200078e0228 */
[----:B------:R-:W-:Y:S03]  /*5fb00*/  STL.64 [R1+0x11a8], R34 ;  /* 0x0011a82201007387 */ /* 0x000fe60000100a00 */
[----:B------:R-:W-:Y:S01]  /*5fb10*/  VIADD R15, R17, 0x100000 ;  /* 0x00100000110f7836 */ /* 0x000fe20000000000 */
[----:B------:R-:W-:Y:S04]  /*5fb20*/  LDGSTS.E [R13+0x54008], desc[UR60][R34.64], !P1 ;  /* 0x54008000220d7fae */ /* 0x000fe8000c92187c */
[----:B------:R1:W-:Y:S04]  /*5fb30*/  STL.64 [R1+0x11b0], R22 ;  /* 0x0011b01601007387 */ /* 0x0003e80000100a00 */
[----:B------:R1:W-:Y:S01]  /*5fb40*/  LDGSTS.E [R12+0x58008], desc[UR60][R22.64], !P1 ;  /* 0x58008000160c7fae */ /* 0x0003e2000c92187c */
[----:B------:R-:W-:-:S04]  /*5fb50*/  IMAD.WIDE R32, R4, 0x4, R32 ;  /* 0x0000000404207825 */ /* 0x000fc800078e0220 */
[C---:B------:R-:W-:Y:S01]  /*5fb60*/  IMAD.WIDE R30, R4.reuse, 0x4, R30 ;  /* 0x00000004041e7825 */ /* 0x040fe200078e021e */
[----:B------:R-:W-:Y:S01]  /*5fb70*/  STL.64 [R1+0x11b8], R32 ;  /* 0x0011b82001007387 */ /* 0x000fe20000100a00 */
[----:B-1----:R-:W1:Y:S03]  /*5fb80*/  LDC R22, c[0x0][0x230] ;  /* 0x00008c00ff167b82 */ /* 0x002e660000000800 */
[----:B------:R-:W-:Y:S04]  /*5fb90*/  LDGSTS.E [R15+0x5c008], desc[UR60][R32.64], !P1 ;  /* 0x5c008000200f7fae */ /* 0x000fe8000c92187c */
[----:B------:R3:W-:Y:S04]  /*5fba0*/  STL.64 [R1+0x11c0], R30 ;  /* 0x0011c01e01007387 */ /* 0x0007e80000100a00 */
[----:B------:R3:W-:Y:S01]  /*5fbb0*/  LDGSTS.E [R14+0x5000c], desc[UR60][R30.64], !P2 ;  /* 0x5000c0001e0e7fae */ /* 0x0007e2000d12187c */
[----:B------:R-:W-:-:S04]  /*5fbc0*/  IMAD.WIDE R28, R4, 0x4, R28 ;  /* 0x00000004041c7825 */ /* 0x000fc800078e021c */
[----:B------:R-:W-:Y:S01]  /*5fbd0*/  IMAD.WIDE R26, R4, 0x4, R26 ;  /* 0x00000004041a7825 */ /* 0x000fe200078e021a */
[----:B------:R-:W-:Y:S01]  /*5fbe0*/  LDGSTS.E [R13+0x5400c], desc[UR60][R28.64], !P2 ;  /* 0x5400c0001c0d7fae */ /* 0x000fe2000d12187c */
[----:B------:R-:W-:-:S03]  /*5fbf0*/  ISETP.GE.U32.AND P1, PT, R16, 0x7ffffcac, PT ;  /* 0x7ffffcac1000780c */ /* 0x000fc60003f26070 */
[----:B------:R-:W-:Y:S01]  /*5fc00*/  LDGSTS.E [R12+0x5800c], desc[UR60][R26.64], !P2 ;  /* 0x5800c0001a0c7fae */ /* 0x000fe2000d12187c */
[----:B---3--:R-:W-:-:S05]  /*5fc10*/  IMAD.WIDE R30, R4, 0x4, R24 ;  /* 0x00000004041e7825 */ /* 0x008fca00078e0218 */
[----:B------:R2:W-:Y:S04]  /*5fc20*/  LDGSTS.E [R15+0x5c00c], desc[UR60][R30.64], !P2 ;  /* 0x5c00c0001e0f7fae */ /* 0x0005e8000d12187c */
[----:B------:R3:W-:Y:S01]  /*5fc30*/  STL.64 [R1+0x11c8], R28 ;  /* 0x0011c81c01007387 */ /* 0x0007e20000100a00 */
[----:B--2---:R-:W-:Y:S02]  /*5fc40*/  IADD3 R15, R20, -0x2d6, RZ ;  /* 0xfffffd2a140f7810 */ /* 0x004fe40007ffe0ff */
[----:B------:R-:W2:Y:S02]  /*5fc50*/  LDC R20, c[0x0][0x230] ;  /* 0x00008c00ff147b82 */ /* 0x000ea40000000800 */
[----:B------:R-:W-:Y:S01]  /*5fc60*/  ISETP.GE.U32.AND P2, PT, R15, 0x7ffffcab, PT ;  /* 0x7ffffcab0f00780c */ /* 0x000fe20003f46070 */
[----:B---3--:R-:W-:Y:S01]  /*5fc70*/  IMAD.WIDE R28, R4, 0x4, R250 ;  /* 0x00000004041c7825 */ /* 0x008fe200078e02fa */
[----:B------:R3:W-:Y:S01]  /*5fc80*/  STL.64 [R1+0x11d0], R26 ;  /* 0x0011d01a01007387 */ /* 0x0007e20000100a00 */
[----:B------:R-:W-:-:S02]  /*5fc90*/  IADD3 R15, R17, 0x100000, RZ ;  /* 0x00100000110f7810 */ /* 0x000fc40007ffe0ff */
[C---:B------:R-:W-:Y:S01]  /*5fca0*/  IMAD.WIDE R24, R4.reuse, 0x4, R246 ;  /* 0x0000000404187825 */ /* 0x040fe200078e02f6 */
[----:B------:R4:W-:Y:S04]  /*5fcb0*/  STL.64 [R1+0x11d8], R30 ;  /* 0x0011d81e01007387 */ /* 0x0009e80000100a00 */
[----:B------:R1:W-:Y:S01]  /*5fcc0*/  STL.64 [R1+0x1f38], R28 ;  /* 0x001f381c01007387 */ /* 0x0003e20000100a00 */
[----:B---3--:R-:W-:-:S03]  /*5fcd0*/  IMAD.WIDE R26, R4, 0x4, R248 ;  /* 0x00000004041a7825 */ /* 0x008fc600078e02f8 */
[----:B------:R1:W-:Y:S01]  /*5fce0*/  LDGSTS.E [R14+0x60000], desc[UR60][R28.64], !P1 ;  /* 0x600000001c0e7fae */ /* 0x0003e2000c92187c */
[----:B----4-:R-:W-:-:S03]  /*5fcf0*/  IMAD.WIDE R30, R4, 0x4, R244 ;  /* 0x00000004041e7825 */ /* 0x010fc600078e02f4 */
[----:B------:R3:W-:Y:S04]  /*5fd00*/  STL.64 [R1+0x1f40], R26 ;  /* 0x001f401a01007387 */ /* 0x0007e80000100a00 */
[----:B------:R3:W-:Y:S01]  /*5fd10*/  LDGSTS.E [R13+0x64000], desc[UR60][R26.64], !P1 ;  /* 0x640000001a0d7fae */ /* 0x0007e2000c92187c */
[----:B-1----:R-:W-:-:S03]  /*5fd20*/  IMAD.WIDE R28, R4, 0x4, R242 ;  /* 0x00000004041c7825 */ /* 0x002fc600078e02f2 */
[----:B------:R1:W-:Y:S04]  /*5fd30*/  STL.64 [R1+0x1f48], R24 ;  /* 0x001f481801007387 */ /* 0x0003e80000100a00 */
[----:B------:R1:W-:Y:S01]  /*5fd40*/  LDGSTS.E [R12+0x68000], desc[UR60][R24.64], !P1 ;  /* 0x68000000180c7fae */ /* 0x0003e2000c92187c */
[----:B---3--:R-:W-:-:S03]  /*5fd50*/  IMAD.WIDE R26, R4, 0x4, R240 ;  /* 0x00000004041a7825 */ /* 0x008fc600078e02f0 */
[----:B------:R-:W-:Y:S04]  /*5fd60*/  STL.64 [R1+0x1f50], R30 ;  /* 0x001f501e01007387 */ /* 0x000fe80000100a00 */
[----:B------:R-:W-:Y:S01]  /*5fd70*/  LDGSTS.E [R15+0x6c000], desc[UR60][R30.64], !P1 ;  /* 0x6c0000001e0f7fae */ /* 0x000fe2000c92187c */
[----:B------:R-:W-:Y:S02]  /*5fd80*/  VIADD R16, R22, 0xfffffd29 ;  /* 0xfffffd2916107836 */ /* 0x000fe40000000000 */
[----:B-1----:R-:W-:Y:S01]  /*5fd90*/  IMAD.WIDE R24, R4, 0x4, R238 ;  /* 0x0000000404187825 */ /* 0x002fe200078e02ee */
[----:B------:R1:W-:Y:S04]  /*5fda0*/  STL.64 [R1+0x1f58], R28 ;  /* 0x001f581c01007387 */ /* 0x0003e80000100a00 */
[----:B------:R1:W-:Y:S01]  /*5fdb0*/  LDGSTS.E [R14+0x60004], desc[UR60][R28.64], !P2 ;  /* 0x600040001c0e7fae */ /* 0x0003e2000d12187c */
[----:B------:R-:W-:-:S03]  /*5fdc0*/  ISETP.GE.U32.AND P1, PT, R16, 0x7ffffcaa, PT ;  /* 0x7ffffcaa1000780c */ /* 0x000fc60003f26070 */
[----:B------:R-:W-:Y:S04]  /*5fdd0*/  LDGSTS.E [R13+0x64004], desc[UR60][R26.64], !P2 ;  /* 0x640040001a0d7fae */ /* 0x000fe8000d12187c */
[----:B------:R-:W-:Y:S01]  /*5fde0*/  LDGSTS.E [R12+0x68004], desc[UR60][R24.64], !P2 ;  /* 0x68004000180c7fae */ /* 0x000fe2000d12187c */
[----:B-1----:R-:W-:-:S05]  /*5fdf0*/  IMAD.WIDE R28, R4, 0x4, R236 ;  /* 0x00000004041c7825 */ /* 0x002fca00078e02ec */
[----:B------:R2:W-:Y:S01]  /*5fe00*/  LDGSTS.E [R15+0x6c004], desc[UR60][R28.64], !P2 ;  /* 0x6c0040001c0f7fae */ /* 0x0005e2000d12187c */
[----:B------:R-:W-:-:S03]  /*5fe10*/  IMAD.WIDE R22, R4, 0x4, R54 ;  /* 0x0000000404167825 */ /* 0x000fc600078e0236 */
[----:B------:R1:W-:Y:S01]  /*5fe20*/  STL.64 [R1+0x1f60], R26 ;  /* 0x001f601a01007387 */ /* 0x0003e20000100a00 */
[----:B--2---:R-:W-:Y:S02]  /*5fe30*/  VIADD R15, R20, 0xfffffd28 ;  /* 0xfffffd28140f7836 */ /* 0x004fe40000000000 */
[----:B------:R-:W2:Y:S01]  /*5fe40*/  LDC R20, c[0x0][0x230] ;  /* 0x00008c00ff147b82 */ /* 0x000ea20000000800 */
[----:B------:R3:W-:Y:S01]  /*5fe50*/  STL.64 [R1+0x1f68], R24 ;  /* 0x001f681801007387 */ /* 0x0007e20000100a00 */
[C---:B-1----:R-:W-:Y:S01]  /*5fe60*/  IMAD.WIDE R26, R4.reuse, 0x4, R234 ;  /* 0x00000004041a7825 */ /* 0x042fe200078e02ea */
[----:B------:R-:W-:Y:S02]  /*5fe70*/  ISETP.GE.U32.AND P2, PT, R15, 0x7ffffca9, PT ;  /* 0x7ffffca90f00780c */ /* 0x000fe40003f46070 */
[----:B------:R1:W-:Y:S01]  /*5fe80*/  STL.64 [R1+0x1f70], R28 ;  /* 0x001f701c01007387 */ /* 0x0003e20000100a00 */
[----:B------:R-:W-:Y:S02]  /*5fe90*/  VIADD R15, R17, 0x100000 ;  /* 0x00100000110f7836 */ /* 0x000fe40000000000 */
[C---:B------:R-:W-:Y:S01]  /*5fea0*/  IMAD.WIDE R30, R4.reuse, 0x4, R56 ;  /* 0x00000004041e7825 */ /* 0x040fe200078e0238 */
[----:B------:R4:W-:Y:S03]  /*5feb0*/  STL.64 [R1+0x1f78], R26 ;  /* 0x001f781a01007387 */ /* 0x0009e60000100a00 */
[C---:B---3--:R-:W-:Y:S01]  /*5fec0*/  IMAD.WIDE R24, R4.reuse, 0x4, R232 ;  /* 0x0000000404187825 */ /* 0x048fe200078e02e8 */
[----:B------:R4:W-:Y:S04]  /*5fed0*/  LDGSTS.E [R14+0x60008], desc[UR60][R26.64], !P1 ;  /* 0x600080001a0e7fae */ /* 0x0009e8000c92187c */
[----:B------:R3:W-:Y:S01]  /*5fee0*/  STL.64 [R1+0x1f80], R24 ;  /* 0x001f801801007387 */ /* 0x0007e20000100a00 */
[----:B-1----:R-:W-:-:S03]  /*5fef0*/  IMAD.WIDE R28, R4, 0x4, R58 ;  /* 0x00000004041c7825 */ /* 0x002fc600078e023a */
[----:B------:R3:W-:Y:S04]  /*5ff00*/  LDGSTS.E [R13+0x64008], desc[UR60][R24.64], !P1 ;  /* 0x64008000180d7fae */ /* 0x0007e8000c92187c */
[----:B------:R1:W-:Y:S01]  /*5ff10*/  STL.64 [R1+0x1f88], R22 ;  /* 0x001f881601007387 */ /* 0x0003e20000100a00 */
[----:B----4-:R-:W-:-:S03]  /*5ff20*/  IMAD.WIDE R26, R4, 0x4, R60 ;  /* 0x00000004041a7825 */ /* 0x010fc600078e023c */
[----:B------:R1:W-:Y:S01]  /*5ff30*/  LDGSTS.E [R12+0x68008], desc[UR60][R22.64], !P1 ;  /* 0x68008000160c7fae */ /* 0x0003e2000c92187c */
[----:B------:R-:W-:Y:S01]  /*5ff40*/  IADD3 R16, R21, -0x2f5, RZ ;  /* 0xfffffd0b15107810 */ /* 0x000fe20007ffe0ff */
[C---:B------:R-:W-:Y:S01]  /*5ff50*/  IMAD.WIDE R40, R4.reuse, 0x4, R92 ;  /* 0x0000000404287825 */ /* 0x040fe200078e025c */
[----:B------:R-:W4:Y:S01]  /*5ff60*/  LDC R21, c[0x0][0x230] ;  /* 0x00008c00ff157b82 */ /* 0x000f220000000800 */
[----:B------:R2:W-:Y:S02]  /*5ff70*/  STL.64 [R1+0x1f90], R30 ;  /* 0x001f901e01007387 */ /* 0x0005e40000100a00 */
[----:B---3--:R-:W-:Y:S02]  /*5ff80*/  IMAD.WIDE R24, R4, 0x4, R62 ;  /* 0x0000000404187825 */ /* 0x008fe400078e023e */
[----:B------:R2:W-:Y:S03]  /*5ff90*/  LDGSTS.E [R15+0x6c008], desc[UR60][R30.64], !P1 ;  /* 0x6c0080001e0f7fae */ /* 0x0005e6000c92187c */
[----:B-1----:R-:W1:Y:S01]  /*5ffa0*/  LDC R22, c[0x0][0x230] ;  /* 0x00008c00ff167b82 */ /* 0x002e620000000800 */
[----:B------:R-:W-:Y:S01]  /*5ffb0*/  LDGSTS.E [R14+0x6000c], desc[UR60][R28.64], !P2 ;  /* 0x6000c0001c0e7fae */ /* 0x000fe2000d12187c */
[----:B------:R-:W-:-:S03]  /*5ffc0*/  ISETP.GE.U32.AND P1, PT, R16, 0x7ffffc8c, PT ;  /* 0x7ffffc8c1000780c */ /* 0x000fc60003f26070 */
[----:B------:R-:W-:Y:S01]  /*5ffd0*/  LDGSTS.E [R13+0x6400c], desc[UR60][R26.64], !P2 ;  /* 0x6400c0001a0d7fae */ /* 0x000fe2000d12187c */
[----:B--2---:R-:W-:-:S03]  /*5ffe0*/  IMAD.WIDE R30, R4, 0x4, R64 ;  /* 0x00000004041e7825 */ /* 0x004fc600078e0240 */
[----:B------:R-:W-:Y:S04]  /*5fff0*/  LDGSTS.E [R12+0x6800c], desc[UR60][R24.64], !P2 ;  /* 0x6800c000180c7fae */ /* 0x000fe8000d12187c */
[----:B------:R2:W-:Y:S04]  /*60000*/  LDGSTS.E [R15+0x6c00c], desc[UR60][R30.64], !P2 ;  /* 0x6c00c0001e0f7fae */ /* 0x0005e8000d12187c */
[----:B------:R3:W-:Y:S01]  /*60010*/  STL.64 [R1+0x1f98], R28 ;  /* 0x001f981c01007387 */ /* 0x0007e20000100a00 */
[----:B--2---:R-:W-:Y:S02]  /*60020*/  IADD3 R15, R20, -0x2f6, RZ ;  /* 0xfffffd0a140f7810 */ /* 0x004fe40007ffe0ff */
[----:B------:R-:W2:Y:S02]  /*60030*/  LDC R20, c[0x0][0x230] ;  /* 0x00008c00ff147b82 */ /* 0x000ea40000000800 */
[----:B------:R-:W-:Y:S01]  /*60040*/  ISETP.GE.U32.AND P2, PT, R15, 0x7ffffc8b, PT ;  /* 0x7ffffc8b0f00780c */ /* 0x000fe20003f46070 */
[----:B------:R4:W-:Y:S01]  /*60050*/  STL.64 [R1+0x1fa0], R26 ;  /* 0x001fa01a01007387 */ /* 0x0009e20000100a00 */
[----:B---3--:R-:W-:-:S03]  /*60060*/  IMAD.WIDE R28, R4, 0x4, R66 ;  /* 0x00000004041c7825 */ /* 0x008fc600078e0242 */
[----:B------:R3:W-:Y:S01]  /*60070*/  STL.64 [R1+0x1fa8], R24 ;  /* 0x001fa81801007387 */ /* 0x0007e20000100a00 */
[----:B------:R-:W-:-:S03]  /*60080*/  IADD3 R15, R17, 0x100000, RZ ;  /* 0x00100000110f7810 */ /* 0x000fc60007ffe0ff */
[----:B------:R1:W-:Y:S01]  /*60090*/  STL.64 [R1+0x1fb0], R30 ;  /* 0x001fb01e01007387 */ /* 0x0003e20000100a00 */
[----:B----4-:R-:W-:-:S03]  /*600a0*/  IMAD.WIDE R26, R4, 0x4, R68 ;  /* 0x00000004041a7825 */ /* 0x010fc600078e0244 */
[----:B------:R4:W-:Y:S01]  /*600b0*/  STL.64 [R1+0x2338], R28 ;  /* 0x0023381c01007387 */ /* 0x0009e20000100a00 */
[----:B---3--:R-:W-:-:S03]  /*600c0*/  IMAD.WIDE R24, R4, 0x4, R70 ;  /* 0x0000000404187825 */ /* 0x008fc600078e0246 */
[----:B------:R4:W-:Y:S01]  /*600d0*/  LDGSTS.E [R14+0x70000], desc[UR60][R28.64], !P1 ;  /* 0x700000001c0e7fae */ /* 0x0009e2000c92187c */
[----:B-1----:R-:W-:-:S03]  /*600e0*/  IMAD.WIDE R30, R4, 0x4, R72 ;  /* 0x00000004041e7825 */ /* 0x002fc600078e0248 */
[----:B------:R1:W-:Y:S04]  /*600f0*/  STL.64 [R1+0x2340], R26 ;  /* 0x0023401a01007387 */ /* 0x0003e80000100a00 */
[----:B------:R1:W-:Y:S01]  /*60100*/  LDGSTS.E [R13+0x74000], desc[UR60][R26.64], !P1 ;  /* 0x740000001a0d7fae */ /* 0x0003e2000c92187c */
[----:B------:R-:W-:Y:S02]  /*60110*/  VIADD R16, R22, 0xfffffd09 ;  /* 0xfffffd0916107836 */ /* 0x000fe40000000000 */
[C---:B----4-:R-:W-:Y:S01]  /*60120*/  IMAD.WIDE R28, R4.reuse, 0x4, R74 ;  /* 0x00000004041c7825 */ /* 0x050fe200078e024a */
[----:B------:R3:W-:Y:S04]  /*60130*/  STL.64 [R1+0x2348], R24 ;  /* 0x0023481801007387 */ /* 0x0007e80000100a00 */
[----:B------:R3:W-:Y:S01]  /*60140*/  LDGSTS.E [R12+0x78000], desc[UR60][R24.64], !P1 ;  /* 0x78000000180c7fae */ /* 0x0007e2000c92187c */
[----:B-1----:R-:W-:-:S03]  /*60150*/  IMAD.WIDE R26, R4, 0x4, R76 ;  /* 0x00000004041a7825 */ /* 0x002fc600078e024c */
[----:B------:R-:W-:Y:S04]  /*60160*/  STL.64 [R1+0x2350], R30 ;  /* 0x0023501e01007387 */ /* 0x000fe80000100a00 */
[----:B------:R-:W-:Y:S01]  /*60170*/  LDGSTS.E [R15+0x7c000], desc[UR60][R30.64], !P1 ;  /* 0x7c0000001e0f7fae */ /* 0x000fe2000c92187c */
[----:B---3--:R-:W-:-:S03]  /*60180*/  IMAD.WIDE R24, R4, 0x4, R78 ;  /* 0x0000000404187825 */ /* 0x008fc600078e024e */
[----:B------:R1:W-:Y:S01]  /*60190*/  STL.64 [R1+0x2358], R28 ;  /* 0x0023581c01007387 */ /* 0x0003e20000100a00 */
[----:B------:R-:W-:-:S03]  /*601a0*/  ISETP.GE.U32.AND P1, PT, R16, 0x7ffffc8a, PT ;  /* 0x7ffffc8a1000780c */ /* 0x000fc60003f26070 */
[----:B------:R1:W-:Y:S01]  /*601b0*/  LDGSTS.E [R14+0x70004], desc[UR60][R28.64], !P2 ;  /* 0x700040001c0e7fae */ /* 0x0003e2000d12187c */
[----:B------:R-:W-:-:S03]  /*601c0*/  IMAD.WIDE R22, R4, 0x4, R86 ;  /* 0x0000000404167825 */ /* 0x000fc600078e0256 */
[----:B------:R3:W-:Y:S04]  /*601d0*/  STL.64 [R1+0x2360], R26 ;  /* 0x0023601a01007387 */ /* 0x0007e80000100a00 */
[----:B------:R3:W-:Y:S01]  /*601e0*/  LDGSTS.E [R13+0x74004], desc[UR60][R26.64], !P2 ;  /* 0x740040001a0d7fae */ /* 0x0007e2000d12187c */
[----:B-1----:R-:W-:-:S03]  /*601f0*/  IMAD.WIDE R28, R4, 0x4, R80 ;  /* 0x00000004041c7825 */ /* 0x002fc600078e0250 */
[----:B------:R1:W-:Y:S04]  /*60200*/  STL.64 [R1+0x2368], R24 ;  /* 0x0023681801007387 */ /* 0x0003e80000100a00 */
[----:B------:R1:W-:Y:S01]  /*60210*/  LDGSTS.E [R12+0x78004], desc[UR60][R24.64], !P2 ;  /* 0x78004000180c7fae */ /* 0x0003e2000d12187c */
[----:B---3--:R-:W-:-:S03]  /*60220*/  IMAD.WIDE R26, R4, 0x4, R82 ;  /* 0x00000004041a7825 */ /* 0x008fc600078e0252 */
[----:B------:R-:W-:Y:S04]  /*60230*/  STL.64 [R1+0x2370], R28 ;  /* 0x0023701c01007387 */ /* 0x000fe80000100a00 */
[----:B------:R2:W-:Y:S01]  /*60240*/  LDGSTS.E [R15+0x7c004], desc[UR60][R28.64], !P2 ;  /* 0x7c0040001c0f7fae */ /* 0x0005e2000d12187c */
[----:B-1----:R-:W-:-:S03]  /*60250*/  IMAD.WIDE R24, R4, 0x4, R84 ;  /* 0x0000000404187825 */ /* 0x002fc600078e0254 */
[----:B------:R1:W-:Y:S04]  /*60260*/  STL.64 [R1+0x2378], R26 ;  /* 0x0023781a01007387 */ /* 0x0003e80000100a00 */
[----:B------:R3:W-:Y:S01]  /*60270*/  STL.64 [R1+0x2380], R24 ;  /* 0x0023801801007387 */ /* 0x0007e20000100a00 */
[----:B--2---:R-:W-:-:S03]  /*60280*/  VIADD R15, R20, 0xfffffd08 ;  /* 0xfffffd08140f7836 */ /* 0x004fc60000000000 */
[----:B------:R2:W-:Y:S01]  /*60290*/  STL.64 [R1+0x2388], R22 ;  /* 0x0023881601007387 */ /* 0x0005e20000100a00 */
[----:B------:R-:W-:Y:S01]  /*602a0*/  IMAD.WIDE R32, R4, 0x4, R94 ;  /* 0x0000000404207825 */ /* 0x000fe200078e025e */
[----:B------:R-:W4:Y:S02]  /*602b0*/  LDC R20, c[0x0][0x230] ;  /* 0x00008c00ff147b82 */ /* 0x000f240000000800 */
[----:B------:R-:W4:Y:S01]  /*602c0*/  LDL.LU.64 R38, [R1+0x378] ;  /* 0x0003780001267983 */ /* 0x000f220000300a00 */
[----:B------:R-:W-:-:S03]  /*602d0*/  ISETP.GE.U32.AND P2, PT, R15, 0x7ffffc89, PT ;  /* 0x7ffffc890f00780c */ /* 0x000fc60003f46070 */
[----:B------:R-:W4:Y:S04]  /*602e0*/  LDL.LU.64 R36, [R1+0x370] ;  /* 0x0003700001247983 */ /* 0x000f280000300a00 */
[----:B------:R-:W4:Y:S04]  /*602f0*/  LDL.LU.64 R34, [R1+0x368] ;  /* 0x0003680001227983 */ /* 0x000f280000300a00 */
[----:B------:R1:W-:Y:S01]  /*60300*/  LDGSTS.E [R14+0x70008], desc[UR60][R26.64], !P1 ;  /* 0x700080001a0e7fae */ /* 0x0003e2000c92187c */
[----:B------:R-:W-:-:S03]  /*60310*/  VIADD R15, R17, 0x100000 ;  /* 0x00100000110f7836 */ /* 0x000fc60000000000 */
[----:B------:R3:W-:Y:S04]  /*60320*/  LDGSTS.E [R13+0x74008], desc[UR60][R24.64], !P1 ;  /* 0x74008000180d7fae */ /* 0x0007e8000c92187c */
[----:B------:R2:W-:Y:S01]  /*60330*/  LDGSTS.E [R12+0x78008], desc[UR60][R22.64], !P1 ;  /* 0x78008000160c7fae */ /* 0x0005e2000c92187c */
[----:B-1----:R-:W-:-:S04]  /*60340*/  IMAD.WIDE R26, R4, 0x4, R88 ;  /* 0x00000004041a7825 */ /* 0x002fc800078e0258 */
[----:B---3--:R-:W-:Y:S01]  /*60350*/  IMAD.WIDE R24, R4, 0x4, R90 ;  /* 0x0000000404187825 */ /* 0x008fe200078e025a */
[----:B------:R-:W-:Y:S01]  /*60360*/  STL.64 [R1+0x2390], R26 ;  /* 0x0023901a01007387 */ /* 0x000fe20000100a00 */
[----:B--2---:R-:W1:Y:S03]  /*60370*/  LDC R22, c[0x0][0x230] ;  /* 0x00008c00ff167b82 */ /* 0x004e660000000800 */
[----:B------:R2:W-:Y:S04]  /*60380*/  STL.64 [R1+0x2398], R24 ;  /* 0x0023981801007387 */ /* 0x0005e80000100a00 */
[----:B------:R-:W-:Y:S04]  /*60390*/  STL.64 [R1+0x23a0], R40 ;  /* 0x0023a02801007387 */ /* 0x000fe80000100a00 */
[----:B------:R4:W-:Y:S04]  /*603a0*/  LDGSTS.E [R15+0x7c008], desc[UR60][R26.64], !P1 ;  /* 0x7c0080001a0f7fae */ /* 0x0009e8000c92187c */
[----:B------:R-:W3:Y:S04]  /*603b0*/  LDL.LU.64 R30, [R1+0x360] ;  /* 0x00036000011e7983 */ /* 0x000ee80000300a00 */
[----:B------:R4:W-:Y:S04]  /*603c0*/  LDGSTS.E [R14+0x7000c], desc[UR60][R24.64], !P2 ;  /* 0x7000c000180e7fae */ /* 0x0009e8000d12187c */
[----:B------:R4:W-:Y:S01]  /*603d0*/  STL.64 [R1+0x23a8], R32 ;  /* 0x0023a82001007387 */ /* 0x0009e20000100a00 */
[----:B------:R-:W-:-:S03]  /*603e0*/  IADD3 R17, R17, 0x100000, RZ ;  /* 0x0010000011117810 */ /* 0x000fc60007ffe0ff */
[----:B------:R-:W-:Y:S04]  /*603f0*/  LDGSTS.E [R13+0x7400c], desc[UR60][R40.64], !P2 ;  /* 0x7400c000280d7fae */ /* 0x000fe8000d12187c */
[----:B--2---:R-:W2:Y:S04]  /*60400*/  LDL.LU.64 R24, [R1+0x358] ;  /* 0x0003580001187983 */ /* 0x004ea80000300a00 */
[----:B------:R-:W2:Y:S04]  /*60410*/  LDL.LU.64 R28, [R1+0x350] ;  /* 0x00035000011c7983 */ /* 0x000ea80000300a00 */
[----:B------:R-:W2:Y:S04]  /*60420*/  LDL.LU.64 R26, [R1+0x348] ;  /* 0x00034800011a7983 */ /* 0x000ea80000300a00 */
[----:B------:R1:W-:Y:S01]  /*60430*/  LDGSTS.E [R12+0x7800c], desc[UR60][R32.64], !P2 ;  /* 0x7800c000200c7fae */ /* 0x0003e2000d12187c */
[----:B------:R-:W-:-:S02]  /*60440*/  IADD3 R16, R21, -0x299, RZ ;  /* 0xfffffd6715107810 */ /* 0x000fc40007ffe0ff */
[----:B----4-:R-:W-:Y:S01]  /*60450*/  IADD3 R15, R20, -0x29a, RZ ;  /* 0xfffffd66140f7810 */ /* 0x010fe20007ffe0ff */
[----:B------:R-:W-:Y:S02]  /*60460*/  VIADD R14, R18, 0x100000 ;  /* 0x00100000120e7836 */ /* 0x000fe40000000000 */
[----:B-1----:R-:W-:Y:S01]  /*60470*/  IMAD.WIDE R32, R4, 0x4, R96 ;  /* 0x0000000404207825 */ /* 0x002fe200078e0260 */
[----:B------:R-:W-:Y:S01]  /*60480*/  ISETP.GE.U32.AND P1, PT, R16, 0x7ffffce8, PT ;  /* 0x7ffffce81000780c */ /* 0x000fe20003f26070 */
[----:B------:R-:W1:Y:S03]  /*60490*/  LDC R20, c[0x0][0x230] ;  /* 0x00008c00ff147b82 */ /* 0x000e660000000800 */
[----:B------:R4:W-:Y:S04]  /*604a0*/  STL.64 [R1+0x23b0], R32 ;  /* 0x0023b02001007387 */ /* 0x0009e80000100a00 */
[----:B------:R1:W-:Y:S01]  /*604b0*/  LDGSTS.E [R17+0x7c00c], desc[UR60][R32.64], !P2 ;  /* 0x7c00c00020117fae */ /* 0x0003e2000d12187c */
[----:B------:R-:W-:Y:S01]  /*604c0*/  ISETP.GE.U32.AND P2, PT, R15, 0x7ffffce7, PT ;  /* 0x7ffffce70f00780c */ /* 0x000fe20003f46070 */
[C---:B------:R-:W-:Y:S01]  /*604d0*/  VIADD R12, R18.reuse, 0x100000 ;  /* 0x00100000120c7836 */ /* 0x040fe20000000000 */
[----:B------:R-:W-:Y:S01]  /*604e0*/  IADD3 R13, R18, 0x100000, RZ ;  /* 0x00100000120d7810 */ /* 0x000fe20007ffe0ff */
[----:B------:R-:W-:Y:S01]  /*604f0*/  VIADD R16, R22, 0xfffffd65 ;  /* 0xfffffd6516107836 */ /* 0x000fe20000000000 */
[----:B------:R-:W-:Y:S01]  /*60500*/  IADD3 R15, R18, 0x100000, RZ ;  /* 0x00100000120f7810 */ /* 0x000fe20007ffe0ff */
[----:B------:R-:W2:Y:S08]  /*60510*/  LDC R21, c[0x0][0x230] ;  /* 0x00008c00ff157b82 */ /* 0x000eb00000000800 */
[----:B-1----:R-:W1:Y:S01]  /*60520*/  LDC R17, c[0x0][0x230] ;  /* 0x00008c00ff117b82 */ /* 0x002e620000000800 */
[----:B------:R-:W-:-:S04]  /*60530*/  IMAD.WIDE R244, R4, 0x4, R38 ;  /* 0x0000000404f47825 */ /* 0x000fc800078e0226 */
[C---:B------:R-:W-:Y:S01]  /*60540*/  IMAD.WIDE R246, R4.reuse, 0x4, R36 ;  /* 0x0000000404f67825 */ /* 0x040fe200078e0224 */
[----:B------:R-:W-:Y:S03]  /*60550*/  LDGSTS.E [R14+0x40000], desc[UR60][R244.64], !P1 ;  /* 0x40000000f40e7fae */ /* 0x000fe6000c92187c */
[C---:B------:R-:W-:Y:S01]  /*60560*/  IMAD.WIDE R248, R4.reuse, 0x4, R34 ;  /* 0x0000000404f87825 */ /* 0x040fe200078e0222 */
[----:B------:R-:W-:Y:S04]  /*60570*/  LDGSTS.E [R13+0x44000], desc[UR60][R246.64], !P1 ;  /* 0x44000000f60d7fae */ /* 0x000fe8000c92187c */
[----:B------:R-:W2:Y:S04]  /*60580*/  LDL.LU.64 R34, [R1+0x340] ;  /* 0x0003400001227983 */ /* 0x000ea80000300a00 */
[----:B----4-:R-:W4:Y:S04]  /*60590*/  LDL.LU.64 R32, [R1+0x338] ;  /* 0x0003380001207983 */ /* 0x010f280000300a00 */
[----:B------:R-:W4:Y:S04]  /*605a0*/  LDL.LU.64 R38, [R1+0x330] ;  /* 0x0003300001267983 */ /* 0x000f280000300a00 */
[----:B------:R-:W4:Y:S04]  /*605b0*/  LDL.LU.64 R36, [R1+0x328] ;  /* 0x0003280001247983 */ /* 0x000f280000300a00 */
[----:B------:R-:W-:Y:S01]  /*605c0*/  LDGSTS.E [R12+0x48000], desc[UR60][R248.64], !P1 ;  /* 0x48000000f80c7fae */ /* 0x000fe2000c92187c */
[----:B---3--:R-:W-:-:S05]  /*605d0*/  IMAD.WIDE R250, R4, 0x4, R30 ;  /* 0x0000000404fa7825 */ /* 0x008fca00078e021e */
[----:B------:R-:W-:Y:S01]  /*605e0*/  LDGSTS.E [R15+0x4c000], desc[UR60][R250.64], !P1 ;  /* 0x4c000000fa0f7fae */ /* 0x000fe2000c92187c */
[----:B--2---:R-:W-:-:S04]  /*605f0*/  IMAD.WIDE R24, R4, 0x4, R24 ;  /* 0x0000000404187825 */ /* 0x004fc800078e0218 */
[C---:B------:R-:W-:Y:S01]  /*60600*/  IMAD.WIDE R30, R4.reuse, 0x4, R28 ;  /* 0x00000004041e7825 */ /* 0x040fe200078e021c */
[----:B------:R2:W-:Y:S03]  /*60610*/  STL.64 [R1+0xe00], R24 ;  /* 0x000e001801007387 */ /* 0x0005e60000100a00 */
[----:B------:R-:W-:Y:S01]  /*60620*/  IMAD.WIDE R22, R4, 0x4, R26 ;  /* 0x0000000404167825 */ /* 0x000fe200078e021a */
[----:B------:R3:W-:Y:S04]  /*60630*/  STL.64 [R1+0xe08], R30 ;  /* 0x000e081e01007387 */ /* 0x0007e80000100a00 */
[----:B------:R-:W4:Y:S04]  /*60640*/  LDL.LU.64 R28, [R1+0x320] ;  /* 0x00032000011c7983 */ /* 0x000f280000300a00 */
[----:B------:R-:W-:Y:S04]  /*60650*/  LDGSTS.E [R14+0x40004], desc[UR60][R24.64], !P2 ;  /* 0x40004000180e7fae */ /* 0x000fe8000d12187c */
[----:B------:R1:W-:Y:S04]  /*60660*/  STL.64 [R1+0xe10], R22 ;  /* 0x000e101601007387 */ /* 0x0003e80000100a00 */
[----:B------:R-:W-:Y:S04]  /*60670*/  LDGSTS.E [R13+0x44004], desc[UR60][R30.64], !P2 ;  /* 0x440040001e0d7fae */ /* 0x000fe8000d12187c */
[----:B--2---:R-:W2:Y:S04]  /*60680*/  LDL.LU.64 R24, [R1+0x318] ;  /* 0x0003180001187983 */ /* 0x004ea80000300a00 */
[----:B------:R-:W2:Y:S04]  /*60690*/  LDL.LU.64 R26, [R1+0x310] ;  /* 0x00031000011a7983 */ /* 0x000ea80000300a00 */
[----:B---3--:R-:W3:Y:S01]  /*606a0*/  LDL.LU.64 R30, [R1+0x308] ;  /* 0x00030800011e7983 */ /* 0x008ee20000300a00 */
[----:B------:R-:W-:-:S03]  /*606b0*/  ISETP.GE.U32.AND P1, PT, R16, 0x7ffffce6, PT ;  /* 0x7ffffce61000780c */ /* 0x000fc60003f26070 */
[----:B------:R1:W-:Y:S01]  /*606c0*/  LDGSTS.E [R12+0x48004], desc[UR60][R22.64], !P2 ;  /* 0x48004000160c7fae */ /* 0x0003e2000d12187c */
[----:B------:R-:W-:-:S04]  /*606d0*/  IMAD.WIDE R34, R4, 0x4, R34 ;  /* 0x0000000404227825 */ /* 0x000fc800078e0222 */
[C---:B----4-:R-:W-:Y:S01]  /*606e0*/  IMAD.WIDE R32, R4.reuse, 0x4, R32 ;  /* 0x0000000404207825 */ /* 0x050fe200078e0220 */
[----:B------:R4:W-:Y:S03]  /*606f0*/  STL.64 [R1+0xe18], R34 ;  /* 0x000e182201007387 */ /* 0x0009e60000100a00 */
[C---:B------:R-:W-:Y:S01]  /*60700*/  IMAD.WIDE R38, R4.reuse, 0x4, R38 ;  /* 0x0000000404267825 */ /* 0x040fe200078e0226 */
[----:B------:R4:W-:Y:S03]  /*60710*/  STL.64 [R1+0xe20], R32 ;  /* 0x000e202001007387 */ /* 0x0009e60000100a00 */
[----:B-1----:R-:W-:Y:S01]  /*60720*/  IMAD.WIDE R22, R4, 0x4, R36 ;  /* 0x0000000404167825 */ /* 0x002fe200078e0224 */
[----:B------:R1:W-:Y:S04]  /*60730*/  LDGSTS.E [R15+0x4c004], desc[UR60][R34.64], !P2 ;  /* 0x4c004000220f7fae */ /* 0x0003e8000d12187c */
[----:B------:R-:W3:Y:S04]  /*60740*/  LDL.LU.64 R36, [R1+0x300] ;  /* 0x0003000001247983 */ /* 0x000ee80000300a00 */
[----:B------:R1:W-:Y:S04]  /*60750*/  STL.64 [R1+0xe28], R38 ;  /* 0x000e282601007387 */ /* 0x0003e80000100a00 */
[----:B------:R3:W-:Y:S04]  /*60760*/  STL.64 [R1+0xe30], R22 ;  /* 0x000e301601007387 */ /* 0x0007e80000100a00 */
[----:B------:R-:W-:Y:S04]  /*60770*/  LDGSTS.E [R14+0x40008], desc[UR60][R32.64], !P1 ;  /* 0x40008000200e7fae */ /* 0x000fe8000c92187c */
[----:B----4-:R-:W4:Y:S04]  /*60780*/  LDL.LU.64 R34, [R1+0x178] ;  /* 0x0001780001227983 */ /* 0x010f280000300a00 */
[----:B------:R-:W-:Y:S04]  /*60790*/  LDGSTS.E [R13+0x44008], desc[UR60][R38.64], !P1 ;  /* 0x44008000260d7fae */ /* 0x000fe8000c92187c */
[----:B------:R-:W4:Y:S01]  /*607a0*/  LDL.LU.64 R32, [R1+0x170] ;  /* 0x0001700001207983 */ /* 0x000f220000300a00 */
[----:B-1----:R-:W-:-:S02]  /*607b0*/  VIADD R15, R17, 0xfffffd64 ;  /* 0xfffffd64110f7836 */ /* 0x002fc40000000000 */
[----:B------:R-:W1:Y:S01]  /*607c0*/  LDC R17, c[0x0][0x230] ;  /* 0x00008c00ff117b82 */ /* 0x000e620000000800 */
[----:B------:R3:W-:Y:S04]  /*607d0*/  LDGSTS.E [R12+0x48008], desc[UR60][R22.64], !P1 ;  /* 0x48008000160c7fae */ /* 0x0007e8000c92187c */
[----:B------:R-:W4:Y:S01]  /*607e0*/  LDL.LU.64 R38, [R1+0x168] ;  /* 0x0001680001267983 */ /* 0x000f220000300a00 */
[----:B------:R-:W-:Y:S01]  /*607f0*/  ISETP.GE.U32.AND P2, PT, R15, 0x7ffffce5, PT ;  /* 0x7ffffce50f00780c */ /* 0x000fe20003f46070 */
[----:B------:R-:W-:Y:S02]  /*60800*/  VIADD R15, R18, 0x100000 ;  /* 0x00100000120f7836 */ /* 0x000fe40000000000 */
[----:B------:R-:W-:-:S05]  /*60810*/  IMAD.WIDE R28, R4, 0x4, R28 ;  /* 0x00000004041c7825 */ /* 0x000fca00078e021c */
[----:B------:R1:W-:Y:S04]  /*60820*/  STL.64 [R1+0xe38], R28 ;  /* 0x000e381c01007387 */ /* 0x0003e80000100a00 */
[----:B------:R-:W-:Y:S01]  /*60830*/  LDGSTS.E [R15+0x4c008], desc[UR60][R28.64], !P1 ;  /* 0x4c0080001c0f7fae */ /* 0x000fe2000c92187c */
[----:B--2---:R-:W-:-:S04]  /*60840*/  IMAD.WIDE R24, R4, 0x4, R24 ;  /* 0x0000000404187825 */ /* 0x004fc800078e0218 */
[C---:B------:R-:W-:Y:S01]  /*60850*/  IMAD.WIDE R26, R4.reuse, 0x4, R26 ;  /* 0x00000004041a7825 */ /* 0x040fe200078e021a */
[----:B------:R2:W-:Y:S03]  /*60860*/  STL.64 [R1+0xe40], R24 ;  /* 0x000e401801007387 */ /* 0x0005e60000100a00 */
[----:B---3--:R-:W-:Y:S01]  /*60870*/  IMAD.WIDE R22, R4, 0x4, R30 ;  /* 0x0000000404167825 */ /* 0x008fe200078e021e */
[----:B------:R3:W-:Y:S04]  /*60880*/  STL.64 [R1+0xe48], R26 ;  /* 0x000e481a01007387 */ /* 0x0007e80000100a00 */
[----:B------:R-:W4:Y:S04]  /*60890*/  LDL.LU.64 R30, [R1+0x160] ;  /* 0x00016000011e7983 */ /* 0x000f280000300a00 */
[----:B------:R4:W-:Y:S04]  /*608a0*/  STL.64 [R1+0xe50], R22 ;  /* 0x000e501601007387 */ /* 0x0009e80000100a00 */
[----:B-1----:R-:W4:Y:S04]  /*608b0*/  LDL.LU.64 R28, [R1+0x158] ;  /* 0x00015800011c7983 */ /* 0x002f280000300a00 */
[----:B------:R-:W-:Y:S04]  /*608c0*/  LDGSTS.E [R14+0x4000c], desc[UR60][R24.64], !P2 ;  /* 0x4000c000180e7fae */ /* 0x000fe8000d12187c */
[----:B------:R-:W-:Y:S01]  /*608d0*/  LDGSTS.E [R13+0x4400c], desc[UR60][R26.64], !P2 ;  /* 0x4400c0001a0d7fae */ /* 0x000fe2000d12187c */
[----:B------:R-:W-:-:S02]  /*608e0*/  IADD3 R16, R20, -0x2b9, RZ ;  /* 0xfffffd4714107810 */ /* 0x000fc40007ffe0ff */
[----:B------:R-:W1:Y:S01]  /*608f0*/  LDC R20, c[0x0][0x230] ;  /* 0x00008c00ff147b82 */ /* 0x000e620000000800 */
[----:B------:R4:W-:Y:S04]  /*60900*/  LDGSTS.E [R12+0x4800c], desc[UR60][R22.64], !P2 ;  /* 0x4800c000160c7fae */ /* 0x0009e8000d12187c */
[----:B--2---:R-:W2:Y:S04]  /*60910*/  LDL.LU.64 R24, [R1+0x150] ;  /* 0x0001500001187983 */ /* 0x004ea80000300a00 */
[----:B---3--:R-:W3:Y:S01]  /*60920*/  LDL.LU.64 R26, [R1+0x148] ;  /* 0x00014800011a7983 */ /* 0x008ee20000300a00 */
[----:B------:R-:W-:Y:S01]  /*60930*/  ISETP.GE.U32.AND P1, PT, R16, 0x7ffffcc8, PT ;  /* 0x7ffffcc81000780c */ /* 0x000fe20003f26070 */
[----:B------:R-:W-:-:S05]  /*60940*/  IMAD.WIDE R36, R4, 0x4, R36 ;  /* 0x0000000404247825 */ /* 0x000fca00078e0224 */
[----:B------:R1:W-:Y:S04]  /*60950*/  STL.64 [R1+0xe58], R36 ;  /* 0x000e582401007387 */ /* 0x0003e80000100a00 */
[----:B------:R1:W-:Y:S01]  /*60960*/  LDGSTS.E [R15+0x4c00c], desc[UR60][R36.64], !P2 ;  /* 0x4c00c000240f7fae */ /* 0x0003e2000d12187c */
[----:B----4-:R-:W-:-:S04]  /*60970*/  IMAD.WIDE R34, R4, 0x4, R34 ;  /* 0x0000000404227825 */ /* 0x010fc800078e0222 */
[C---:B------:R-:W-:Y:S01]  /*60980*/  IMAD.WIDE R32, R4.reuse, 0x4, R32 ;  /* 0x0000000404207825 */ /* 0x040fe200078e0220 */
[----:B------:R4:W-:Y:S03]  /*60990*/  STL.64 [R1+0x10e0], R34 ;  /* 0x0010e02201007387 */ /* 0x0009e60000100a00 */
[----:B------:R-:W-:Y:S01]  /*609a0*/  IMAD.WIDE R22, R4, 0x4, R38 ;  /* 0x0000000404167825 */ /* 0x000fe200078e0226 */
[----:B------:R4:W-:Y:S04]  /*609b0*/  STL.64 [R1+0x10e8], R32 ;  /* 0x0010e82001007387 */ /* 0x0009e80000100a00 */
[----:B------:R3:W-:Y:S04]  /*609c0*/  STL.64 [R1+0x10f0], R22 ;  /* 0x0010f01601007387 */ /* 0x0007e80000100a00 */
[----:B------:R-:W3:Y:S01]  /*609d0*/  LDL.LU.64 R38, [R1+0x140] ;  /* 0x0001400001267983 */ /* 0x000ee20000300a00 */
[----:B-1----:R-:W-:-:S02]  /*609e0*/  IADD3 R15, R17, -0x2ba, RZ ;  /* 0xfffffd46110f7810 */ /* 0x002fc40007ffe0ff */
[----:B------:R-:W1:Y:S01]  /*609f0*/  LDC R17, c[0x0][0x230] ;  /* 0x00008c00ff117b82 */ /* 0x000e620000000800 */
[----:B------:R-:W-:Y:S01]  /*60a00*/  LDGSTS.E [R14+0x50000], desc[UR60][R34.64], !P1 ;  /* 0x50000000220e7fae */ /* 0x000fe2000c92187c */
[----:B------:R-:W-:-:S03]  /*60a10*/  ISETP.GE.U32.AND P2, PT, R15, 0x7ffffcc7, PT ;  /* 0x7ffffcc70f00780c */ /* 0x000fc60003f46070 */
[----:B------:R4:W-:Y:S04]  /*60a20*/  LDGSTS.E [R13+0x54000], desc[UR60][R32.64], !P1 ;  /* 0x54000000200d7fae */ /* 0x0009e8000c92187c */
[----:B------:R-:W3:Y:S01]  /*60a30*/  LDL.LU.64 R36, [R1+0x138] ;  /* 0x0001380001247983 */ /* 0x000ee20000300a00 */
[----:B------:R-:W-:-:S03]  /*60a40*/  IADD3 R15, R18, 0x100000, RZ ;  /* 0x00100000120f7810 */ /* 0x000fc60007ffe0ff */
[----:B----4-:R-:W4:Y:S04]  /*60a50*/  LDL.LU.64 R34, [R1+0x130] ;  /* 0x0001300001227983 */ /* 0x010f280000300a00 */
[----:B------:R-:W4:Y:S04]  /*60a60*/  LDL.LU.64 R40, [R1+0x128] ;  /* 0x0001280001287983 */ /* 0x000f280000300a00 */
[----:B------:R3:W-:Y:S01]  /*60a70*/  LDGSTS.E [R12+0x58000], desc[UR60][R22.64], !P1 ;  /* 0x58000000160c7fae */ /* 0x0007e2000c92187c */
[----:B------:R-:W-:-:S05]  /*60a80*/  IMAD.WIDE R32, R4, 0x4, R30 ;  /* 0x0000000404207825 */ /* 0x000fca00078e021e */
[----:B------:R1:W-:Y:S01]  /*60a90*/  STL.64 [R1+0x10f8], R32 ;  /* 0x0010f82001007387 */ /* 0x0003e20000100a00 */
[----:B------:R-:W-:-:S03]  /*60aa0*/  IMAD.WIDE R42, R4, 0x4, R28 ;  /* 0x00000004042a7825 */ /* 0x000fc600078e021c */
[----:B------:R-:W4:Y:S04]  /*60ab0*/  LDL.LU.64 R30, [R1+0x120] ;  /* 0x00012000011e7983 */ /* 0x000f280000300a00 */
[----:B------:R-:W-:Y:S04]  /*60ac0*/  STL.64 [R1+0x1100], R42 ;  /* 0x0011002a01007387 */ /* 0x000fe80000100a00 */
[----:B------:R-:W4:Y:S04]  /*60ad0*/  LDL.LU.64 R28, [R1+0x118] ;  /* 0x00011800011c7983 */ /* 0x000f280000300a00 */
[----:B------:R-:W-:Y:S01]  /*60ae0*/  LDGSTS.E [R15+0x5c000], desc[UR60][R32.64], !P1 ;  /* 0x5c000000200f7fae */ /* 0x000fe2000c92187c */
[----:B--2---:R-:W-:-:S03]  /*60af0*/  IMAD.WIDE R24, R4, 0x4, R24 ;  /* 0x0000000404187825 */ /* 0x004fc600078e0218 */
[----:B------:R-:W-:Y:S01]  /*60b00*/  LDGSTS.E [R14+0x50004], desc[UR60][R42.64], !P2 ;  /* 0x500040002a0e7fae */ /* 0x000fe2000d12187c */
[----:B---3--:R-:W-:-:S03]  /*60b10*/  IMAD.WIDE R22, R4, 0x4, R26 ;  /* 0x0000000404167825 */ /* 0x008fc600078e021a */
[----:B------:R2:W-:Y:S04]  /*60b20*/  STL.64 [R1+0x1108], R24 ;  /* 0x0011081801007387 */ /* 0x0005e80000100a00 */
[----:B------:R-:W3:Y:S04]  /*60b30*/  LDL.LU.64 R26, [R1+0x110] ;  /* 0x00011000011a7983 */ /* 0x000ee80000300a00 */
[----:B-1----:R-:W3:Y:S04]  /*60b40*/  LDL.LU.64 R32, [R1+0x108] ;  /* 0x0001080001207983 */ /* 0x002ee80000300a00 */
[----:B------:R1:W-:Y:S04]  /*60b50*/  STL.64 [R1+0x1110], R22 ;  /* 0x0011101601007387 */ /* 0x0003e80000100a00 */
[----:B------:R-:W-:Y:S01]  /*60b60*/  LDGSTS.E [R13+0x54004], desc[UR60][R24.64], !P2 ;  /* 0x54004000180d7fae */ /* 0x000fe2000d12187c */
[----:B------:R-:W-:-:S02]  /*60b70*/  VIADD R16, R21, 0xfffffd45 ;  /* 0xfffffd4515107836 */ /* 0x000fc40000000000 */
[----:B------:R-:W3:Y:S01]  /*60b80*/  LDC R21, c[0x0][0x230] ;  /* 0x00008c00ff157b82 */ /* 0x000ee20000000800 */
[----:B------:R-:W-:Y:S04]  /*60b90*/  LDGSTS.E [R12+0x58004], desc[UR60][R22.64], !P2 ;  /* 0x58004000160c7fae */ /* 0x000fe8000d12187c */
[----:B--2---:R-:W2:Y:S01]  /*60ba0*/  LDL.LU.64 R24, [R1+0x100] ;  /* 0x0001000001187983 */ /* 0x004ea20000300a00 */
[----:B------:R-:W-:Y:S02]  /*60bb0*/  ISETP.GE.U32.AND P1, PT, R16, 0x7ffffcc6, PT ;  /* 0x7ffffcc61000780c */ /* 0x000fe40003f26070 */
[----:B------:R-:W-:Y:S02]  /*60bc0*/  IADD3 R16, R20, -0x2d9, RZ ;  /* 0xfffffd2714107810 */ /* 0x000fe40007ffe0ff */
[----:B------:R-:W2:Y:S01]  /*60bd0*/  LDC R20, c[0x0][0x230] ;  /* 0x00008c00ff147b82 */ /* 0x000ea20000000800 */
[----:B------:R-:W-:-:S05]  /*60be0*/  IMAD.WIDE R38, R4, 0x4, R38 ;  /* 0x0000000404267825 */ /* 0x000fca00078e0226 */
[----:B------:R1:W-:Y:S02]  /*60bf0*/  LDGSTS.E [R15+0x5c004], desc[UR60][R38.64], !P2 ;  /* 0x5c004000260f7fae */ /* 0x0003e4000d12187c */
[----:B-1----:R-:W-:Y:S02]  /*60c00*/  VIADD R15, R17, 0xfffffd44 ;  /* 0xfffffd44110f7836 */ /* 0x002fe40000000000 */
[----:B------:R-:W1:Y:S03]  /*60c10*/  LDC R17, c[0x0][0x230] ;  /* 0x00008c00ff117b82 */ /* 0x000e660000000800 */
[----:B------:R-:W-:Y:S01]  /*60c20*/  ISETP.GE.U32.AND P2, PT, R15, 0x7ffffcc5, PT ;  /* 0x7ffffcc50f00780c */ /* 0x000fe20003f46070 */
[C---:B------:R-:W-:Y:S01]  /*60c30*/  IMAD.WIDE R36, R4.reuse, 0x4, R36 ;  /* 0x0000000404247825 */ /* 0x040fe200078e0224 */
[----:B------:R-:W-:Y:S03]  /*60c40*/  STL.64 [R1+0x1118], R38 ;  /* 0x0011182601007387 */ /* 0x000fe60000100a00 */
[C---:B----4-:R-:W-:Y:S01]  /*60c50*/  IMAD.WIDE R34, R4.reuse, 0x4, R34 ;  /* 0x0000000404227825 */ /* 0x050fe200078e0222 */
[----:B------:R-:W-:Y:S03]  /*60c60*/  STL.64 [R1+0x1120], R36 ;  /* 0x0011202401007387 */ /* 0x000fe60000100a00 */
[----:B------:R-:W-:Y:S01]  /*60c70*/  IMAD.WIDE R22, R4, 0x4, R40 ;  /* 0x0000000404167825 */ /* 0x000fe200078e0228 */
[----:B------:R-:W-:Y:S03]  /*60c80*/  LDGSTS.E [R14+0x50008], desc[UR60][R36.64], !P1 ;  /* 0x50008000240e7fae */ /* 0x000fe6000c92187c */
[----:B------:R-:W-:Y:S01]  /*60c90*/  VIADD R15, R18, 0x100000 ;  /* 0x00100000120f7836 */ /* 0x000fe20000000000 */
[----:B------:R-:W-:Y:S04]  /*60ca0*/  STL.64 [R1+0x1128], R34 ;  /* 0x0011282201007387 */ /* 0x000fe80000100a00 */
[----:B------:R-:W-:Y:S01]  /*60cb0*/  LDGSTS.E [R13+0x54008], desc[UR60][R34.64], !P1 ;  /* 0x54008000220d7fae */ /* 0x000fe2000c92187c */
[----:B------:R-:W-:-:S03]  /*60cc0*/  IMAD.WIDE R30, R4, 0x4, R30 ;  /* 0x00000004041e7825 */ /* 0x000fc600078e021e */
[----:B------:R4:W-:Y:S04]  /*60cd0*/  STL.64 [R1+0x1130], R22 ;  /* 0x0011301601007387 */ /* 0x0009e80000100a00 */
[----:B------:R4:W-:Y:S01]  /*60ce0*/  LDGSTS.E [R12+0x58008], desc[UR60][R22.64], !P1 ;  /* 0x58008000160c7fae */ /* 0x0009e2000c92187c */
[----:B------:R-:W-:-:S03]  /*60cf0*/  IMAD.WIDE R28, R4, 0x4, R28 ;  /* 0x00000004041c7825 */ /* 0x000fc600078e021c */
[----:B------:R-:W-:Y:S04]  /*60d00*/  STL.64 [R1+0x1138], R30 ;  /* 0x0011381e01007387 */ /* 0x000fe80000100a00 */
[----:B------:R-:W-:Y:S04]  /*60d10*/  LDGSTS.E [R15+0x5c008], desc[UR60][R30.64], !P1 ;  /* 0x5c0080001e0f7fae */ /* 0x000fe8000c92187c */
[----:B------:R2:W-:Y:S04]  /*60d20*/  STL.64 [R1+0x1140], R28 ;  /* 0x0011401c01007387 */ /* 0x0005e80000100a00 */
[----:B------:R2:W-:Y:S01]  /*60d30*/  LDGSTS.E [R14+0x5000c], desc[UR60][R28.64], !P2 ;  /* 0x5000c0001c0e7fae */ /* 0x0005e2000d12187c */
[----:B---3--:R-:W-:-:S04]  /*60d40*/  IMAD.WIDE R26, R4, 0x4, R26 ;  /* 0x00000004041a7825 */ /* 0x008fc800078e021a */
[----:B----4-:R-:W-:Y:S01]  /*60d50*/  IMAD.WIDE R22, R4, 0x4, R32 ;  /* 0x0000000404167825 */ /* 0x010fe200078e0220 */
[----:B------:R-:W-:Y:S04]  /*60d60*/  LDGSTS.E [R13+0x5400c], desc[UR60][R26.64], !P2 ;  /* 0x5400c0001a0d7fae */ /* 0x000fe8000d12187c */
[----:B------:R-:W-:Y:S01]  /*60d70*/  LDGSTS.E [R12+0x5800c], desc[UR60][R22.64], !P2 ;  /* 0x5800c000160c7fae */ /* 0x000fe2000d12187c */
[----:B------:R-:W-:Y:S01]  /*60d80*/  ISETP.GE.U32.AND P1, PT, R16, 0x7ffffca8, PT ;  /* 0x7ffffca81000780c */ /* 0x000fe20003f26070 */
[----:B--2---:R-:W-:-:S05]  /*60d90*/  IMAD.WIDE R28, R4, 0x4, R24 ;  /* 0x00000004041c7825 */ /* 0x004fca00078e0218 */
[----:B------:R1:W-:Y:S01]  /*60da0*/  LDGSTS.E [R15+0x5c00c], desc[UR60][R28.64], !P2 ;  /* 0x5c00c0001c0f7fae */ /* 0x0003e2000d12187c */
[----:B------:R-:W-:Y:S01]  /*60db0*/  IMAD.WIDE R24, R4, 0x4, R100 ;  /* 0x0000000404187825 */ /* 0x000fe200078e0264 */
[----:B-1----:R-:W-:Y:S02]  /*60dc0*/  IADD3 R15, R17, -0x2da, RZ ;  /* 0xfffffd26110f7810 */ /* 0x002fe40007ffe0ff */
[----:B------:R-:W1:Y:S01]  /*60dd0*/  LDC R17, c[0x0][0x230] ;  /* 0x00008c00ff117b82 */ /* 0x000e620000000800 */
[----:B------:R2:W-:Y:S01]  /*60de0*/  STL.64 [R1+0x1148], R26 ;  /* 0x0011481a01007387 */ /* 0x0005e20000100a00 */
[----:B------:R-:W-:-:S03]  /*60df0*/  ISETP.GE.U32.AND P2, PT, R15, 0x7ffffca7, PT ;  /* 0x7ffffca70f00780c */ /* 0x000fc60003f46070 */
[----:B------:R3:W-:Y:S01]  /*60e00*/  STL.64 [R1+0x1150], R22 ;  /* 0x0011501601007387 */ /* 0x0007e20000100a00 */
[----:B------:R-:W-:-:S03]  /*60e10*/  IADD3 R15, R18, 0x100000, RZ ;  /* 0x00100000120f7810 */ /* 0x000fc60007ffe0ff */
[----:B------:R4:W-:Y:S01]  /*60e20*/  STL.64 [R1+0x1158], R28 ;  /* 0x0011581c01007387 */ /* 0x0009e20000100a00 */
[----:B--2---:R-:W-:-:S04]  /*60e30*/  IMAD.WIDE R26, R4, 0x4, R98 ;  /* 0x00000004041a7825 */ /* 0x004fc800078e0262 */
[C---:B---3--:R-:W-:Y:S01]  /*60e40*/  IMAD.WIDE R22, R4.reuse, 0x4, R102 ;  /* 0x0000000404167825 */ /* 0x048fe200078e0266 */
[----:B------:R2:W-:Y:S03]  /*60e50*/  STL.64 [R1+0x1fb8], R26 ;  /* 0x001fb81a01007387 */ /* 0x0005e60000100a00 */
[C---:B----4-:R-:W-:Y:S01]  /*60e60*/  IMAD.WIDE R28, R4.reuse, 0x4, R104 ;  /* 0x00000004041c7825 */ /* 0x050fe200078e0268 */
[----:B------:R2:W-:Y:S04]  /*60e70*/  LDGSTS.E [R14+0x60000], desc[UR60][R26.64], !P1 ;  /* 0x600000001a0e7fae */ /* 0x0005e8000c92187c */
[----:B------:R3:W-:Y:S04]  /*60e80*/  STL.64 [R1+0x1fc0], R24 ;  /* 0x001fc01801007387 */ /* 0x0007e80000100a00 */
[----:B------:R3:W-:Y:S01]  /*60e90*/  LDGSTS.E [R13+0x64000], desc[UR60][R24.64], !P1 ;  /* 0x64000000180d7fae */ /* 0x0007e2000c92187c */
[----:B--2---:R-:W-:-:S03]  /*60ea0*/  IMAD.WIDE R26, R4, 0x4, R106 ;  /* 0x00000004041a7825 */ /* 0x004fc600078e026a */
[----:B------:R2:W-:Y:S04]  /*60eb0*/  STL.64 [R1+0x1fc8], R22 ;  /* 0x001fc81601007387 */ /* 0x0005e80000100a00 */
[----:B------:R2:W-:Y:S01]  /*60ec0*/  LDGSTS.E [R12+0x68000], desc[UR60][R22.64], !P1 ;  /* 0x68000000160c7fae */ /* 0x0005e2000c92187c */
[----:B---3--:R-:W-:-:S03]  /*60ed0*/  IMAD.WIDE R24, R4, 0x4, R108 ;  /* 0x0000000404187825 */ /* 0x008fc600078e026c */
[----:B------:R3:W-:Y:S04]  /*60ee0*/  STL.64 [R1+0x1fd0], R28 ;  /* 0x001fd01c01007387 */ /* 0x0007e80000100a00 */
[----:B------:R3:W-:Y:S01]  /*60ef0*/  LDGSTS.E [R15+0x6c000], desc[UR60][R28.64], !P1 ;  /* 0x6c0000001c0f7fae */ /* 0x0007e2000c92187c */
[----:B--2---:R-:W-:-:S03]  /*60f00*/  IMAD.WIDE R22, R4, 0x4, R110 ;  /* 0x0000000404167825 */ /* 0x004fc600078e026e */
[----:B------:R-:W-:Y:S01]  /*60f10*/  LDGSTS.E [R14+0x60004], desc[UR60][R26.64], !P2 ;  /* 0x600040001a0e7fae */ /* 0x000fe2000d12187c */
[----:B------:R-:W-:-:S03]  /*60f20*/  VIADD R16, R21, 0xfffffd25 ;  /* 0xfffffd2515107836 */ /* 0x000fc60000000000 */
[----:B------:R-:W-:Y:S01]  /*60f30*/  LDGSTS.E [R13+0x64004], desc[UR60][R24.64], !P2 ;  /* 0x64004000180d7fae */ /* 0x000fe2000d12187c */
[----:B------:R-:W2:Y:S01]  /*60f40*/  LDC R21, c[0x0][0x230] ;  /* 0x00008c00ff157b82 */ /* 0x000ea20000000800 */
[----:B---3--:R-:W-:Y:S02]  /*60f50*/  IMAD.WIDE R28, R4, 0x4, R112 ;  /* 0x00000004041c7825 */ /* 0x008fe400078e0270 */
[----:B------:R-:W-:Y:S01]  /*60f60*/  LDGSTS.E [R12+0x68004], desc[UR60][R22.64], !P2 ;  /* 0x68004000160c7fae */ /* 0x000fe2000d12187c */
[----:B------:R-:W-:-:S03]  /*60f70*/  ISETP.GE.U32.AND P1, PT, R16, 0x7ffffca6, PT ;  /* 0x7ffffca61000780c */ /* 0x000fc60003f26070 */
[----:B------:R1:W-:Y:S02]  /*60f80*/  LDGSTS.E [R15+0x6c004], desc[UR60][R28.64], !P2 ;  /* 0x6c0040001c0f7fae */ /* 0x0003e4000d12187c */
[----:B-1----:R-:W-:Y:S02]  /*60f90*/  VIADD R15, R17, 0xfffffd24 ;  /* 0xfffffd24110f7836 */ /* 0x002fe40000000000 */
[----:B------:R-:W1:Y:S01]  /*60fa0*/  LDC R17, c[0x0][0x230] ;  /* 0x00008c00ff117b82 */ /* 0x000e620000000800 */
[----:B------:R3:W-:Y:S02]  /*60fb0*/  STL.64 [R1+0x1fd8], R26 ;  /* 0x001fd81a01007387 */ /* 0x0007e40000100a00 */
[----:B------:R-:W-:Y:S02]  /*60fc0*/  ISETP.GE.U32.AND P2, PT, R15, 0x7ffffca5, PT ;  /* 0x7ffffca50f00780c */ /* 0x000fe40003f46070 */
[----:B------:R4:W-:Y:S01]  /*60fd0*/  STL.64 [R1+0x1fe0], R24 ;  /* 0x001fe01801007387 */ /* 0x0009e20000100a00 */
[----:B------:R-:W-:-:S03]  /*60fe0*/  VIADD R15, R18, 0x100000 ;  /* 0x00100000120f7836 */ /* 0x000fc60000000000 */
        /* <DEDUP_REMOVED lines=8> */
[----:B------:R3:W-:Y:S01]  /*61070*/  STL.64 [R1+0x2000], R24 ;  /* 0x0020001801007387 */ /* 0x0007e20000100a00 */
[----:B------:R-:W-:Y:S01]  /*61080*/  IADD3 R16, R20, -0x2f9, RZ ;  /* 0xfffffd0714107810 */ /* 0x000fe20007ffe0ff */
[C---:B------:R-:W-:Y:S02]  /*61090*/  IMAD.WIDE R38, R4.reuse, 0x4, R160 ;  /* 0x0000000404267825 */ /* 0x040fe400078e02a0 */
[----:B------:R3:W-:Y:S01]  /*610a0*/  LDGSTS.E [R13+0x64008], desc[UR60][R24.64], !P1 ;  /* 0x64008000180d7fae */ /* 0x0007e2000c92187c */
[----:B------:R-:W2:Y:S01]  /*610b0*/  LDC R20, c[0x0][0x230] ;  /* 0x00008c00ff147b82 */ /* 0x000ea20000000800 */
[C---:B----4-:R-:W-:Y:S02]  /*610c0*/  IMAD.WIDE R26, R4.reuse, 0x4, R122 ;  /* 0x00000004041a7825 */ /* 0x050fe400078e027a */
[----:B------:R4:W-:Y:S04]  /*610d0*/  STL.64 [R1+0x2008], R22 ;  /* 0x0020081601007387 */ /* 0x0009e80000100a00 */
[----:B------:R4:W-:Y:S01]  /*610e0*/  LDGSTS.E [R12+0x68008], desc[UR60][R22.64], !P1 ;  /* 0x68008000160c7fae */ /* 0x0009e2000c92187c */
[----:B---3--:R-:W-:-:S03]  /*610f0*/  IMAD.WIDE R24, R4, 0x4, R124 ;  /* 0x0000000404187825 */ /* 0x008fc600078e027c */
[----:B------:R3:W-:Y:S04]  /*61100*/  STL.64 [R1+0x2010], R28 ;  /* 0x0020101c01007387 */ /* 0x0007e80000100a00 */
[----:B------:R3:W-:Y:S01]  /*61110*/  LDGSTS.E [R15+0x6c008], desc[UR60][R28.64], !P1 ;  /* 0x6c0080001c0f7fae */ /* 0x0007e2000c92187c */
[----:B----4-:R-:W-:-:S03]  /*61120*/  IMAD.WIDE R22, R4, 0x4, R126 ;  /* 0x0000000404167825 */ /* 0x010fc600078e027e */
[----:B------:R-:W-:Y:S01]  /*61130*/  LDGSTS.E [R14+0x6000c], desc[UR60][R26.64], !P2 ;  /* 0x6000c0001a0e7fae */ /* 0x000fe2000d12187c */
[----:B------:R-:W-:-:S03]  /*61140*/  ISETP.GE.U32.AND P1, PT, R16, 0x7ffffc88, PT ;  /* 0x7ffffc881000780c */ /* 0x000fc60003f26070 */
[----:B------:R-:W-:Y:S01]  /*61150*/  LDGSTS.E [R13+0x6400c], desc[UR60][R24.64], !P2 ;  /* 0x6400c000180d7fae */ /* 0x000fe2000d12187c */
[----:B---3--:R-:W-:-:S03]  /*61160*/  IMAD.WIDE R28, R4, 0x4, R128 ;  /* 0x00000004041c7825 */ /* 0x008fc600078e0280 */
[----:B------:R-:W-:Y:S04]  /*61170*/  LDGSTS.E [R12+0x6800c], desc[UR60][R22.64], !P2 ;  /* 0x6800c000160c7fae */ /* 0x000fe8000d12187c */
[----:B------:R1:W-:Y:S04]  /*61180*/  LDGSTS.E [R15+0x6c00c], desc[UR60][R28.64], !P2 ;  /* 0x6c00c0001c0f7fae */ /* 0x0003e8000d12187c */
[----:B------:R3:W-:Y:S01]  /*61190*/  STL.64 [R1+0x2018], R26 ;  /* 0x0020181a01007387 */ /* 0x0007e20000100a00 */
[----:B-1----:R-:W-:-:S03]  /*611a0*/  IADD3 R15, R17, -0x2fa, RZ ;  /* 0xfffffd06110f7810 */ /* 0x002fc60007ffe0ff */
[----:B------:R1:W-:Y:S01]  /*611b0*/  STL.64 [R1+0x2020], R24 ;  /* 0x0020201801007387 */ /* 0x0003e20000100a00 */
[----:B------:R-:W4:Y:S01]  /*611c0*/  LDC R17, c[0x0][0x230] ;  /* 0x00008c00ff117b82 */ /* 0x000f220000000800 */
[----:B------:R-:W-:Y:S01]  /*611d0*/  ISETP.GE.U32.AND P2, PT, R15, 0x7ffffc87, PT ;  /* 0x7ffffc870f00780c */ /* 0x000fe20003f46070 */
[----:B---3--:R-:W-:Y:S01]  /*611e0*/  IMAD.WIDE R26, R4, 0x4, R130 ;  /* 0x00000004041a7825 */ /* 0x008fe200078e0282 */
[----:B------:R3:W-:Y:S01]  /*611f0*/  STL.64 [R1+0x2028], R22 ;  /* 0x0020281601007387 */ /* 0x0007e20000100a00 */
[----:B------:R-:W-:-:S03]  /*61200*/  IADD3 R15, R18, 0x100000, RZ ;  /* 0x00100000120f7810 */ /* 0x000fc60007ffe0ff */
[----:B------:R2:W-:Y:S01]  /*61210*/  STL.64 [R1+0x2030], R28 ;  /* 0x0020301c01007387 */ /* 0x0005e20000100a00 */
[----:B-1----:R-:W-:-:S03]  /*61220*/  IMAD.WIDE R24, R4, 0x4, R132 ;  /* 0x0000000404187825 */ /* 0x002fc600078e0284 */
[----:B------:R1:W-:Y:S01]  /*61230*/  STL.64 [R1+0x23b8], R26 ;  /* 0x0023b81a01007387 */ /* 0x0003e20000100a00 */
[----:B---3--:R-:W-:-:S03]  /*61240*/  IMAD.WIDE R22, R4, 0x4, R134 ;  /* 0x0000000404167825 */ /* 0x008fc600078e0286 */
        /* <DEDUP_REMOVED lines=21> */
[----:B------:R3:W-:Y:S01]  /*613a0*/  STL.64 [R1+0x23f8], R26 ;  /* 0x0023f81a01007387 */ /* 0x0007e20000100a00 */
[----:B-1----:R-:W-:-:S03]  /*613b0*/  IMAD.WIDE R22, R4, 0x4, R150 ;  /* 0x0000000404167825 */ /* 0x002fc600078e0296 */
[----:B------:R1:W-:Y:S04]  /*613c0*/  STL.64 [R1+0x2400], R24 ;  /* 0x0024001801007387 */ /* 0x0003e80000100a00 */
[----:B------:R1:W-:Y:S04]  /*613d0*/  STL.64 [R1+0x2408], R22 ;  /* 0x0024081601007387 */ /* 0x0003e80000100a00 */
[----:B------:R-:W3:Y:S01]  /*613e0*/  LDL.LU.64 R32, [R1+0x2f8] ;  /* 0x0002f80001207983 */ /* 0x000ee20000300a00 */
[----:B------:R-:W-:-:S03]  /*613f0*/  VIADD R16, R21, 0xfffffd05 ;  /* 0xfffffd0515107836 */ /* 0x000fc60000000000 */
[----:B------:R4:W-:Y:S02]  /*61400*/  LDGSTS.E [R15+0x7c004], desc[UR60][R28.64], !P2 ;  /* 0x7c0040001c0f7fae */ /* 0x0009e4000d12187c */
[----:B------:R-:W-:Y:S02]  /*61410*/  ISETP.GE.U32.AND P1, PT, R16, 0x7ffffc86, PT ;  /* 0x7ffffc861000780c */ /* 0x000fe40003f26070 */
[----:B------:R-:W3:Y:S01]  /*61420*/  LDL.LU.64 R30, [R1+0x2f0] ;  /* 0x0002f000011e7983 */ /* 0x000ee20000300a00 */
[----:B----4-:R-:W-:-:S03]  /*61430*/  VIADD R15, R17, 0xfffffd04 ;  /* 0xfffffd04110f7836 */ /* 0x010fc60000000000 */
[----:B--2---:R-:W2:Y:S02]  /*61440*/  LDL.LU.64 R28, [R1+0x2e8] ;  /* 0x0002e800011c7983 */ /* 0x004ea40000300a00 */
[----:B------:R-:W-:Y:S01]  /*61450*/  ISETP.GE.U32.AND P2, PT, R15, 0x7ffffc85, PT ;  /* 0x7ffffc850f00780c */ /* 0x000fe20003f46070 */
[----:B------:R-:W-:-:S04]  /*61460*/  VIADD R15, R18, 0x100000 ;  /* 0x00100000120f7836 */ /* 0x000fc80000000000 */
[----:B------:R3:W-:Y:S01]  /*61470*/  LDGSTS.E [R14+0x70008], desc[UR60][R26.64], !P1 ;  /* 0x700080001a0e7fae */ /* 0x0007e2000c92187c */
[----:B------:R-:W-:-:S03]  /*61480*/  IMAD.WIDE R36, R4, 0x4, R162 ;  /* 0x0000000404247825 */ /* 0x000fc600078e02a2 */
[----:B------:R1:W-:Y:S01]  /*61490*/  LDGSTS.E [R13+0x74008], desc[UR60][R24.64], !P1 ;  /* 0x74008000180d7fae */ /* 0x0003e2000c92187c */
[----:B------:R-:W-:-:S03]  /*614a0*/  IMAD.WIDE R34, R4, 0x4, R164 ;  /* 0x0000000404227825 */ /* 0x000fc600078e02a4 */
[----:B------:R4:W-:Y:S04]  /*614b0*/  LDGSTS.E [R12+0x78008], desc[UR60][R22.64], !P1 ;  /* 0x78008000160c7fae */ /* 0x0009e8000c92187c */
[----:B------:R4:W-:Y:S01]  /*614c0*/  STL.64 [R1+0x2410], R38 ;  /* 0x0024102601007387 */ /* 0x0009e20000100a00 */
[----:B---3--:R-:W3:Y:S01]  /*614d0*/  LDC R27, c[0x0][0x230] ;  /* 0x00008c00ff1b7b82 */ /* 0x008ee20000000800 */
[C---:B-1----:R-:W-:Y:S02]  /*614e0*/  IMAD.WIDE R24, R4.reuse, 0x4, R166 ;  /* 0x0000000404187825 */ /* 0x042fe400078e02a6 */
[----:B------:R-:W-:Y:S04]  /*614f0*/  STL.64 [R1+0x2418], R36 ;  /* 0x0024182401007387 */ /* 0x000fe80000100a00 */
[----:B------:R-:W-:Y:S01]  /*61500*/  LDGSTS.E [R15+0x7c008], desc[UR60][R38.64], !P1 ;  /* 0x7c008000260f7fae */ /* 0x000fe2000c92187c */
[----:B----4-:R-:W1:Y:S03]  /*61510*/  LDC R23, c[0x0][0x230] ;  /* 0x00008c00ff177b82 */ /* 0x010e660000000800 */
[----:B------:R-:W-:Y:S04]  /*61520*/  LDGSTS.E [R14+0x7000c], desc[UR60][R36.64], !P2 ;  /* 0x7000c000240e7fae */ /* 0x000fe8000d12187c */
[----:B------:R-:W-:Y:S04]  /*61530*/  STL.64 [R1+0x2420], R34 ;  /* 0x0024202201007387 */ /* 0x000fe80000100a00 */
[----:B------:R-:W4:Y:S04]  /*61540*/  LDL.LU.64 R46, [R1+0x2e0] ;  /* 0x0002e000012e7983 */ /* 0x000f280000300a00 */
[----:B------:R-:W-:Y:S04]  /*61550*/  LDGSTS.E [R13+0x7400c], desc[UR60][R34.64], !P2 ;  /* 0x7400c000220d7fae */ /* 0x000fe8000d12187c */
[----:B------:R1:W-:Y:S04]  /*61560*/  STL.64 [R1+0x2428], R24 ;  /* 0x0024281801007387 */ /* 0x0003e80000100a00 */
[----:B------:R1:W-:Y:S04]  /*61570*/  LDGSTS.E [R12+0x7800c], desc[UR60][R24.64], !P2 ;  /* 0x7800c000180c7fae */ /* 0x0003e8000d12187c */
[----:B------:R-:W3:Y:S04]  /*61580*/  LDL.LU.64 R44, [R1+0x2d8] ;  /* 0x0002d800012c7983 */ /* 0x000ee80000300a00 */
[----:B------:R-:W2:Y:S01]  /*61590*/  LDL.LU.64 R38, [R1+0x2d0] ;  /* 0x0002d00001267983 */ /* 0x000ea20000300a00 */
[----:B-1----:R-:W-:-:S03]  /*615a0*/  IMAD.WIDE R24, R4, 0x4, R168 ;  /* 0x0000000404187825 */ /* 0x002fc600078e02a8 */
[----:B------:R-:W4:Y:S04]  /*615b0*/  LDL.LU.64 R36, [R1+0x2c8] ;  /* 0x0002c80001247983 */ /* 0x000f280000300a00 */
[----:B------:R-:W4:Y:S04]  /*615c0*/  LDL.LU.64 R34, [R1+0x2c0] ;  /* 0x0002c00001227983 */ /* 0x000f280000300a00 */
[----:B------:R1:W-:Y:S01]  /*615d0*/  STL.64 [R1+0x2430], R24 ;  /* 0x0024301801007387 */ /* 0x0003e20000100a00 */
[----:B------:R-:W-:-:S03]  /*615e0*/  IMAD.WIDE R12, R4, 0x4, R32 ;  /* 0x00000004040c7825 */ /* 0x000fc600078e0220 */
[----:B------:R-:W4:Y:S04]  /*615f0*/  LDL.LU.64 R32, [R1+0x2b8] ;  /* 0x0002b80001207983 */ /* 0x000f280000300a00 */
[----:B------:R-:W4:Y:S01]  /*61600*/  LDL.LU.64 R42, [R1+0x2b0] ;  /* 0x0002b000012a7983 */ /* 0x000f220000300a00 */
[----:B------:R-:W-:-:S03]  /*61610*/  IMAD.WIDE R14, R4, 0x4, R30 ;  /* 0x00000004040e7825 */ /* 0x000fc600078e021e */
[----:B------:R-:W4:Y:S01]  /*61620*/  LDL.LU.64 R40, [R1+0x2a8] ;  /* 0x0002a80001287983 */ /* 0x000f220000300a00 */
[----:B------:R-:W-:-:S03]  /*61630*/  IADD3 R22, R18, 0x100000, RZ ;  /* 0x0010000012167810 */ /* 0x000fc60007ffe0ff */
[----:B------:R-:W4:Y:S04]  /*61640*/  LDL.LU.64 R30, [R1+0x2a0] ;  /* 0x0002a000011e7983 */ /* 0x000f280000300a00 */
[----:B------:R1:W-:Y:S02]  /*61650*/  LDGSTS.E [R22+0x7c00c], desc[UR60][R24.64], !P2 ;  /* 0x7c00c00018167fae */ /* 0x0003e4000d12187c */
[----:B-1----:R-:W-:-:S04]  /*61660*/  IADD3 R22, R23, -0x29e, RZ ;  /* 0xfffffd6217167810 */ /* 0x002fc80007ffe0ff */
[----:B------:R-:W-:Y:S01]  /*61670*/  ISETP.GE.U32.AND P2, PT, R22, 0x7ffffce3, PT ;  /* 0x7ffffce31600780c */ /* 0x000fe20003f46070 */
[C---:B---3--:R-:W-:Y:S02]  /*61680*/  IMAD.WIDE R22, R4.reuse, 0x4, R44 ;  /* 0x0000000404167825 */ /* 0x048fe400078e022c */
[----:B------:R-:W3:Y:S02]  /*61690*/  LDL.LU.64 R44, [R1+0x298] ;  /* 0x00029800012c7983 */ /* 0x000ee40000300a00 */
[C---:B--2---:R-:W-:Y:S02]  /*616a0*/  IMAD.WIDE R160, R4.reuse, 0x4, R38 ;  /* 0x0000000404a07825 */ /* 0x044fe400078e0226 */
[----:B------:R-:W2:Y:S02]  /*616b0*/  LDL.LU.64 R38, [R1+0x290] ;  /* 0x0002900001267983 */ /* 0x000ea40000300a00 */
[C---:B----4-:R-:W-:Y:S02]  /*616c0*/  IMAD.WIDE R162, R4.reuse, 0x4, R36 ;  /* 0x0000000404a27825 */ /* 0x050fe400078e0224 */
[----:B------:R-:W4:Y:S02]  /*616d0*/  LDL.LU.64 R36, [R1+0x288] ;  /* 0x0002880001247983 */ /* 0x000f240000300a00 */
[----:B------:R-:W-:-:S02]  /*616e0*/  IMAD.WIDE R164, R4, 0x4, R34 ;  /* 0x0000000404a47825 */ /* 0x000fc400078e0222 */
[----:B------:R-:W4:Y:S02]  /*616f0*/  LDL.LU.64 R34, [R1+0x280] ;  /* 0x0002800001227983 */ /* 0x000f240000300a00 */
[----:B------:R-:W-:Y:S02]  /*61700*/  IMAD.WIDE R166, R4, 0x4, R32 ;  /* 0x0000000404a67825 */ /* 0x000fe400078e0220 */
[----:B------:R-:W4:Y:S01]  /*61710*/  LDL.LU.64 R32, [R1+0xf8] ;  /* 0x0000f80001207983 */ /* 0x000f220000300a00 */
[----:B------:R-:W-:-:S04]  /*61720*/  IADD3 R16, R20, -0x29d, RZ ;  /* 0xfffffd6314107810 */ /* 0x000fc80007ffe0ff */
[----:B------:R-:W-:Y:S01]  /*61730*/  ISETP.GE.U32.AND P1, PT, R16, 0x7ffffce4, PT ;  /* 0x7ffffce41000780c */ /* 0x000fe20003f26070 */
[C---:B------:R-:W-:Y:S01]  /*61740*/  VIADD R21, R19.reuse, 0x100000 ;  /* 0x0010000013157836 */ /* 0x040fe20000000000 */
[C---:B------:R-:W-:Y:S01]  /*61750*/  IADD3 R20, R19.reuse, 0x100000, RZ ;  /* 0x0010000013147810 */ /* 0x040fe20007ffe0ff */
[----:B------:R-:W-:Y:S02]  /*61760*/  IMAD.WIDE R16, R4, 0x4, R28 ;  /* 0x0000000404107825 */ /* 0x000fe400078e021c */
[----:B------:R-:W1:Y:S01]  /*61770*/  LDC R28, c[0x0][0x230] ;  /* 0x00008c00ff1c7b82 */ /* 0x000e620000000800 */
[C---:B------:R-:W-:Y:S01]  /*61780*/  IADD3 R26, R19.reuse, 0x100000, RZ ;  /* 0x00100000131a7810 */ /* 0x040fe20007ffe0ff */
[----:B------:R-:W-:Y:S02]  /*61790*/  VIADD R18, R19, 0x100000 ;  /* 0x0010000013127836 */ /* 0x000fe40000000000 */
[----:B------:R-:W-:-:S04]  /*617a0*/  VIADD R27, R27, 0xfffffd61 ;  /* 0xfffffd611b1b7836 */ /* 0x000fc80000000000 */
[----:B------:R-:W-:Y:S01]  /*617b0*/  LDGSTS.E [R21+0x40000], desc[UR60][R12.64], !P1 ;  /* 0x400000000c157fae */ /* 0x000fe2000c92187c */
[----:B------:R-:W3:Y:S03]  /*617c0*/  LDC R29, c[0x0][0x230] ;  /* 0x00008c00ff1d7b82 */ /* 0x000ee60000000800 */
[----:B------:R1:W-:Y:S04]  /*617d0*/  LDGSTS.E [R20+0x44000], desc[UR60][R14.64], !P1 ;  /* 0x440000000e147fae */ /* 0x0003e8000c92187c */
[----:B------:R-:W-:Y:S01]  /*617e0*/  LDGSTS.E [R18+0x48000], desc[UR60][R16.64], !P1 ;  /* 0x4800000010127fae */ /* 0x000fe2000c92187c */
[----:B-1----:R-:W-:-:S05]  /*617f0*/  IMAD.WIDE R20, R4, 0x4, R46 ;  /* 0x0000000404147825 */ /* 0x002fca00078e022e */
[----:B------:R-:W-:Y:S01]  /*61800*/  LDGSTS.E [R26+0x4c000], desc[UR60][R20.64], !P1 ;  /* 0x4c000000141a7fae */ /* 0x000fe2000c92187c */
[----:B------:R-:W-:Y:S01]  /*61810*/  ISETP.GE.U32.AND P1, PT, R27, 0x7ffffce2, PT ;  /* 0x7ffffce21b00780c */ /* 0x000fe20003f26070 */
[C---:B------:R-:W-:Y:S01]  /*61820*/  VIADD R25, R19.reuse, 0x100000 ;  /* 0x0010000013197836 */ /* 0x040fe20000000000 */
[----:B------:R-:W-:Y:S01]  /*61830*/  IADD3 R24, R19, 0x100000, RZ ;  /* 0x0010000013187810 */ /* 0x000fe20007ffe0ff */
[C---:B------:R-:W-:Y:S02]  /*61840*/  IMAD.WIDE R168, R4.reuse, 0x4, R42 ;  /* 0x0000000404a87825 */ /* 0x040fe400078e022a */
[----:B------:R-:W4:Y:S04]  /*61850*/  LDL.LU.64 R42, [R1+0xf0] ;  /* 0x0000f000012a7983 */ /* 0x000f280000300a00 */
[----:B------:R-:W-:Y:S01]  /*61860*/  LDGSTS.E [R25+0x40004], desc[UR60][R22.64], !P2 ;  /* 0x4000400016197fae */ /* 0x000fe2000d12187c */
[----:B------:R-:W-:-:S03]  /*61870*/  IMAD.WIDE R232, R4, 0x4, R40 ;  /* 0x0000000404e87825 */ /* 0x000fc600078e0228 */
[----:B------:R-:W-:Y:S01]  /*61880*/  LDGSTS.E [R24+0x44004], desc[UR60][R160.64], !P2 ;  /* 0x44004000a0187fae */ /* 0x000fe2000d12187c */
[----:B------:R-:W-:-:S03]  /*61890*/  IMAD.WIDE R234, R4, 0x4, R30 ;  /* 0x0000000404ea7825 */ /* 0x000fc600078e021e */
[----:B------:R-:W-:Y:S04]  /*618a0*/  LDGSTS.E [R18+0x48004], desc[UR60][R162.64], !P2 ;  /* 0x48004000a2127fae */ /* 0x000fe8000d12187c */
[----:B------:R-:W-:Y:S04]  /*618b0*/  LDGSTS.E [R18+0x4c004], desc[UR60][R164.64], !P2 ;  /* 0x4c004000a4127fae */ /* 0x000fe8000d12187c */
[----:B------:R-:W-:Y:S04]  /*618c0*/  LDGSTS.E [R26+0x40008], desc[UR60][R166.64], !P1 ;  /* 0x40008000a61a7fae */ /* 0x000fe8000c92187c */
[----:B------:R1:W-:Y:S04]  /*618d0*/  LDGSTS.E [R25+0x44008], desc[UR60][R168.64], !P1 ;  /* 0x44008000a8197fae */ /* 0x0003e8000c92187c */
[----:B------:R3:W-:Y:S04]  /*618e0*/  LDGSTS.E [R24+0x48008], desc[UR60][R232.64], !P1 ;  /* 0x48008000e8187fae */ /* 0x0007e8000c92187c */
[----:B------:R-:W-:Y:S01]  /*618f0*/  LDGSTS.E [R18+0x4c008], desc[UR60][R234.64], !P1 ;  /* 0x4c008000ea127fae */ /* 0x000fe2000c92187c */
[----:B-1----:R-:W-:-:S03]  /*61900*/  VIADD R25, R28, 0xfffffd60 ;  /* 0xfffffd601c197836 */ /* 0x002fc60000000000 */
[----:B------:R-:W4:Y:S01]  /*61910*/  LDL.LU.64 R40, [R1+0xe8] ;  /* 0x0000e80001287983 */ /* 0x000f220000300a00 */
[----:B------:R-:W-:Y:S01]  /*61920*/  VIADD R27, R19, 0x100000 ;  /* 0x00100000131b7836 */ /* 0x000fe20000000000 */
[----:B------:R-:W1:Y:S01]  /*61930*/  LDC R28, c[0x0][0x230] ;  /* 0x00008c00ff1c7b82 */ /* 0x000e620000000800 */
[----:B---3--:R-:W-:Y:S01]  /*61940*/  IADD3 R24, R29, -0x2bd, RZ ;  /* 0xfffffd431d187810 */ /* 0x008fe20007ffe0ff */
[----:B------:R-:W-:Y:S01]  /*61950*/  IMAD.WIDE R236, R4, 0x4, R44 ;  /* 0x0000000404ec7825 */ /* 0x000fe200078e022c */
[----:B------:R-:W-:Y:S01]  /*61960*/  ISETP.GE.U32.AND P1, PT, R25, 0x7ffffce1, PT ;  /* 0x7ffffce11900780c */ /* 0x000fe20003f26070 */
[----:B------:R-:W3:Y:S01]  /*61970*/  LDL.LU.64 R30, [R1+0xe0] ;  /* 0x0000e000011e7983 */ /* 0x000ee20000300a00 */
[----:B------:R-:W-:Y:S01]  /*61980*/  ISETP.GE.U32.AND P2, PT, R24, 0x7ffffcc4, PT ;  /* 0x7ffffcc41800780c */ /* 0x000fe20003f46070 */
[C---:B--2---:R-:W-:Y:S01]  /*61990*/  IMAD.WIDE R238, R4.reuse, 0x4, R38 ;  /* 0x0000000404ee7825 */ /* 0x044fe200078e0226 */
[----:B------:R-:W-:Y:S01]  /*619a0*/  IADD3 R25, R19, 0x100000, RZ ;  /* 0x0010000013197810 */ /* 0x000fe20007ffe0ff */
[----:B------:R-:W2:Y:S01]  /*619b0*/  LDL.LU.64 R38, [R1+0xd8] ;  /* 0x0000d80001267983 */ /* 0x000ea20000300a00 */
[----:B------:R-:W2:Y:S01]  /*619c0*/  LDC R29, c[0x0][0x230] ;  /* 0x00008c00ff1d7b82 */ /* 0x000ea20000000800 */
[----:B----4-:R-:W-:-:S02]  /*619d0*/  IMAD.WIDE R240, R4, 0x4, R36 ;  /* 0x0000000404f07825 */ /* 0x010fc400078e0224 */
[----:B------:R-:W4:Y:S02]  /*619e0*/  LDL.LU.64 R36, [R1+0xd0] ;  /* 0x0000d00001247983 */ /* 0x000f240000300a00 */
[----:B------:R-:W-:Y:S02]  /*619f0*/  VIADD R24, R19, 0x100000 ;  /* 0x0010000013187836 */ /* 0x000fe40000000000 */
[C---:B------:R-:W-:Y:S01]  /*61a00*/  IMAD.WIDE R242, R4.reuse, 0x4, R34 ;  /* 0x0000000404f27825 */ /* 0x040fe200078e0222 */
[----:B------:R-:W-:Y:S04]  /*61a10*/  LDGSTS.E [R27+0x4000c], desc[UR60][R236.64], !P1 ;  /* 0x4000c000ec1b7fae */ /* 0x000fe8000c92187c */
[----:B------:R1:W-:Y:S04]  /*61a20*/  LDGSTS.E [R26+0x4400c], desc[UR60][R238.64], !P1 ;  /* 0x4400c000ee1a7fae */ /* 0x0003e8000c92187c */
[----:B------:R-:W-:Y:S04]  /*61a30*/  LDGSTS.E [R25+0x4800c], desc[UR60][R240.64], !P1 ;  /* 0x4800c000f0197fae */ /* 0x000fe8000c92187c */
[----:B------:R-:W-:Y:S01]  /*61a40*/  LDGSTS.E [R24+0x4c00c], desc[UR60][R242.64], !P1 ;  /* 0x4c00c000f2187fae */ /* 0x000fe2000c92187c */
[----:B------:R-:W-:-:S05]  /*61a50*/  IMAD.WIDE R32, R4, 0x4, R32 ;  /* 0x0000000404207825 */ /* 0x000fca00078e0220 */
[----:B------:R1:W-:Y:S04]  /*61a60*/  STL.64 [R1+0xfe0], R32 ;  /* 0x000fe02001007387 */ /* 0x0003e80000100a00 */
[----:B------:R-:W-:Y:S04]  /*61a70*/  LDGSTS.E [R18+0x50000], desc[UR60][R32.64], !P2 ;  /* 0x5000000020127fae */ /* 0x000fe8000d12187c */
[----:B------:R-:W4:Y:S04]  /*61a80*/  LDL.LU.64 R34, [R1+0xc8] ;  /* 0x0000c80001227983 */ /* 0x000f280000300a00 */
[----:B-1----:R-:W4:Y:S01]  /*61a90*/  LDL.LU.64 R32, [R1+0xc0] ;  /* 0x0000c00001207983 */ /* 0x002f220000300a00 */
[----:B------:R-:W-:-:S02]  /*61aa0*/  IADD3 R26, R28, -0x2be, RZ ;  /* 0xfffffd421c1a7810 */ /* 0x000fc40007ffe0ff */
[----:B------:R-:W1:Y:S02]  /*61ab0*/  LDC R28, c[0x0][0x230] ;  /* 0x00008c00ff1c7b82 */ /* 0x000e640000000800 */
[----:B------:R-:W-:Y:S02]  /*61ac0*/  ISETP.GE.U32.AND P1, PT, R26, 0x7ffffcc3, PT ;  /* 0x7ffffcc31a00780c */ /* 0x000fe40003f26070 */
[----:B------:R-:W-:Y:S01]  /*61ad0*/  IADD3 R26, R19, 0x100000, RZ ;  /* 0x00100000131a7810 */ /* 0x000fe20007ffe0ff */
[----:B------:R-:W-:-:S05]  /*61ae0*/  IMAD.WIDE R42, R4, 0x4, R42 ;  /* 0x00000004042a7825 */ /* 0x000fca00078e022a */
[----:B------:R1:W-:Y:S04]  /*61af0*/  STL.64 [R1+0xfe8], R42 ;  /* 0x000fe82a01007387 */ /* 0x0003e80000100a00 */
[----:B------:R-:W-:Y:S01]  /*61b00*/  LDGSTS.E [R25+0x54000], desc[UR60][R42.64], !P2 ;  /* 0x540000002a197fae */ /* 0x000fe2000d12187c */
[----:B------:R-:W-:-:S04]  /*61b10*/  IMAD.WIDE R40, R4, 0x4, R40 ;  /* 0x0000000404287825 */ /* 0x000fc800078e0228 */
[C---:B---3--:R-:W-:Y:S01]  /*61b20*/  IMAD.WIDE R30, R4.reuse, 0x4, R30 ;  /* 0x00000004041e7825 */ /* 0x048fe200078e021e */
[----:B------:R3:W-:Y:S03]  /*61b30*/  STL.64 [R1+0x1070], R40 ;  /* 0x0010702801007387 */ /* 0x0007e60000100a00 */
[C---:B--2---:R-:W-:Y:S01]  /*61b40*/  IMAD.WIDE R52, R4.reuse, 0x4, R38 ;  /* 0x0000000404347825 */ /* 0x044fe200078e0226 */
[----:B------:R-:W2:Y:S04]  /*61b50*/  LDL.LU.64 R48, [R1+0xb8] ;  /* 0x0000b80001307983 */ /* 0x000ea80000300a00 */
[----:B------:R-:W2:Y:S01]  /*61b60*/  LDL.LU.64 R46, [R1+0xb0] ;  /* 0x0000b000012e7983 */ /* 0x000ea20000300a00 */
[----:B----4-:R-:W-:-:S03]  /*61b70*/  IMAD.WIDE R50, R4, 0x4, R36 ;  /* 0x0000000404327825 */ /* 0x010fc600078e0224 */
[----:B------:R4:W-:Y:S04]  /*61b80*/  STL.64 [R1+0x1078], R30 ;  /* 0x0010781e01007387 */ /* 0x0009e80000100a00 */
[----:B------:R-:W2:Y:S04]  /*61b90*/  LDL.LU.64 R44, [R1+0xa8] ;  /* 0x0000a800012c7983 */ /* 0x000ea80000300a00 */
[----:B------:R-:W-:Y:S04]  /*61ba0*/  LDGSTS.E [R24+0x58000], desc[UR60][R40.64], !P2 ;  /* 0x5800000028187fae */ /* 0x000fe8000d12187c */
[----:B-1----:R-:W2:Y:S04]  /*61bb0*/  LDL.LU.64 R42, [R1+0xa0] ;  /* 0x0000a000012a7983 */ /* 0x002ea80000300a00 */
[----:B------:R4:W-:Y:S04]  /*61bc0*/  LDGSTS.E [R18+0x5c000], desc[UR60][R30.64], !P2 ;  /* 0x5c0000001e127fae */ /* 0x0009e8000d12187c */
[----:B---3--:R-:W3:Y:S04]  /*61bd0*/  LDL.LU.64 R40, [R1+0x98] ;  /* 0x0000980001287983 */ /* 0x008ee80000300a00 */
[----:B------:R-:W-:Y:S04]  /*61be0*/  STL.64 [R1+0x1080], R52 ;  /* 0x0010803401007387 */ /* 0x000fe80000100a00 */
[----:B------:R-:W3:Y:S01]  /*61bf0*/  LDL.LU.64 R38, [R1+0x90] ;  /* 0x0000900001267983 */ /* 0x000ee20000300a00 */
[----:B----4-:R-:W1:Y:S03]  /*61c00*/  LDC R31, c[0x0][0x230] ;  /* 0x00008c00ff1f7b82 */ /* 0x010e660000000800 */
[----:B------:R-:W-:Y:S04]  /*61c10*/  STL.64 [R1+0x1088], R50 ;  /* 0x0010883201007387 */ /* 0x000fe80000100a00 */
[----:B------:R-:W4:Y:S01]  /*61c20*/  LDL.LU.64 R36, [R1+0x88] ;  /* 0x0000880001247983 */ /* 0x000f220000300a00 */
[----:B------:R-:W3:Y:S03]  /*61c30*/  LDC R30, c[0x0][0x230] ;  /* 0x00008c00ff1e7b82 */ /* 0x000ee60000000800 */
[----:B------:R1:W-:Y:S04]  /*61c40*/  LDGSTS.E [R26+0x50004], desc[UR60][R52.64], !P1 ;  /* 0x50004000341a7fae */ /* 0x0003e8000c92187c */
[----:B------:R-:W-:Y:S01]  /*61c50*/  LDGSTS.E [R25+0x54004], desc[UR60][R50.64], !P1 ;  /* 0x5400400032197fae */ /* 0x000fe2000c92187c */
[----:B------:R-:W-:-:S04]  /*61c60*/  IMAD.WIDE R34, R4, 0x4, R34 ;  /* 0x0000000404227825 */ /* 0x000fc800078e0222 */
[----:B------:R-:W-:Y:S01]  /*61c70*/  IMAD.WIDE R32, R4, 0x4, R32 ;  /* 0x0000000404207825 */ /* 0x000fe200078e0220 */
[----:B------:R1:W-:Y:S04]  /*61c80*/  STL.64 [R1+0x1090], R34 ;  /* 0x0010902201007387 */ /* 0x0003e80000100a00 */
[----:B------:R1:W-:Y:S04]  /*61c90*/  STL.64 [R1+0x1098], R32 ;  /* 0x0010982001007387 */ /* 0x0003e80000100a00 */
[----:B------:R-:W-:Y:S04]  /*61ca0*/  LDGSTS.E [R24+0x58004], desc[UR60][R34.64], !P1 ;  /* 0x5800400022187fae */ /* 0x000fe8000c92187c */
[----:B------:R-:W-:Y:S04]  /*61cb0*/  LDGSTS.E [R18+0x5c004], desc[UR60][R32.64], !P1 ;  /* 0x5c00400020127fae */ /* 0x000fe8000c92187c */
[----:B-1----:R-:W4:Y:S04]  /*61cc0*/  LDL.LU.64 R34, [R1+0x80] ;  /* 0x0000800001227983 */ /* 0x002f280000300a00 */
[----:B------:R-:W4:Y:S01]  /*61cd0*/  LDL.LU.64 R32, [R1+0x1480] ;  /* 0x0014800001207983 */ /* 0x000f220000300a00 */
[----:B------:R-:W-:-:S02]  /*61ce0*/  VIADD R27, R29, 0xfffffd41 ;  /* 0xfffffd411d1b7836 */ /* 0x000fc40000000000 */
[----:B------:R-:W-:Y:S01]  /*61cf0*/  VIADD R26, R28, 0xfffffd40 ;  /* 0xfffffd401c1a7836 */ /* 0x000fe20000000000 */
[----:B------:R-:W1:Y:S02]  /*61d00*/  LDC R29, c[0x0][0x230] ;  /* 0x00008c00ff1d7b82 */ /* 0x000e640000000800 */
[----:B------:R-:W-:Y:S02]  /*61d10*/  ISETP.GE.U32.AND P2, PT, R27, 0x7ffffcc2, PT ;  /* 0x7ffffcc21b00780c */ /* 0x000fe40003f46070 */
[----:B------:R-:W-:Y:S01]  /*61d20*/  ISETP.GE.U32.AND P1, PT, R26, 0x7ffffcc1, PT ;  /* 0x7ffffcc11a00780c */ /* 0x000fe20003f26070 */
[----:B------:R-:W-:Y:S01]  /*61d30*/  VIADD R26, R19, 0x100000 ;  /* 0x00100000131a7836 */ /* 0x000fe20000000000 */
[----:B------:R-:W-:Y:S02]  /*61d40*/  IADD3 R27, R31, -0x2dd, RZ ;  /* 0xfffffd231f1b7810 */ /* 0x000fe40007ffe0ff */
[----:B------:R-:W1:Y:S02]  /*61d50*/  LDC R28, c[0x0][0x230] ;  /* 0x00008c00ff1c7b82 */ /* 0x000e640000000800 */
[----:B------:R-:W-:Y:S01]  /*61d60*/  ISETP.GE.U32.AND P3, PT, R27, 0x7ffffca4, PT ;  /* 0x7ffffca41b00780c */ /* 0x000fe20003f66070 */
[----:B------:R-:W-:-:S04]  /*61d70*/  IMAD.WIDE R170, R4, 0x4, R170 ;  /* 0x0000000404aa7825 */ /* 0x000fc800078e02aa */
[----:B------:R-:W-:-:S04]  /*61d80*/  IMAD.WIDE R172, R4, 0x4, R172 ;  /* 0x0000000404ac7825 */ /* 0x000fc800078e02ac */
[----:B------:R-:W-:-:S04]  /*61d90*/  IMAD.WIDE R174, R4, 0x4, R174 ;  /* 0x0000000404ae7825 */ /* 0x000fc800078e02ae */
[----:B--2---:R-:W-:-:S04]  /*61da0*/  IMAD.WIDE R48, R4, 0x4, R48 ;  /* 0x0000000404307825 */ /* 0x004fc800078e0230 */
[C---:B------:R-:W-:Y:S01]  /*61db0*/  IMAD.WIDE R46, R4.reuse, 0x4, R46 ;  /* 0x00000004042e7825 */ /* 0x040fe200078e022e */
[----:B------:R-:W-:Y:S04]  /*61dc0*/  LDGSTS.E [R25+0x50008], desc[UR60][R48.64], !P2 ;  /* 0x5000800030197fae */ /* 0x000fe8000d12187c */
[----:B------:R-:W-:Y:S01]  /*61dd0*/  LDGSTS.E [R24+0x54008], desc[UR60][R46.64], !P2 ;  /* 0x540080002e187fae */ /* 0x000fe2000d12187c */
[----:B------:R-:W-:-:S05]  /*61de0*/  IMAD.WIDE R44, R4, 0x4, R44 ;  /* 0x00000004042c7825 */ /* 0x000fca00078e022c */
[----:B------:R-:W-:Y:S01]  /*61df0*/  LDGSTS.E [R18+0x58008], desc[UR60][R44.64], !P2 ;  /* 0x580080002c127fae */ /* 0x000fe2000d12187c */
[----:B------:R-:W-:-:S05]  /*61e00*/  IMAD.WIDE R42, R4, 0x4, R42 ;  /* 0x00000004042a7825 */ /* 0x000fca00078e022a */
[----:B------:R2:W-:Y:S01]  /*61e10*/  LDGSTS.E [R26+0x5c008], desc[UR60][R42.64], !P2 ;  /* 0x5c0080002a1a7fae */ /* 0x0005e2000d12187c */
[----:B---3--:R-:W-:-:S05]  /*61e20*/  IMAD.WIDE R40, R4, 0x4, R40 ;  /* 0x0000000404287825 */ /* 0x008fca00078e0228 */
[----:B------:R-:W-:Y:S01]  /*61e30*/  LDGSTS.E [R25+0x5000c], desc[UR60][R40.64], !P1 ;  /* 0x5000c00028197fae */ /* 0x000fe2000c92187c */
[----:B------:R-:W-:Y:S01]  /*61e40*/  IMAD.WIDE R38, R4, 0x4, R38 ;  /* 0x0000000404267825 */ /* 0x000fe200078e0226 */
[----:B--2---:R-:W-:-:S04]  /*61e50*/  IADD3 R26, R30, -0x2de, RZ ;  /* 0xfffffd221e1a7810 */ /* 0x004fc80007ffe0ff */
[----:B------:R-:W-:Y:S01]  /*61e60*/  LDGSTS.E [R24+0x5400c], desc[UR60][R38.64], !P1 ;  /* 0x5400c00026187fae */ /* 0x000fe2000c92187c */
[----:B----4-:R-:W-:-:S05]  /*61e70*/  IMAD.WIDE R36, R4, 0x4, R36 ;  /* 0x0000000404247825 */ /* 0x010fca00078e0224 */
[----:B------:R-:W-:Y:S01]  /*61e80*/  LDGSTS.E [R18+0x5800c], desc[UR60][R36.64], !P1 ;  /* 0x5800c00024127fae */ /* 0x000fe2000c92187c */
[----:B------:R-:W-:-:S04]  /*61e90*/  IMAD.WIDE R176, R4, 0x4, R176 ;  /* 0x0000000404b07825 */ /* 0x000fc800078e02b0 */
[----:B------:R-:W-:-:S04]  /*61ea0*/  IMAD.WIDE R178, R4, 0x4, R178 ;  /* 0x0000000404b27825 */ /* 0x000fc800078e02b2 */
[----:B------:R-:W-:-:S04]  /*61eb0*/  IMAD.WIDE R180, R4, 0x4, R180 ;  /* 0x0000000404b47825 */ /* 0x000fc800078e02b4 */
[----:B-1----:R-:W-:Y:S02]  /*61ec0*/  VIADD R27, R29, 0xfffffd21 ;  /* 0xfffffd211d1b7836 */ /* 0x002fe40000000000 */
[----:B------:R-:W1:Y:S01]  /*61ed0*/  LDC R29, c[0x0][0x230] ;  /* 0x00008c00ff1d7b82 */ /* 0x000e620000000800 */
[C---:B------:R-:W-:Y:S02]  /*61ee0*/  IMAD.WIDE R182, R4.reuse, 0x4, R182 ;  /* 0x0000000404b67825 */ /* 0x040fe400078e02b6 */
[----:B------:R-:W-:Y:S02]  /*61ef0*/  ISETP.GE.U32.AND P2, PT, R27, 0x7ffffca2, PT ;  /* 0x7ffffca21b00780c */ /* 0x000fe40003f46070 */
[----:B------:R-:W-:Y:S01]  /*61f00*/  IMAD.WIDE R184, R4, 0x4, R184 ;  /* 0x0000000404b87825 */ /* 0x000fe200078e02b8 */
[----:B------:R-:W-:-:S03]  /*61f10*/  IADD3 R27, R19, 0x100000, RZ ;  /* 0x00100000131b7810 */ /* 0x000fc60007ffe0ff */
        /* <DEDUP_REMOVED lines=10> */
[C---:B------:R-:W-:Y:S01]  /*61fc0*/  IMAD.WIDE R206, R4.reuse, 0x4, R206 ;  /* 0x0000000404ce7825 */ /* 0x040fe200078e02ce */
[----:B------:R-:W-:Y:S03]  /*61fd0*/  STL.64 [R1+0x10a0], R48 ;  /* 0x0010a03001007387 */ /* 0x000fe60000100a00 */
[----:B------:R-:W-:Y:S01]  /*61fe0*/  IMAD.WIDE R208, R4, 0x4, R208 ;  /* 0x0000000404d07825 */ /* 0x000fe200078e02d0 */
[----:B------:R-:W-:-:S03]  /*61ff0*/  UIADD3 UR5, UR4, -0x300, URZ ;  /* 0xfffffd0004057890 */ /* 0x000fc6000fffe03f */
[C---:B------:R-:W-:Y:S01]  /*62000*/  IMAD.WIDE R210, R4.reuse, 0x4, R210 ;  /* 0x0000000404d27825 */ /* 0x040fe200078e02d2 */
[----:B------:R-:W-:Y:S03]  /*62010*/  STL.64 [R1+0x10a8], R46 ;  /* 0x0010a82e01007387 */ /* 0x000fe60000100a00 */
[C---:B------:R-:W-:Y:S01]  /*62020*/  IMAD.WIDE R212, R4.reuse, 0x4, R212 ;  /* 0x0000000404d47825 */ /* 0x040fe200078e02d4 */
[----:B------:R-:W-:Y:S03]  /*62030*/  STL.64 [R1+0x10b0], R44 ;  /* 0x0010b02c01007387 */ /* 0x000fe60000100a00 */
[C---:B------:R-:W-:Y:S01]  /*62040*/  IMAD.WIDE R214, R4.reuse, 0x4, R214 ;  /* 0x0000000404d67825 */ /* 0x040fe200078e02d6 */
[----:B------:R-:W-:Y:S04]  /*62050*/  STL.64 [R1+0x10b8], R42 ;  /* 0x0010b82a01007387 */ /* 0x000fe80000100a00 */
[----:B------:R-:W-:Y:S04]  /*62060*/  STL.64 [R1+0x10c0], R40 ;  /* 0x0010c02801007387 */ /* 0x000fe80000100a00 */
[----:B------:R-:W-:Y:S04]  /*62070*/  STL.64 [R1+0x10c8], R38 ;  /* 0x0010c82601007387 */ /* 0x000fe80000100a00 */
[----:B------:R-:W-:Y:S01]  /*62080*/  STL.64 [R1+0x10d0], R36 ;  /* 0x0010d02401007387 */ /* 0x000fe20000100a00 */
[----:B------:R-:W-:-:S05]  /*62090*/  IMAD.WIDE R34, R4, 0x4, R34 ;  /* 0x0000000404227825 */ /* 0x000fca00078e0222 */
[----:B------:R-:W-:Y:S01]  /*620a0*/  LDGSTS.E [R25+0x5c00c], desc[UR60][R34.64], !P1 ;  /* 0x5c00c00022197fae */ /* 0x000fe2000c92187c */
[----:B------:R-:W-:Y:S01]  /*620b0*/  ISETP.GE.U32.AND P1, PT, R26, 0x7ffffca3, PT ;  /* 0x7ffffca31a00780c */ /* 0x000fe20003f26070 */
[----:B------:R-:W-:Y:S01]  /*620c0*/  IMAD.WIDE R32, R4, 0x4, R32 ;  /* 0x0000000404207825 */ /* 0x000fe200078e0220 */
[----:B------:R-:W-:-:S04]  /*620d0*/  IADD3 R26, R19, 0x100000, RZ ;  /* 0x00100000131a7810 */ /* 0x000fc80007ffe0ff */
[----:B------:R-:W-:Y:S04]  /*620e0*/  LDGSTS.E [R24+0x60000], desc[UR60][R32.64], !P3 ;  /* 0x6000000020187fae */ /* 0x000fe8000d92187c */
[----:B------:R-:W-:Y:S04]  /*620f0*/  LDGSTS.E [R18+0x64000], desc[UR60][R170.64], !P3 ;  /* 0x64000000aa127fae */ /* 0x000fe8000d92187c */
[----:B------:R-:W-:Y:S04]  /*62100*/  LDGSTS.E [R26+0x68000], desc[UR60][R172.64], !P3 ;  /* 0x68000000ac1a7fae */ /* 0x000fe8000d92187c */
[----:B------:R-:W-:Y:S04]  /*62110*/  LDGSTS.E [R25+0x6c000], desc[UR60][R174.64], !P3 ;  /* 0x6c000000ae197fae */ /* 0x000fe8000d92187c */
[----:B------:R-:W-:Y:S04]  /*62120*/  LDGSTS.E [R24+0x60004], desc[UR60][R176.64], !P1 ;  /* 0x60004000b0187fae */ /* 0x000fe8000c92187c */
[----:B------:R-:W-:Y:S04]  /*62130*/  LDGSTS.E [R18+0x64004], desc[UR60][R178.64], !P1 ;  /* 0x64004000b2127fae */ /* 0x000fe8000c92187c */
[----:B------:R2:W-:Y:S04]  /*62140*/  LDGSTS.E [R25+0x68004], desc[UR60][R180.64], !P1 ;  /* 0x68004000b4197fae */ /* 0x0005e8000c92187c */
[----:B------:R-:W-:Y:S04]  /*62150*/  LDGSTS.E [R24+0x6c004], desc[UR60][R182.64], !P1 ;  /* 0x6c004000b6187fae */ /* 0x000fe8000c92187c */
[----:B------:R-:W-:Y:S01]  /*62160*/  LDGSTS.E [R18+0x60008], desc[UR60][R184.64], !P2 ;  /* 0x60008000b8127fae */ /* 0x000fe2000d12187c */
[----:B--2---:R-:W-:-:S03]  /*62170*/  VIADD R25, R28, 0xfffffd20 ;  /* 0xfffffd201c197836 */ /* 0x004fc60000000000 */
[----:B------:R-:W-:Y:S01]  /*62180*/  LDGSTS.E [R27+0x64008], desc[UR60][R186.64], !P2 ;  /* 0x64008000ba1b7fae */ /* 0x000fe2000d12187c */
[----:B------:R-:W2:Y:S01]  /*62190*/  LDC R28, c[0x0][0x230] ;  /* 0x00008c00ff1c7b82 */ /* 0x000ea20000000800 */
[----:B------:R-:W-:Y:S01]  /*621a0*/  ISETP.GE.U32.AND P1, PT, R25, 0x7ffffca1, PT ;  /* 0x7ffffca11900780c */ /* 0x000fe20003f26070 */
[----:B------:R-:W-:Y:S01]  /*621b0*/  VIADD R25, R19, 0x100000 ;  /* 0x0010000013197836 */ /* 0x000fe20000000000 */
[----:B------:R1:W-:Y:S04]  /*621c0*/  LDGSTS.E [R26+0x68008], desc[UR60][R188.64], !P2 ;  /* 0x68008000bc1a7fae */ /* 0x0003e8000d12187c */
[----:B------:R2:W-:Y:S07]  /*621d0*/  LDGSTS.E [R25+0x6c008], desc[UR60][R190.64], !P2 ;  /* 0x6c008000be197fae */ /* 0x0005ee000d12187c */
[----:B------:R-:W-:Y:S01]  /*621e0*/  LDGSTS.E [R24+0x6000c], desc[UR60][R192.64], !P1 ;  /* 0x6000c000c0187fae */ /* 0x000fe2000c92187c */
[----:B-1----:R-:W-:-:S02]  /*621f0*/  IADD3 R26, R29, -0x2fd, RZ ;  /* 0xfffffd031d1a7810 */ /* 0x002fc40007ffe0ff */
[----:B------:R-:W1:Y:S01]  /*62200*/  LDC R29, c[0x0][0x230] ;  /* 0x00008c00ff1d7b82 */ /* 0x000e620000000800 */
[----:B------:R-:W-:Y:S01]  /*62210*/  LDGSTS.E [R18+0x6400c], desc[UR60][R194.64], !P1 ;  /* 0x6400c000c2127fae */ /* 0x000fe2000c92187c */
[----:B------:R-:W-:Y:S01]  /*62220*/  ISETP.GE.U32.AND P2, PT, R26, 0x7ffffc84, PT ;  /* 0x7ffffc841a00780c */ /* 0x000fe20003f46070 */
[----:B--2---:R-:W-:Y:S02]  /*62230*/  VIADD R25, R28, 0xfffffd02 ;  /* 0xfffffd021c197836 */ /* 0x004fe40000000000 */
[----:B------:R-:W-:Y:S04]  /*62240*/  LDGSTS.E [R24+0x6800c], desc[UR60][R196.64], !P1 ;  /* 0x6800c000c4187fae */ /* 0x000fe8000c92187c */
[----:B------:R-:W-:Y:S01]  /*62250*/  LDGSTS.E [R18+0x6c00c], desc[UR60][R198.64], !P1 ;  /* 0x6c00c000c6127fae */ /* 0x000fe2000c92187c */
[----:B------:R-:W-:Y:S01]  /*62260*/  ISETP.GE.U32.AND P1, PT, R25, 0x7ffffc83, PT ;  /* 0x7ffffc831900780c */ /* 0x000fe20003f26070 */
[C---:B------:R-:W-:Y:S01]  /*62270*/  VIADD R25, R19.reuse, 0x100000 ;  /* 0x0010000013197836 */ /* 0x040fe20000000000 */
[----:B------:R-:W-:-:S03]  /*62280*/  IADD3 R26, R19, 0x100000, RZ ;  /* 0x00100000131a7810 */ /* 0x000fc60007ffe0ff */
[----:B------:R-:W-:Y:S04]  /*62290*/  LDGSTS.E [R27+0x70000], desc[UR60][R200.64], !P2 ;  /* 0x70000000c81b7fae */ /* 0x000fe8000d12187c */
[----:B------:R-:W-:Y:S04]  /*622a0*/  LDGSTS.E [R26+0x74000], desc[UR60][R202.64], !P2 ;  /* 0x74000000ca1a7fae */ /* 0x000fe8000d12187c */
[----:B------:R-:W-:Y:S04]  /*622b0*/  LDGSTS.E [R25+0x78000], desc[UR60][R204.64], !P2 ;  /* 0x78000000cc197fae */ /* 0x000fe8000d12187c */
[----:B------:R-:W-:Y:S04]  /*622c0*/  LDGSTS.E [R24+0x7c000], desc[UR60][R206.64], !P2 ;  /* 0x7c000000ce187fae */ /* 0x000fe8000d12187c */
[----:B------:R-:W-:Y:S04]  /*622d0*/  LDGSTS.E [R18+0x70004], desc[UR60][R208.64], !P1 ;  /* 0x70004000d0127fae */ /* 0x000fe8000c92187c */
[----:B------:R-:W-:Y:S04]  /*622e0*/  LDGSTS.E [R25+0x74004], desc[UR60][R210.64], !P1 ;  /* 0x74004000d2197fae */ /* 0x000fe8000c92187c */
[----:B------:R-:W-:Y:S04]  /*622f0*/  LDGSTS.E [R24+0x78004], desc[UR60][R212.64], !P1 ;  /* 0x78004000d4187fae */ /* 0x000fe8000c92187c */
[----:B------:R2:W-:Y:S04]  /*62300*/  LDGSTS.E [R18+0x7c004], desc[UR60][R214.64], !P1 ;  /* 0x7c004000d6127fae */ /* 0x0005e8000c92187c */
[----:B------:R3:W-:Y:S04]  /*62310*/  STL.64 [R1+0x10d8], R34 ;  /* 0x0010d82201007387 */ /* 0x0007e80000100a00 */
[----:B------:R4:W-:Y:S01]  /*62320*/  STL.64 [R1+0x1480], R32 ;  /* 0x0014802001007387 */ /* 0x0009e20000100a00 */
[----:B--2---:R-:W-:-:S03]  /*62330*/  MOV R18, UR5 ;  /* 0x0000000500127c02 */ /* 0x004fc60008000f00 */
[----:B---3--:R-:W2:Y:S04]  /*62340*/  LDL.LU.64 R34, [R1+0x1460] ;  /* 0x0014600001227983 */ /* 0x008ea80000300a00 */
[----:B------:R-:W3:Y:S04]  /*62350*/  LDL.LU.64 R54, [R1+0xc40] ;  /* 0x000c400001367983 */ /* 0x000ee80000300a00 */
[----:B------:R1:W-:Y:S04]  /*62360*/  STL [R1+0x24c8], R18 ;  /* 0x0024c81201007387 */ /* 0x0003e80000100800 */
[----:B------:R-:W3:Y:S04]  /*62370*/  LDL.LU.64 R52, [R1+0xbf8] ;  /* 0x000bf80001347983 */ /* 0x000ee80000300a00 */
[----:B----4-:R-:W4:Y:S04]  /*62380*/  LDL.LU.64 R32, [R1+0xbb8] ;  /* 0x000bb80001207983 */ /* 0x010f280000300a00 */
[----:B------:R-:W4:Y:S04]  /*62390*/  LDL.LU.64 R50, [R1+0xb78] ;  /* 0x000b780001327983 */ /* 0x000f280000300a00 */
[----:B------:R-:W4:Y:S04]  /*623a0*/  LDL.LU.64 R48, [R1+0xb38] ;  /* 0x000b380001307983 */ /* 0x000f280000300a00 */
[----:B------:R-:W4:Y:S04]  /*623b0*/  LDL.LU.64 R46, [R1+0xaf8] ;  /* 0x000af800012e7983 */ /* 0x000f280000300a00 */
[----:B------:R-:W4:Y:S04]  /*623c0*/  LDL.LU.64 R44, [R1+0xab8] ;  /* 0x000ab800012c7983 */ /* 0x000f280000300a00 */
[----:B------:R-:W4:Y:S04]  /*623d0*/  LDL.LU.64 R42, [R1+0xa78] ;  /* 0x000a7800012a7983 */ /* 0x000f280000300a00 */
[----:B------:R-:W4:Y:S04]  /*623e0*/  LDL.LU.64 R40, [R1+0xa38] ;  /* 0x000a380001287983 */ /* 0x000f280000300a00 */
[----:B------:R-:W4:Y:S04]  /*623f0*/  LDL.LU.64 R38, [R1+0x9f8] ;  /* 0x0009f80001267983 */ /* 0x000f280000300a00 */
[----:B------:R-:W4:Y:S01]  /*62400*/  LDL.LU.64 R36, [R1+0x9b8] ;  /* 0x0009b80001247983 */ /* 0x000f220000300a00 */
[----:B-1----:R-:W-:Y:S01]  /*62410*/  IADD3 R26, R29, -0x2ff, RZ ;  /* 0xfffffd011d1a7810 */ /* 0x002fe20007ffe0ff */
[----:B------:R-:W-:-:S03]  /*62420*/  UISETP.GE.U32.AND UP1, UPT, UR5, 0x7ffffc81, UPT ;  /* 0x7ffffc810500788c */ /* 0x000fc6000bf26070 */
[----:B------:R-:W-:-:S03]  /*62430*/  ISETP.GE.U32.AND P2, PT, R26, 0x7ffffc82, PT ;  /* 0x7ffffc821a00780c */ /* 0x000fc60003f46070 */
[----:B------:R-:W-:Y:S01]  /*62440*/  PLOP3.LUT P1, PT, PT, PT, UP1, 0x80, 0x0 ;  /* 0x000000000000781c */ /* 0x000fe20003f2f018 */
[----:B------:R-:W-:Y:S02]  /*62450*/  VIADD R26, R19, 0x100000 ;  /* 0x00100000131a7836 */ /* 0x000fe40000000000 */
[----:B------:R-:W-:-:S04]  /*62460*/  IMAD.WIDE R216, R4, 0x4, R216 ;  /* 0x0000000404d87825 */ /* 0x000fc800078e02d8 */
[----:B------:R-:W-:-:S03]  /*62470*/  IMAD.WIDE R218, R4, 0x4, R218 ;  /* 0x0000000404da7825 */ /* 0x000fc600078e02da */
[----:B------:R-:W-:Y:S01]  /*62480*/  LDGSTS.E [R26+0x70008], desc[UR60][R216.64], !P2 ;  /* 0x70008000d81a7fae */ /* 0x000fe2000d12187c */
[----:B------:R-:W-:-:S03]  /*62490*/  IMAD.WIDE R220, R4, 0x4, R220 ;  /* 0x0000000404dc7825 */ /* 0x000fc600078e02dc */
[----:B------:R-:W-:Y:S01]  /*624a0*/  LDGSTS.E [R25+0x74008], desc[UR60][R218.64], !P2 ;  /* 0x74008000da197fae */ /* 0x000fe2000d12187c */
[C---:B------:R-:W-:Y:S02]  /*624b0*/  VIADD R18, R19.reuse, 0x100000 ;  /* 0x0010000013127836 */ /* 0x040fe40000000000 */
[C---:B------:R-:W-:Y:S01]  /*624c0*/  IMAD.WIDE R222, R4.reuse, 0x4, R222 ;  /* 0x0000000404de7825 */ /* 0x040fe200078e02de */
[----:B------:R-:W-:Y:S03]  /*624d0*/  LDGSTS.E [R24+0x78008], desc[UR60][R220.64], !P2 ;  /* 0x78008000dc187fae */ /* 0x000fe6000d12187c */
[C---:B------:R-:W-:Y:S01]  /*624e0*/  IMAD.WIDE R224, R4.reuse, 0x4, R224 ;  /* 0x0000000404e07825 */ /* 0x040fe200078e02e0 */
[----:B------:R-:W-:Y:S01]  /*624f0*/  IADD3 R19, R19, 0x100000, RZ ;  /* 0x0010000013137810 */ /* 0x000fe20007ffe0ff */
[----:B------:R-:W-:Y:S02]  /*62500*/  LDGSTS.E [R18+0x7c008], desc[UR60][R222.64], !P2 ;  /* 0x7c008000de127fae */ /* 0x000fe4000d12187c */
[----:B------:R-:W-:-:S02]  /*62510*/  IMAD.WIDE R226, R4, 0x4, R226 ;  /* 0x0000000404e27825 */ /* 0x000fc400078e02e2 */
[----:B------:R-:W-:Y:S02]  /*62520*/  LDGSTS.E [R25+0x7000c], desc[UR60][R224.64], !P1 ;  /* 0x7000c000e0197fae */ /* 0x000fe4000c92187c */
[C---:B------:R-:W-:Y:S02]  /*62530*/  IMAD.WIDE R228, R4.reuse, 0x4, R228 ;  /* 0x0000000404e47825 */ /* 0x040fe400078e02e4 */
[----:B------:R-:W-:Y:S02]  /*62540*/  LDGSTS.E [R24+0x7400c], desc[UR60][R226.64], !P1 ;  /* 0x7400c000e2187fae */ /* 0x000fe4000c92187c */
[----:B------:R-:W-:Y:S02]  /*62550*/  IMAD.WIDE R230, R4, 0x4, R230 ;  /* 0x0000000404e67825 */ /* 0x000fe400078e02e6 */
[----:B------:R-:W-:Y:S04]  /*62560*/  LDGSTS.E [R18+0x7800c], desc[UR60][R228.64], !P1 ;  /* 0x7800c000e4127fae */ /* 0x000fe8000c92187c */
[----:B------:R2:W-:Y:S04]  /*62570*/  LDGSTS.E [R19+0x7c00c], desc[UR60][R230.64], !P1 ;  /* 0x7c00c000e6137fae */ /* 0x0005e8000c92187c */
[----:B------:R-:W-:Y:S04]  /*62580*/  STL [R1+0xc00], RZ ;  /* 0x000c00ff01007387 */ /* 0x000fe80000100800 */
[----:B------:R-:W0:Y:S01]  /*62590*/  LDGDEPBAR ;  /* 0x00000000000079af */ /* 0x000e220000000000 */
[----:B--2---:R-:W-:-:S03]  /*625a0*/  IMAD.WIDE R18, R5, 0x4, R34 ;  /* 0x0000000405127825 */ /* 0x004fc600078e0222 */
[----:B------:R-:W2:Y:S01]  /*625b0*/  LDL.LU.64 R34, [R1+0x978] ;  /* 0x0009780001227983 */ /* 0x000ea20000300a00 */
[----:B---3--:R-:W-:-:S03]  /*625c0*/  IMAD.WIDE R84, R5, 0x4, R54 ;  /* 0x0000000405547825 */ /* 0x008fc600078e0236 */
[----:B------:R-:W-:Y:S04]  /*625d0*/  LDGSTS.E [R11+0x60000], desc[UR60][R18.64], P0 ;  /* 0x60000000120b7fae */ /* 0x000fe8000812187c */
[----:B------:R1:W-:Y:S01]  /*625e0*/  LDGSTS.E [R11+0x60400], desc[UR60][R84.64], P0 ;  /* 0x60400000540b7fae */ /* 0x0003e2000812187c */
[----:B------:R-:W-:-:S04]  /*625f0*/  IMAD.WIDE R82, R5, 0x4, R52 ;  /* 0x0000000405527825 */ /* 0x000fc800078e0234 */
[C---:B----4-:R-:W-:Y:S01]  /*62600*/  IMAD.WIDE R80, R5.reuse, 0x4, R32 ;  /* 0x0000000405507825 */ /* 0x050fe200078e0220 */
[----:B------:R3:W-:Y:S03]  /*62610*/  LDGSTS.E [R11+0x60800], desc[UR60][R82.64], P0 ;  /* 0x60800000520b7fae */ /* 0x0007e6000812187c */
[C---:B------:R-:W-:Y:S01]  /*62620*/  IMAD.WIDE R78, R5.reuse, 0x4, R50 ;  /* 0x00000004054e7825 */ /* 0x040fe200078e0232 */
[----:B------:R-:W4:Y:S04]  /*62630*/  LDL.LU.64 R32, [R1+0x938] ;  /* 0x0009380001207983 */ /* 0x000f280000300a00 */
[----:B------:R-:W-:Y:S01]  /*62640*/  STL.64 [R1+0x28d0], R84 ;  /* 0x0028d05401007387 */ /* 0x000fe20000100a00 */
[----:B------:R-:W-:-:S03]  /*62650*/  IMAD.WIDE R76, R5, 0x4, R48 ;  /* 0x00000004054c7825 */ /* 0x000fc600078e0230 */
[----:B------:R-:W3:Y:S04]  /*62660*/  LDL.LU.64 R66, [R1+0x8f8] ;  /* 0x0008f80001427983 */ /* 0x000ee80000300a00 */
[----:B------:R-:W-:Y:S01]  /*62670*/  STL.64 [R1+0x2900], R82 ;  /* 0x0029005201007387 */ /* 0x000fe20000100a00 */
        /* <DEDUP_REMOVED lines=24> */
[----:B------:R-:W3:Y:S04]  /*62800*/  LDL.LU.64 R38, [R1+0x5f8] ;  /* 0x0005f80001267983 */ /* 0x000ee80000300a00 */
[----:B------:R-:W3:Y:S04]  /*62810*/  LDL.LU.64 R36, [R1+0x5b8] ;  /* 0x0005b80001247983 */ /* 0x000ee80000300a00 */
[----:B------:R1:W-:Y:S04]  /*62820*/  STL.64 [R1+0x2ad0], R54 ;  /* 0x002ad03601007387 */ /* 0x0003e80000100a00 */
[----:B------:R-:W3:Y:S04]  /*62830*/  LDL.LU.64 R92, [R1+0x578] ;  /* 0x00057800015c7983 */ /* 0x000ee80000300a00 */
[----:B------:R-:W3:Y:S04]  /*62840*/  LDL.LU.64 R90, [R1+0x538] ;  /* 0x00053800015a7983 */ /* 0x000ee80000300a00 */
[----:B------:R-:W-:Y:S04]  /*62850*/  STL.64 [R1+0x2af0], R52 ;  /* 0x002af03401007387 */ /* 0x000fe80000100a00 */
[----:B------:R-:W3:Y:S04]  /*62860*/  LDL.LU.64 R88, [R1+0x4f8] ;  /* 0x0004f80001587983 */ /* 0x000ee80000300a00 */
[----:B------:R-:W3:Y:S04]  /*62870*/  LDL.LU.64 R86, [R1+0x4b8] ;  /* 0x0004b80001567983 */ /* 0x000ee80000300a00 */
[----:B------:R1:W-:Y:S04]  /*62880*/  LDGSTS.E [R11+0x60c00], desc[UR60][R80.64], P0 ;  /* 0x60c00000500b7fae */ /* 0x0003e8000812187c */
[----:B------:R1:W-:Y:S04]  /*62890*/  LDGSTS.E [R11+0x61000], desc[UR60][R78.64], P0 ;  /* 0x610000004e0b7fae */ /* 0x0003e8000812187c */
[----:B------:R1:W-:Y:S04]  /*628a0*/  LDGSTS.E [R11+0x61400], desc[UR60][R76.64], P0 ;  /* 0x614000004c0b7fae */ /* 0x0003e8000812187c */
[----:B------:R1:W-:Y:S04]  /*628b0*/  LDGSTS.E [R11+0x61800], desc[UR60][R74.64], P0 ;  /* 0x618000004a0b7fae */ /* 0x0003e8000812187c */
[----:B------:R1:W-:Y:S04]  /*628c0*/  LDGSTS.E [R11+0x61c00], desc[UR60][R72.64], P0 ;  /* 0x61c00000480b7fae */ /* 0x0003e8000812187c */
[----:B------:R1:W-:Y:S04]  /*628d0*/  LDGSTS.E [R11+0x62000], desc[UR60][R70.64], P0 ;  /* 0x62000000460b7fae */ /* 0x0003e8000812187c */
[----:B------:R1:W-:Y:S04]  /*628e0*/  LDGSTS.E [R11+0x62400], desc[UR60][R68.64], P0 ;  /* 0x62400000440b7fae */ /* 0x0003e8000812187c */
[----:B------:R1:W-:Y:S04]  /*628f0*/  LDGSTS.E [R11+0x62800], desc[UR60][R54.64], P0 ;  /* 0x62800000360b7fae */ /* 0x0003e8000812187c */
[----:B------:R1:W-:Y:S01]  /*62900*/  LDGSTS.E [R11+0x62c00], desc[UR60][R52.64], P0 ;  /* 0x62c00000340b7fae */ /* 0x0003e2000812187c */
[----:B--2---:R-:W-:-:S05]  /*62910*/  IMAD.WIDE R34, R5, 0x4, R34 ;  /* 0x0000000405227825 */ /* 0x004fca00078e0222 */
[----:B------:R2:W-:Y:S04]  /*62920*/  STL.64 [R1+0x2b08], R34 ;  /* 0x002b082201007387 */ /* 0x0005e80000100a00 */
[----:B------:R2:W-:Y:S01]  /*62930*/  LDGSTS.E [R11+0x63000], desc[UR60][R34.64], P0 ;  /* 0x63000000220b7fae */ /* 0x0005e2000812187c */
[----:B----4-:R-:W-:-:S04]  /*62940*/  IMAD.WIDE R32, R5, 0x4, R32 ;  /* 0x0000000405207825 */ /* 0x010fc800078e0220 */
[C---:B---3--:R-:W-:Y:S01]  /*62950*/  IMAD.WIDE R66, R5.reuse, 0x4, R66 ;  /* 0x0000000405427825 */ /* 0x048fe200078e0242 */
[----:B------:R3:W-:Y:S03]  /*62960*/  STL.64 [R1+0x2b20], R32 ;  /* 0x002b202001007387 */ /* 0x0007e60000100a00 */
[C---:B------:R-:W-:Y:S01]  /*62970*/  IMAD.WIDE R50, R5.reuse, 0x4, R50 ;  /* 0x0000000405327825 */ /* 0x040fe200078e0232 */
[----:B------:R-:W-:Y:S04]  /*62980*/  STL.64 [R1+0x2b70], R66 ;  /* 0x002b704201007387 */ /* 0x000fe80000100a00 */
[----:B------:R4:W-:Y:S04]  /*62990*/  STL.64 [R1+0x2b88], R50 ;  /* 0x002b883201007387 */ /* 0x0009e80000100a00 */
[----:B------:R4:W-:Y:S01]  /*629a0*/  LDGSTS.E [R11+0x63400], desc[UR60][R32.64], P0 ;  /* 0x63400000200b7fae */ /* 0x0009e2000812187c */
[----:B------:R-:W-:-:S03]  /*629b0*/  IMAD.WIDE R48, R5, 0x4, R48 ;  /* 0x0000000405307825 */ /* 0x000fc600078e0230 */
[----:B------:R4:W-:Y:S01]  /*629c0*/  LDGSTS.E [R11+0x63800], desc[UR60][R66.64], P0 ;  /* 0x63800000420b7fae */ /* 0x0009e2000812187c */
[----:B------:R-:W-:-:S03]  /*629d0*/  IMAD.WIDE R64, R5, 0x4, R64 ;  /* 0x0000000405407825 */ /* 0x000fc600078e0240 */
[----:B------:R4:W-:Y:S01]  /*629e0*/  STL.64 [R1+0x2b98], R48 ;  /* 0x002b983001007387 */ /* 0x0009e20000100a00 */
[----:B------:R-:W-:-:S03]  /*629f0*/  IMAD.WIDE R46, R5, 0x4, R46 ;  /* 0x00000004052e7825 */ /* 0x000fc600078e022e */
[----:B------:R-:W-:Y:S01]  /*62a00*/  STL.64 [R1+0x2ba8], R64 ;  /* 0x002ba84001007387 */ /* 0x000fe20000100a00 */
[----:B------:R-:W-:-:S03]  /*62a10*/  IMAD.WIDE R62, R5, 0x4, R62 ;  /* 0x00000004053e7825 */ /* 0x000fc600078e023e */
[----:B------:R4:W-:Y:S01]  /*62a20*/  STL.64 [R1+0x2bf0], R46 ;  /* 0x002bf02e01007387 */ /* 0x0009e20000100a00 */
[----:B------:R-:W-:-:S03]  /*62a30*/  IMAD.WIDE R44, R5, 0x4, R44 ;  /* 0x00000004052c7825 */ /* 0x000fc600078e022c */
[----:B------:R-:W-:Y:S01]  /*62a40*/  STL.64 [R1+0x2c00], R62 ;  /* 0x002c003e01007387 */ /* 0x000fe20000100a00 */
[----:B------:R-:W-:-:S03]  /*62a50*/  IMAD.WIDE R42, R5, 0x4, R42 ;  /* 0x00000004052a7825 */ /* 0x000fc600078e022a */
[----:B------:R4:W-:Y:S01]  /*62a60*/  STL.64 [R1+0x2c10], R44 ;  /* 0x002c102c01007387 */ /* 0x0009e20000100a00 */
[----:B------:R-:W-:-:S03]  /*62a70*/  IMAD.WIDE R60, R5, 0x4, R60 ;  /* 0x00000004053c7825 */ /* 0x000fc600078e023c */
[----:B------:R4:W-:Y:S01]  /*62a80*/  STL.64 [R1+0x2c50], R42 ;  /* 0x002c502a01007387 */ /* 0x0009e20000100a00 */
[----:B------:R-:W-:-:S03]  /*62a90*/  IMAD.WIDE R58, R5, 0x4, R58 ;  /* 0x00000004053a7825 */ /* 0x000fc600078e023a */
[----:B------:R-:W-:Y:S01]  /*62aa0*/  STL.64 [R1+0x2c58], R60 ;  /* 0x002c583c01007387 */ /* 0x000fe20000100a00 */
        /* <DEDUP_REMOVED lines=11> */
[----:B------:R4:W-:Y:S01]  /*62b60*/  STL.64 [R1+0x2c88], R30 ;  /* 0x002c881e01007387 */ /* 0x0009e20000100a00 */
[----:B------:R-:W-:-:S03]  /*62b70*/  IMAD.WIDE R26, R5, 0x4, R88 ;  /* 0x00000004051a7825 */ /* 0x000fc600078e0258 */
[----:B------:R4:W-:Y:S01]  /*62b80*/  STL.64 [R1+0x2c80], R28 ;  /* 0x002c801c01007387 */ /* 0x0009e20000100a00 */
[----:B------:R-:W-:-:S03]  /*62b90*/  IMAD.WIDE R24, R5, 0x4, R86 ;  /* 0x0000000405187825 */ /* 0x000fc600078e0256 */
[----:B------:R4:W-:Y:S04]  /*62ba0*/  STL.64 [R1+0x2c78], R26 ;  /* 0x002c781a01007387 */ /* 0x0009e80000100a00 */
[----:B------:R4:W-:Y:S04]  /*62bb0*/  STL.64 [R1+0x2c70], R24 ;  /* 0x002c701801007387 */ /* 0x0009e80000100a00 */
[----:B-1----:R-:W4:Y:S04]  /*62bc0*/  LDL.LU.64 R54, [R1+0xc78] ;  /* 0x000c780001367983 */ /* 0x002f280000300a00 */
[----:B--2---:R-:W2:Y:S04]  /*62bd0*/  LDL.LU.64 R34, [R1+0xc38] ;  /* 0x000c380001227983 */ /* 0x004ea80000300a00 */
[----:B------:R-:W2:Y:S04]  /*62be0*/  LDL.LU.64 R52, [R1+0xbf0] ;  /* 0x000bf00001347983 */ /* 0x000ea80000300a00 */
[----:B---3--:R-:W3:Y:S04]  /*62bf0*/  LDL.LU.64 R32, [R1+0xbb0] ;  /* 0x000bb00001207983 */ /* 0x008ee80000300a00 */
[----:B------:R1:W-:Y:S04]  /*62c00*/  LDGSTS.E [R11+0x63c00], desc[UR60][R50.64], P0 ;  /* 0x63c00000320b7fae */ /* 0x0003e8000812187c */
[----:B------:R1:W-:Y:S04]  /*62c10*/  LDGSTS.E [R11+0x64000], desc[UR60][R48.64], P0 ;  /* 0x64000000300b7fae */ /* 0x0003e8000812187c */
[----:B------:R1:W-:Y:S04]  /*62c20*/  LDGSTS.E [R11+0x64400], desc[UR60][R64.64], P0 ;  /* 0x64400000400b7fae */ /* 0x0003e8000812187c */
[----:B----4-:R-:W4:Y:S04]  /*62c30*/  LDL.LU.64 R50, [R1+0xb70] ;  /* 0x000b700001327983 */ /* 0x010f280000300a00 */
[----:B------:R-:W4:Y:S04]  /*62c40*/  LDL.LU.64 R48, [R1+0xb30] ;  /* 0x000b300001307983 */ /* 0x000f280000300a00 */
[----:B------:R1:W-:Y:S04]  /*62c50*/  LDGSTS.E [R11+0x64800], desc[UR60][R46.64], P0 ;  /* 0x648000002e0b7fae */ /* 0x0003e8000812187c */
[----:B------:R1:W-:Y:S04]  /*62c60*/  LDGSTS.E [R11+0x64c00], desc[UR60][R62.64], P0 ;  /* 0x64c000003e0b7fae */ /* 0x0003e8000812187c */
[----:B------:R1:W-:Y:S04]  /*62c70*/  LDGSTS.E [R11+0x65000], desc[UR60][R44.64], P0 ;  /* 0x650000002c0b7fae */ /* 0x0003e8000812187c */
[----:B------:R-:W4:Y:S04]  /*62c80*/  LDL.LU.64 R46, [R1+0xaf0] ;  /* 0x000af000012e7983 */ /* 0x000f280000300a00 */
[----:B------:R1:W-:Y:S04]  /*62c90*/  LDGSTS.E [R11+0x65400], desc[UR60][R42.64], P0 ;  /* 0x654000002a0b7fae */ /* 0x0003e8000812187c */
[----:B------:R-:W4:Y:S04]  /*62ca0*/  LDL.LU.64 R44, [R1+0xab0] ;  /* 0x000ab000012c7983 */ /* 0x000f280000300a00 */
[----:B------:R1:W-:Y:S04]  /*62cb0*/  LDGSTS.E [R11+0x65800], desc[UR60][R60.64], P0 ;  /* 0x658000003c0b7fae */ /* 0x0003e8000812187c */
[----:B------:R-:W4:Y:S04]  /*62cc0*/  LDL.LU.64 R42, [R1+0xa70] ;  /* 0x000a7000012a7983 */ /* 0x000f280000300a00 */
[----:B------:R1:W-:Y:S04]  /*62cd0*/  LDGSTS.E [R11+0x65c00], desc[UR60][R58.64], P0 ;  /* 0x65c000003a0b7fae */ /* 0x0003e8000812187c */
        /* <DEDUP_REMOVED lines=10> */
[----:B------:R1:W-:Y:S01]  /*62d80*/  LDGSTS.E [R11+0x67c00], desc[UR60][R24.64], P0 ;  /* 0x67c00000180b7fae */ /* 0x0003e2000812187c */
[----:B------:R-:W-:-:S04]  /*62d90*/  IMAD.WIDE R86, R5, 0x4, R54 ;  /* 0x0000000405567825 */ /* 0x000fc800078e0236 */
[C---:B--2---:R-:W-:Y:S01]  /*62da0*/  IMAD.WIDE R84, R5.reuse, 0x4, R34 ;  /* 0x0000000405547825 */ /* 0x044fe200078e0222 */
[----:B------:R2:W-:Y:S03]  /*62db0*/  LDGSTS.E [R0+0x60080], desc[UR60][R86.64], P0 ;  /* 0x6008000056007fae */ /* 0x0005e6000812187c */
[C---:B------:R-:W-:Y:S01]  /*62dc0*/  IMAD.WIDE R82, R5.reuse, 0x4, R52 ;  /* 0x0000000405527825 */ /* 0x040fe200078e0234 */
[----:B------:R-:W2:Y:S03]  /*62dd0*/  LDL.LU.64 R34, [R1+0x970] ;  /* 0x0009700001227983 */ /* 0x000ea60000300a00 */
[C---:B---3--:R-:W-:Y:S01]  /*62de0*/  IMAD.WIDE R80, R5.reuse, 0x4, R32 ;  /* 0x0000000405507825 */ /* 0x048fe200078e0220 */
[----:B------:R3:W-:Y:S04]  /*62df0*/  LDGSTS.E [R0+0x60480], desc[UR60][R84.64], P0 ;  /* 0x6048000054007fae */ /* 0x0007e8000812187c */
[----:B------:R-:W3:Y:S04]  /*62e00*/  LDL.LU.64 R32, [R1+0x930] ;  /* 0x0009300001207983 */ /* 0x000ee80000300a00 */
[----:B------:R-:W-:Y:S04]  /*62e10*/  STL.64 [R1+0x27a8], R86 ;  /* 0x0027a85601007387 */ /* 0x000fe80000100a00 */
[----:B------:R-:W-:Y:S01]  /*62e20*/  STL.64 [R1+0x27d8], R84 ;  /* 0x0027d85401007387 */ /* 0x000fe20000100a00 */
[----:B----4-:R-:W-:-:S03]  /*62e30*/  IMAD.WIDE R78, R5, 0x4, R50 ;  /* 0x00000004054e7825 */ /* 0x010fc600078e0232 */
[----:B------:R-:W4:Y:S01]  /*62e40*/  LDL.LU.64 R66, [R1+0x8f0] ;  /* 0x0008f00001427983 */ /* 0x000f220000300a00 */
[----:B------:R-:W-:-:S03]  /*62e50*/  IMAD.WIDE R76, R5, 0x4, R48 ;  /* 0x00000004054c7825 */ /* 0x000fc600078e0230 */
[----:B------:R-:W-:Y:S04]  /*62e60*/  STL.64 [R1+0x2800], R82 ;  /* 0x0028005201007387 */ /* 0x000fe80000100a00 */
[----:B------:R-:W1:Y:S04]  /*62e70*/  LDL.LU.64 R50, [R1+0x8b0] ;  /* 0x0008b00001327983 */ /* 0x000e680000300a00 */
        /* <DEDUP_REMOVED lines=8> */
[----:B------:R-:W4:Y:S01]  /*62f00*/  LDL.LU.64 R62, [R1+0x7b0] ;  /* 0x0007b000013e7983 */ /* 0x000f220000300a00 */
[----:B------:R-:W-:-:S03]  /*62f10*/  IMAD.WIDE R70, R5, 0x4, R42 ;  /* 0x0000000405467825 */ /* 0x000fc600078e022a */
[----:B------:R-:W-:Y:S04]  /*62f20*/  STL.64 [R1+0x28e8], R74 ;  /* 0x0028e84a01007387 */ /* 0x000fe80000100a00 */
[----:B------:R-:W4:Y:S04]  /*62f30*/  LDL.LU.64 R44, [R1+0x770] ;  /* 0x00077000012c7983 */ /* 0x000f280000300a00 */
[----:B------:R-:W4:Y:S04]  /*62f40*/  LDL.LU.64 R42, [R1+0x730] ;  /* 0x00073000012a7983 */ /* 0x000f280000300a00 */
        /* <DEDUP_REMOVED lines=12> */
[----:B------:R1:W-:Y:S04]  /*63010*/  STL.64 [R1+0x29c8], R54 ;  /* 0x0029c83601007387 */ /* 0x0003e80000100a00 */
[----:B------:R-:W4:Y:S04]  /*63020*/  LDL.LU.64 R94, [R1+0x570] ;  /* 0x00057000015e7983 */ /* 0x000f280000300a00 */
[----:B------:R-:W4:Y:S04]  /*63030*/  LDL.LU.64 R92, [R1+0x530] ;  /* 0x00053000015c7983 */ /* 0x000f280000300a00 */
[----:B------:R-:W-:Y:S04]  /*63040*/  STL.64 [R1+0x2a28], R52 ;  /* 0x002a283401007387 */ /* 0x000fe80000100a00 */
[----:B------:R-:W4:Y:S04]  /*63050*/  LDL.LU.64 R90, [R1+0x4f0] ;  /* 0x0004f000015a7983 */ /* 0x000f280000300a00 */
[----:B------:R-:W4:Y:S04]  /*63060*/  LDL.LU.64 R88, [R1+0x4b0] ;  /* 0x0004b00001587983 */ /* 0x000f280000300a00 */
        /* <DEDUP_REMOVED lines=10> */
[----:B--2---:R-:W-:-:S04]  /*63110*/  IMAD.WIDE R34, R5, 0x4, R34 ;  /* 0x0000000405227825 */ /* 0x004fc800078e0222 */
[C---:B---3--:R-:W-:Y:S01]  /*63120*/  IMAD.WIDE R32, R5.reuse, 0x4, R32 ;  /* 0x0000000405207825 */ /* 0x048fe200078e0220 */
[----:B------:R2:W-:Y:S04]  /*63130*/  STL.64 [R1+0x2a48], R34 ;  /* 0x002a482201007387 */ /* 0x0005e80000100a00 */
[----:B------:R3:W-:Y:S04]  /*63140*/  STL.64 [R1+0x2a68], R32 ;  /* 0x002a682001007387 */ /* 0x0007e80000100a00 */
[----:B------:R3:W-:Y:S01]  /*63150*/  LDGSTS.E [R0+0x63080], desc[UR60][R34.64], P0 ;  /* 0x6308000022007fae */ /* 0x0007e2000812187c */
[----:B----4-:R-:W-:-:S03]  /*63160*/  IMAD.WIDE R66, R5, 0x4, R66 ;  /* 0x0000000405427825 */ /* 0x010fc600078e0242 */
[----:B------:R4:W-:Y:S01]  /*63170*/  LDGSTS.E [R0+0x63480], desc[UR60][R32.64], P0 ;  /* 0x6348000020007fae */ /* 0x0009e2000812187c */
[----:B-1----:R-:W-:-:S03]  /*63180*/  IMAD.WIDE R50, R5, 0x4, R50 ;  /* 0x0000000405327825 */ /* 0x002fc600078e0232 */
        /* <DEDUP_REMOVED lines=36> */
[----:B------:R-:W4:Y:S04]  /*633d0*/  LDL.LU.64 R54, [R1+0xc70] ;  /* 0x000c700001367983 */ /* 0x000f280000300a00 */
[----:B--2---:R-:W2:Y:S04]  /*633e0*/  LDL.LU.64 R34, [R1+0xc30] ;  /* 0x000c300001227983 */ /* 0x004ea80000300a00 */
[----:B------:R-:W2:Y:S04]  /*633f0*/  LDL.LU.64 R52, [R1+0xbe8] ;  /* 0x000be80001347983 */ /* 0x000ea80000300a00 */
[----:B---3--:R-:W3:Y:S04]  /*63400*/  LDL.LU.64 R32, [R1+0xba8] ;  /* 0x000ba80001207983 */ /* 0x008ee80000300a00 */
[----:B-1----:R-:W3:Y:S04]  /*63410*/  LDL.LU.64 R50, [R1+0xb68] ;  /* 0x000b680001327983 */ /* 0x002ee80000300a00 */
[----:B------:R1:W-:Y:S04]  /*63420*/  LDGSTS.E [R0+0x64080], desc[UR60][R48.64], P0 ;  /* 0x6408000030007fae */ /* 0x0003e8000812187c */
[----:B------:R1:W-:Y:S04]  /*63430*/  LDGSTS.E [R0+0x64480], desc[UR60][R64.64], P0 ;  /* 0x6448000040007fae */ /* 0x0003e8000812187c */
[----:B------:R1:W-:Y:S04]  /*63440*/  LDGSTS.E [R0+0x64880], desc[UR60][R46.64], P0 ;  /* 0x648800002e007fae */ /* 0x0003e8000812187c */
[----:B------:R-:W3:Y:S04]  /*63450*/  LDL.LU.64 R48, [R1+0xb28] ;  /* 0x000b280001307983 */ /* 0x000ee80000300a00 */
[----:B------:R1:W-:Y:S04]  /*63460*/  LDGSTS.E [R0+0x64c80], desc[UR60][R62.64], P0 ;  /* 0x64c800003e007fae */ /* 0x0003e8000812187c */
[----:B------:R-:W3:Y:S04]  /*63470*/  LDL.LU.64 R46, [R1+0xae8] ;  /* 0x000ae800012e7983 */ /* 0x000ee80000300a00 */
[----:B------:R1:W-:Y:S04]  /*63480*/  LDGSTS.E [R0+0x65080], desc[UR60][R44.64], P0 ;  /* 0x650800002c007fae */ /* 0x0003e8000812187c */
[----:B------:R1:W-:Y:S04]  /*63490*/  LDGSTS.E [R0+0x65480], desc[UR60][R42.64], P0 ;  /* 0x654800002a007fae */ /* 0x0003e8000812187c */
[----:B------:R1:W-:Y:S04]  /*634a0*/  LDGSTS.E [R0+0x65880], desc[UR60][R60.64], P0 ;  /* 0x658800003c007fae */ /* 0x0003e8000812187c */
[----:B------:R-:W3:Y:S04]  /*634b0*/  LDL.LU.64 R44, [R1+0xaa8] ;  /* 0x000aa800012c7983 */ /* 0x000ee80000300a00 */
[----:B----4-:R-:W4:Y:S04]  /*634c0*/  LDL.LU.64 R42, [R1+0xa68] ;  /* 0x000a6800012a7983 */ /* 0x010f280000300a00 */
        /* <DEDUP_REMOVED lines=19> */
[----:B------:R-:W3:Y:S01]  /*63600*/  LDL.LU.64 R32, [R1+0x928] ;  /* 0x0009280001207983 */ /* 0x000ee20000300a00 */
[----:B------:R-:W-:-:S03]  /*63610*/  IMAD.WIDE R78, R5, 0x4, R50 ;  /* 0x00000004054e7825 */ /* 0x000fc600078e0232 */
[----:B------:R-:W-:Y:S04]  /*63620*/  STL.64 [R1+0x26e8], R86 ;  /* 0x0026e85601007387 */ /* 0x000fe80000100a00 */
[----:B------:R-:W-:Y:S04]  /*63630*/  STL.64 [R1+0x2718], R84 ;  /* 0x0027185401007387 */ /* 0x000fe80000100a00 */
[----:B------:R-:W3:Y:S01]  /*63640*/  LDL.LU.64 R66, [R1+0x8e8] ;  /* 0x0008e80001427983 */ /* 0x000ee20000300a00 */
[----:B------:R-:W-:-:S03]  /*63650*/  IMAD.WIDE R76, R5, 0x4, R48 ;  /* 0x00000004054c7825 */ /* 0x000fc600078e0230 */
[----:B------:R-:W-:Y:S04]  /*63660*/  STL.64 [R1+0x2740], R82 ;  /* 0x0027405201007387 */ /* 0x000fe80000100a00 */
[----:B------:R-:W3:Y:S04]  /*63670*/  LDL.LU.64 R50, [R1+0x8a8] ;  /* 0x0008a80001327983 */ /* 0x000ee80000300a00 */
[----:B------:R-:W-:Y:S01]  /*63680*/  STL.64 [R1+0x2768], R80 ;  /* 0x0027685001007387 */ /* 0x000fe20000100a00 */
[----:B------:R-:W-:-:S03]  /*63690*/  IMAD.WIDE R74, R5, 0x4, R46 ;  /* 0x00000004054a7825 */ /* 0x000fc600078e022e */
[----:B------:R-:W-:Y:S04]  /*636a0*/  STL.64 [R1+0x2790], R78 ;  /* 0x0027904e01007387 */ /* 0x000fe80000100a00 */
[----:B------:R-:W1:Y:S04]  /*636b0*/  LDL.LU.64 R48, [R1+0x868] ;  /* 0x0008680001307983 */ /* 0x000e680000300a00 */
[----:B------:R-:W3:Y:S01]  /*636c0*/  LDL.LU.64 R64, [R1+0x828] ;  /* 0x0008280001407983 */ /* 0x000ee20000300a00 */
[----:B------:R-:W-:-:S03]  /*636d0*/  IMAD.WIDE R72, R5, 0x4, R44 ;  /* 0x0000000405487825 */ /* 0x000fc600078e022c */
[----:B------:R-:W-:Y:S04]  /*636e0*/  STL.64 [R1+0x27c0], R76 ;  /* 0x0027c04c01007387 */ /* 0x000fe80000100a00 */
[----:B------:R-:W3:Y:S01]  /*636f0*/  LDL.LU.64 R46, [R1+0x7e8] ;  /* 0x0007e800012e7983 */ /* 0x000ee20000300a00 */
[----:B----4-:R-:W-:-:S03]  /*63700*/  IMAD.WIDE R70, R5, 0x4, R42 ;  /* 0x0000000405467825 */ /* 0x010fc600078e022a */
[----:B------:R-:W4:Y:S04]  /*63710*/  LDL.LU.64 R62, [R1+0x7a8] ;  /* 0x0007a800013e7983 */ /* 0x000f280000300a00 */
[----:B------:R-:W-:Y:S04]  /*63720*/  STL.64 [R1+0x27e8], R74 ;  /* 0x0027e84a01007387 */ /* 0x000fe80000100a00 */
        /* <DEDUP_REMOVED lines=8> */
[----:B------:R-:W4:Y:S01]  /*637b0*/  LDL.LU.64 R40, [R1+0x668] ;  /* 0x0006680001287983 */ /* 0x000f220000300a00 */
[----:B------:R-:W-:-:S03]  /*637c0*/  IMAD.WIDE R52, R5, 0x4, R36 ;  /* 0x0000000405347825 */ /* 0x000fc600078e0224 */
[----:B------:R-:W4:Y:S04]  /*637d0*/  LDL.LU.64 R56, [R1+0x628] ;  /* 0x0006280001387983 */ /* 0x000f280000300a00 */
        /* <DEDUP_REMOVED lines=24> */
[----:B------:R-:W-:-:S03]  /*63960*/  IMAD.WIDE R66, R5, 0x4, R66 ;  /* 0x0000000405427825 */ /* 0x000fc600078e0242 */
[----:B------:R3:W-:Y:S01]  /*63970*/  LDGSTS.E [R2+0x63500], desc[UR60][R32.64], P0 ;  /* 0x6350000020027fae */ /* 0x0007e2000812187c */
[----:B------:R-:W-:-:S03]  /*63980*/  IMAD.WIDE R50, R5, 0x4, R50 ;  /* 0x0000000405327825 */ /* 0x000fc600078e0232 */
[----:B------:R-:W-:Y:S04]  /*63990*/  STL.64 [R1+0x29b0], R66 ;  /* 0x0029b04201007387 */ /* 0x000fe80000100a00 */
[----:B------:R3:W-:Y:S04]  /*639a0*/  STL.64 [R1+0x29d8], R50 ;  /* 0x0029d83201007387 */ /* 0x0007e80000100a00 */
[----:B------:R3:W-:Y:S01]  /*639b0*/  LDGSTS.E [R2+0x63900], desc[UR60][R66.64], P0 ;  /* 0x6390000042027fae */ /* 0x0007e2000812187c */
[----:B-1----:R-:W-:-:S03]  /*639c0*/  IMAD.WIDE R48, R5, 0x4, R48 ;  /* 0x0000000405307825 */ /* 0x002fc600078e0230 */
[----:B------:R1:W-:Y:S01]  /*639d0*/  LDGSTS.E [R2+0x63d00], desc[UR60][R50.64], P0 ;  /* 0x63d0000032027fae */ /* 0x0003e2000812187c */
[----:B------:R-:W-:-:S03]  /*639e0*/  IMAD.WIDE R64, R5, 0x4, R64 ;  /* 0x0000000405407825 */ /* 0x000fc600078e0240 */
[----:B------:R1:W-:Y:S01]  /*639f0*/  STL.64 [R1+0x2a30], R48 ;  /* 0x002a303001007387 */ /* 0x0003e20000100a00 */
[----:B------:R-:W-:-:S03]  /*63a00*/  IMAD.WIDE R46, R5, 0x4, R46 ;  /* 0x00000004052e7825 */ /* 0x000fc600078e022e */
[----:B------:R-:W-:Y:S01]  /*63a10*/  STL.64 [R1+0x2a50], R64 ;  /* 0x002a504001007387 */ /* 0x000fe20000100a00 */
[----:B----4-:R-:W-:-:S03]  /*63a20*/  IMAD.WIDE R62, R5, 0x4, R62 ;  /* 0x00000004053e7825 */ /* 0x010fc600078e023e */
        /* <DEDUP_REMOVED lines=30> */
[----:B------:R-:W3:Y:S04]  /*63c10*/  LDL.LU.64 R50, [R1+0xb60] ;  /* 0x000b600001327983 */ /* 0x000ee80000300a00 */
[----:B------:R3:W-:Y:S04]  /*63c20*/  LDGSTS.E [R2+0x64100], desc[UR60][R48.64], P0 ;  /* 0x6410000030027fae */ /* 0x0007e8000812187c */
[----:B------:R3:W-:Y:S04]  /*63c30*/  LDGSTS.E [R2+0x64500], desc[UR60][R64.64], P0 ;  /* 0x6450000040027fae */ /* 0x0007e8000812187c */
[----:B------:R3:W-:Y:S04]  /*63c40*/  LDGSTS.E [R2+0x64900], desc[UR60][R46.64], P0 ;  /* 0x649000002e027fae */ /* 0x0007e8000812187c */
[----:B-1----:R-:W3:Y:S04]  /*63c50*/  LDL.LU.64 R48, [R1+0xb20] ;  /* 0x000b200001307983 */ /* 0x002ee80000300a00 */
[----:B------:R1:W-:Y:S04]  /*63c60*/  LDGSTS.E [R2+0x64d00], desc[UR60][R62.64], P0 ;  /* 0x64d000003e027fae */ /* 0x0003e8000812187c */
[----:B----4-:R-:W4:Y:S04]  /*63c70*/  LDL.LU.64 R46, [R1+0xae0] ;  /* 0x000ae000012e7983 */ /* 0x010f280000300a00 */
[----:B------:R1:W-:Y:S04]  /*63c80*/  LDGSTS.E [R2+0x65100], desc[UR60][R44.64], P0 ;  /* 0x651000002c027fae */ /* 0x0003e8000812187c */
[----:B------:R1:W-:Y:S04]  /*63c90*/  LDGSTS.E [R2+0x65500], desc[UR60][R42.64], P0 ;  /* 0x655000002a027fae */ /* 0x0003e8000812187c */
[----:B------:R1:W-:Y:S04]  /*63ca0*/  LDGSTS.E [R2+0x65900], desc[UR60][R60.64], P0 ;  /* 0x659000003c027fae */ /* 0x0003e8000812187c */
[----:B------:R-:W4:Y:S04]  /*63cb0*/  LDL.LU.64 R44, [R1+0xaa0] ;  /* 0x000aa000012c7983 */ /* 0x000f280000300a00 */
        /* <DEDUP_REMOVED lines=15> */
[----:B------:R-:W-:Y:S03]  /*63db0*/  LDGSTS.E [R3+0x60180], desc[UR60][R86.64], P0 ;  /* 0x6018000056037fae */ /* 0x000fe6000812187c */
        /* <DEDUP_REMOVED lines=13> */
[----:B----4-:R-:W-:-:S03]  /*63e90*/  IMAD.WIDE R74, R5, 0x4, R46 ;  /* 0x00000004054a7825 */ /* 0x010fc600078e022e */
[----:B------:R-:W-:Y:S04]  /*63ea0*/  STL.64 [R1+0x26d0], R78 ;  /* 0x0026d04e01007387 */ /* 0x000fe80000100a00 */
[----:B------:R-:W4:Y:S04]  /*63eb0*/  LDL.LU.64 R48, [R1+0x860] ;  /* 0x0008600001307983 */ /* 0x000f280000300a00 */
[----:B------:R-:W4:Y:S01]  /*63ec0*/  LDL.LU.64 R64, [R1+0x820] ;  /* 0x0008200001407983 */ /* 0x000f220000300a00 */
[----:B------:R-:W-:-:S03]  /*63ed0*/  IMAD.WIDE R72, R5, 0x4, R44 ;  /* 0x0000000405487825 */ /* 0x000fc600078e022c */
[----:B------:R-:W-:Y:S04]  /*63ee0*/  STL.64 [R1+0x2700], R76 ;  /* 0x0027004c01007387 */ /* 0x000fe80000100a00 */
[----:B------:R-:W4:Y:S01]  /*63ef0*/  LDL.LU.64 R46, [R1+0x7e0] ;  /* 0x0007e000012e7983 */ /* 0x000f220000300a00 */
[----:B------:R-:W-:-:S03]  /*63f00*/  IMAD.WIDE R70, R5, 0x4, R42 ;  /* 0x0000000405467825 */ /* 0x000fc600078e022a */
[----:B------:R-:W1:Y:S04]  /*63f10*/  LDL.LU.64 R62, [R1+0x7a0] ;  /* 0x0007a000013e7983 */ /* 0x000e680000300a00 */
        /* <DEDUP_REMOVED lines=29> */
[----:B------:R-:W-:Y:S04]  /*640f0*/  LDGSTS.E [R3+0x62980], desc[UR60][R54.64], P0 ;  /* 0x6298000036037fae */ /* 0x000fe8000812187c */
[----:B------:R-:W-:Y:S01]  /*64100*/  LDGSTS.E [R3+0x62d80], desc[UR60][R52.64], P0 ;  /* 0x62d8000034037fae */ /* 0x000fe2000812187c */
[----:B--2---:R-:W-:-:S04]  /*64110*/  IMAD.WIDE R34, R5, 0x4, R34 ;  /* 0x0000000405227825 */ /* 0x004fc800078e0222 */
[C---:B---3--:R-:W-:Y:S01]  /*64120*/  IMAD.WIDE R32, R5.reuse, 0x4, R32 ;  /* 0x0000000405207825 */ /* 0x048fe200078e0220 */
[----:B------:R2:W-:Y:S04]  /*64130*/  STL.64 [R1+0x2838], R34 ;  /* 0x0028382201007387 */ /* 0x0005e80000100a00 */
[----:B------:R3:W-:Y:S04]  /*64140*/  STL.64 [R1+0x2888], R32 ;  /* 0x0028882001007387 */ /* 0x0007e80000100a00 */
[----:B------:R-:W-:Y:S01]  /*64150*/  LDGSTS.E [R3+0x63180], desc[UR60][R34.64], P0 ;  /* 0x6318000022037fae */ /* 0x000fe2000812187c */
[----:B------:R-:W-:-:S03]  /*64160*/  IMAD.WIDE R66, R5, 0x4, R66 ;  /* 0x0000000405427825 */ /* 0x000fc600078e0242 */
[----:B------:R-:W-:Y:S01]  /*64170*/  LDGSTS.E [R3+0x63580], desc[UR60][R32.64], P0 ;  /* 0x6358000020037fae */ /* 0x000fe2000812187c */
[----:B------:R-:W-:-:S03]  /*64180*/  IMAD.WIDE R50, R5, 0x4, R50 ;  /* 0x0000000405327825 */ /* 0x000fc600078e0232 */
[----:B------:R-:W-:Y:S04]  /*64190*/  STL.64 [R1+0x28b0], R66 ;  /* 0x0028b04201007387 */ /* 0x000fe80000100a00 */
[----:B------:R3:W-:Y:S04]  /*641a0*/  STL.64 [R1+0x28e0], R50 ;  /* 0x0028e03201007387 */ /* 0x0007e80000100a00 */
[----:B------:R3:W-:Y:S01]  /*641b0*/  LDGSTS.E [R3+0x63980], desc[UR60][R66.64], P0 ;  /* 0x6398000042037fae */ /* 0x0007e2000812187c */
[----:B----4-:R-:W-:-:S03]  /*641c0*/  IMAD.WIDE R48, R5, 0x4, R48 ;  /* 0x0000000405307825 */ /* 0x010fc600078e0230 */
[----:B------:R-:W-:Y:S01]  /*641d0*/  LDGSTS.E [R3+0x63d80], desc[UR60][R50.64], P0 ;  /* 0x63d8000032037fae */ /* 0x000fe2000812187c */
[----:B------:R-:W-:-:S03]  /*641e0*/  IMAD.WIDE R64, R5, 0x4, R64 ;  /* 0x0000000405407825 */ /* 0x000fc600078e0240 */
[----:B------:R4:W-:Y:S01]  /*641f0*/  STL.64 [R1+0x2908], R48 ;  /* 0x0029083001007387 */ /* 0x0009e20000100a00 */
[----:B------:R-:W-:-:S03]  /*64200*/  IMAD.WIDE R46, R5, 0x4, R46 ;  /* 0x00000004052e7825 */ /* 0x000fc600078e022e */
[----:B------:R-:W-:Y:S01]  /*64210*/  STL.64 [R1+0x2970], R64 ;  /* 0x0029704001007387 */ /* 0x000fe20000100a00 */
[----:B-1----:R-:W-:-:S03]  /*64220*/  IMAD.WIDE R62, R5, 0x4, R62 ;  /* 0x00000004053e7825 */ /* 0x002fc600078e023e */
        /* <DEDUP_REMOVED lines=31> */
[----:B------:R-:W-:Y:S04]  /*64420*/  LDGSTS.E [R3+0x64180], desc[UR60][R48.64], P0 ;  /* 0x6418000030037fae */ /* 0x000fe8000812187c */
[----:B------:R3:W-:Y:S04]  /*64430*/  LDGSTS.E [R3+0x64580], desc[UR60][R64.64], P0 ;  /* 0x6458000040037fae */ /* 0x0007e8000812187c */
[----:B------:R-:W-:Y:S04]  /*64440*/  LDGSTS.E [R3+0x64980], desc[UR60][R46.64], P0 ;  /* 0x649800002e037fae */ /* 0x000fe8000812187c */
[----:B----4-:R-:W4:Y:S04]  /*64450*/  LDL.LU.64 R48, [R1+0xb18] ;  /* 0x000b180001307983 */ /* 0x010f280000300a00 */
[----:B------:R4:W-:Y:S04]  /*64460*/  LDGSTS.E [R3+0x64d80], desc[UR60][R62.64], P0 ;  /* 0x64d800003e037fae */ /* 0x0009e8000812187c */
[----:B-1----:R-:W4:Y:S04]  /*64470*/  LDL.LU.64 R46, [R1+0xad8] ;  /* 0x000ad800012e7983 */ /* 0x002f280000300a00 */
[----:B------:R-:W-:Y:S04]  /*64480*/  LDGSTS.E [R3+0x65180], desc[UR60][R44.64], P0 ;  /* 0x651800002c037fae */ /* 0x000fe8000812187c */
[----:B------:R-:W-:Y:S04]  /*64490*/  LDGSTS.E [R3+0x65580], desc[UR60][R42.64], P0 ;  /* 0x655800002a037fae */ /* 0x000fe8000812187c */
[----:B------:R1:W-:Y:S04]  /*644a0*/  LDGSTS.E [R3+0x65980], desc[UR60][R60.64], P0 ;  /* 0x659800003c037fae */ /* 0x0003e8000812187c */
[----:B------:R-:W4:Y:S04]  /*644b0*/  LDL.LU.64 R44, [R1+0xa98] ;  /* 0x000a9800012c7983 */ /* 0x000f280000300a00 */
[----:B------:R-:W4:Y:S04]  /*644c0*/  LDL.LU.64 R42, [R1+0xa58] ;  /* 0x000a5800012a7983 */ /* 0x000f280000300a00 */
[----:B------:R1:W-:Y:S04]  /*644d0*/  LDGSTS.E [R3+0x65d80], desc[UR60][R58.64], P0 ;  /* 0x65d800003a037fae */ /* 0x0003e8000812187c */
[----:B------:R-:W-:Y:S04]  /*644e0*/  LDGSTS.E [R3+0x66180], desc[UR60][R40.64], P0 ;  /* 0x6618000028037fae */ /* 0x000fe8000812187c */
        /* <DEDUP_REMOVED lines=22> */
[----:B----4-:R-:W-:-:S03]  /*64650*/  IMAD.WIDE R74, R5, 0x4, R48 ;  /* 0x00000004054a7825 */ /* 0x010fc600078e0230 */
[----:B------:R-:W-:Y:S04]  /*64660*/  STL.64 [R1+0x25d8], R80 ;  /* 0x0025d85001007387 */ /* 0x000fe80000100a00 */
[----:B------:R-:W4:Y:S04]  /*64670*/  LDL.LU.64 R50, [R1+0x898] ;  /* 0x0008980001327983 */ /* 0x000f280000300a00 */
[----:B------:R-:W-:Y:S01]  /*64680*/  STL.64 [R1+0x25f8], R78 ;  /* 0x0025f84e01007387 */ /* 0x000fe20000100a00 */
        /* <DEDUP_REMOVED lines=47> */
[----:B----4-:R-:W-:-:S03]  /*64980*/  IMAD.WIDE R50, R5, 0x4, R50 ;  /* 0x0000000405327825 */ /* 0x010fc600078e0232 */
        /* <DEDUP_REMOVED lines=40> */
[----:B----4-:R-:W4:Y:S04]  /*64c10*/  LDL.LU.64 R50, [R1+0xb50] ;  /* 0x000b500001327983 */ /* 0x010f280000300a00 */
[----:B------:R4:W-:Y:S04]  /*64c20*/  LDGSTS.E [R6+0x64200], desc[UR60][R48.64], P0 ;  /* 0x6420000030067fae */ /* 0x0009e8000812187c */
[----:B------:R4:W-:Y:S04]  /*64c30*/  LDGSTS.E [R6+0x64600], desc[UR60][R62.64], P0 ;  /* 0x646000003e067fae */ /* 0x0009e8000812187c */
[----:B------:R4:W-:Y:S04]  /*64c40*/  LDGSTS.E [R6+0x64a00], desc[UR60][R46.64], P0 ;  /* 0x64a000002e067fae */ /* 0x0009e8000812187c */
[----:B------:R-:W4:Y:S04]  /*64c50*/  LDL.LU.64 R48, [R1+0xb10] ;  /* 0x000b100001307983 */ /* 0x000f280000300a00 */
[----:B------:R4:W-:Y:S04]  /*64c60*/  LDGSTS.E [R6+0x64e00], desc[UR60][R60.64], P0 ;  /* 0x64e000003c067fae */ /* 0x0009e8000812187c */
[----:B-1----:R-:W4:Y:S04]  /*64c70*/  LDL.LU.64 R46, [R1+0xad0] ;  /* 0x000ad000012e7983 */ /* 0x002f280000300a00 */
        /* <DEDUP_REMOVED lines=10> */
[----:B------:R-:W4:Y:S04]  /*64d20*/  LDL.LU.64 R38, [R1+0x9d0] ;  /* 0x0009d00001267983 */ /* 0x000f280000300a00 */
[----:B------:R-:W4:Y:S04]  /*64d30*/  LDL.LU.64 R36, [R1+0x990] ;  /* 0x0009900001247983 */ /* 0x000f280000300a00 */
[----:B------:R1:W-:Y:S04]  /*64d40*/  LDGSTS.E [R6+0x66e00], desc[UR60][R30.64], P0 ;  /* 0x66e000001e067fae */ /* 0x0003e8000812187c */
[----:B------:R1:W-:Y:S04]  /*64d50*/  LDGSTS.E [R6+0x67200], desc[UR60][R28.64], P0 ;  /* 0x672000001c067fae */ /* 0x0003e8000812187c */
        /* <DEDUP_REMOVED lines=11> */
[----:B----4-:R-:W-:-:S03]  /*64e10*/  IMAD.WIDE R76, R5, 0x4, R50 ;  /* 0x00000004054c7825 */ /* 0x010fc600078e0232 */
[----:B------:R-:W-:Y:S04]  /*64e20*/  STL.64 [R1+0x2528], R84 ;  /* 0x0025285401007387 */ /* 0x000fe80000100a00 */
[----:B------:R-:W-:Y:S04]  /*64e30*/  STL.64 [R1+0x2540], R82 ;  /* 0x0025405201007387 */ /* 0x000fe80000100a00 */
[----:B------:R-:W4:Y:S01]  /*64e40*/  LDL.LU.64 R64, [R1+0x8d0] ;  /* 0x0008d00001407983 */ /* 0x000f220000300a00 */
[----:B------:R-:W-:-:S03]  /*64e50*/  IMAD.WIDE R74, R5, 0x4, R48 ;  /* 0x00000004054a7825 */ /* 0x000fc600078e0230 */
        /* <DEDUP_REMOVED lines=13> */
[----:B------:R-:W1:Y:S04]  /*64f30*/  LDL.LU.64 R44, [R1+0x750] ;  /* 0x00075000012c7983 */ /* 0x000e680000300a00 */
        /* <DEDUP_REMOVED lines=27> */
[----:B------:R-:W-:Y:S04]  /*650f0*/  LDGSTS.E [R8+0x62a80], desc[UR60][R54.64], P0 ;  /* 0x62a8000036087fae */ /* 0x000fe8000812187c */
[----:B------:R-:W-:Y:S01]  /*65100*/  LDGSTS.E [R8+0x62e80], desc[UR60][R52.64], P0 ;  /* 0x62e8000034087fae */ /* 0x000fe2000812187c */
[----:B--2---:R-:W-:-:S04]  /*65110*/  IMAD.WIDE R34, R5, 0x4, R34 ;  /* 0x0000000405227825 */ /* 0x004fc800078e0222 */
[C---:B---3--:R-:W-:Y:S01]  /*65120*/  IMAD.WIDE R32, R5.reuse, 0x4, R32 ;  /* 0x0000000405207825 */ /* 0x048fe200078e0220 */
[----:B------:R2:W-:Y:S04]  /*65130*/  STL.64 [R1+0x26a0], R34 ;  /* 0x0026a02201007387 */ /* 0x0005e80000100a00 */
[----:B------:R3:W-:Y:S04]  /*65140*/  STL.64 [R1+0x26c8], R32 ;  /* 0x0026c82001007387 */ /* 0x0007e80000100a00 */
[----:B------:R-:W-:Y:S01]  /*65150*/  LDGSTS.E [R8+0x63280], desc[UR60][R34.64], P0 ;  /* 0x6328000022087fae */ /* 0x000fe2000812187c */
[----:B----4-:R-:W-:-:S03]  /*65160*/  IMAD.WIDE R64, R5, 0x4, R64 ;  /* 0x0000000405407825 */ /* 0x010fc600078e0240 */
[----:B------:R-:W-:Y:S01]  /*65170*/  LDGSTS.E [R8+0x63680], desc[UR60][R32.64], P0 ;  /* 0x6368000020087fae */ /* 0x000fe2000812187c */
[----:B------:R-:W-:-:S03]  /*65180*/  IMAD.WIDE R50, R5, 0x4, R50 ;  /* 0x0000000405327825 */ /* 0x000fc600078e0232 */
[----:B------:R-:W-:Y:S04]  /*65190*/  STL.64 [R1+0x26f8], R64 ;  /* 0x0026f84001007387 */ /* 0x000fe80000100a00 */
[----:B------:R4:W-:Y:S04]  /*651a0*/  STL.64 [R1+0x2720], R50 ;  /* 0x0027203201007387 */ /* 0x0009e80000100a00 */
[----:B------:R-:W-:Y:S01]  /*651b0*/  LDGSTS.E [R8+0x63a80], desc[UR60][R64.64], P0 ;  /* 0x63a8000040087fae */ /* 0x000fe2000812187c */
[----:B------:R-:W-:-:S03]  /*651c0*/  IMAD.WIDE R48, R5, 0x4, R48 ;  /* 0x0000000405307825 */ /* 0x000fc600078e0230 */
[----:B------:R-:W-:Y:S01]  /*651d0*/  LDGSTS.E [R8+0x63e80], desc[UR60][R50.64], P0 ;  /* 0x63e8000032087fae */ /* 0x000fe2000812187c */
[----:B------:R-:W-:-:S03]  /*651e0*/  IMAD.WIDE R62, R5, 0x4, R62 ;  /* 0x00000004053e7825 */ /* 0x000fc600078e023e */
[----:B------:R4:W-:Y:S01]  /*651f0*/  STL.64 [R1+0x2748], R48 ;  /* 0x0027483001007387 */ /* 0x0009e20000100a00 */
[----:B------:R-:W-:-:S03]  /*65200*/  IMAD.WIDE R46, R5, 0x4, R46 ;  /* 0x00000004052e7825 */ /* 0x000fc600078e022e */
[----:B------:R-:W-:Y:S01]  /*65210*/  STL.64 [R1+0x2770], R62 ;  /* 0x0027703e01007387 */ /* 0x000fe20000100a00 */
[----:B------:R-:W-:-:S03]  /*65220*/  IMAD.WIDE R60, R5, 0x4, R60 ;  /* 0x00000004053c7825 */ /* 0x000fc600078e023c */
[----:B------:R4:W-:Y:S01]  /*65230*/  STL.64 [R1+0x2798], R46 ;  /* 0x0027982e01007387 */ /* 0x0009e20000100a00 */
[----:B-1----:R-:W-:-:S03]  /*65240*/  IMAD.WIDE R44, R5, 0x4, R44 ;  /* 0x00000004052c7825 */ /* 0x002fc600078e022c */
        /* <DEDUP_REMOVED lines=29> */
[----:B------:R-:W-:Y:S04]  /*65420*/  LDGSTS.E [R8+0x64280], desc[UR60][R48.64], P0 ;  /* 0x6428000030087fae */ /* 0x000fe8000812187c */
[----:B------:R-:W-:Y:S04]  /*65430*/  LDGSTS.E [R8+0x64680], desc[UR60][R62.64], P0 ;  /* 0x646800003e087fae */ /* 0x000fe8000812187c */
[----:B------:R-:W-:Y:S04]  /*65440*/  LDGSTS.E [R8+0x64a80], desc[UR60][R46.64], P0 ;  /* 0x64a800002e087fae */ /* 0x000fe8000812187c */
[----:B------:R-:W4:Y:S04]  /*65450*/  LDL.LU.64 R48, [R1+0xb08] ;  /* 0x000b080001307983 */ /* 0x000f280000300a00 */
[----:B------:R-:W-:Y:S04]  /*65460*/  LDGSTS.E [R8+0x64e80], desc[UR60][R60.64], P0 ;  /* 0x64e800003c087fae */ /* 0x000fe8000812187c */
[----:B------:R-:W4:Y:S04]  /*65470*/  LDL.LU.64 R46, [R1+0xac8] ;  /* 0x000ac800012e7983 */ /* 0x000f280000300a00 */
[----:B------:R-:W-:Y:S04]  /*65480*/  LDGSTS.E [R8+0x65280], desc[UR60][R44.64], P0 ;  /* 0x652800002c087fae */ /* 0x000fe8000812187c */
[----:B------:R-:W-:Y:S04]  /*65490*/  LDGSTS.E [R8+0x65680], desc[UR60][R42.64], P0 ;  /* 0x656800002a087fae */ /* 0x000fe8000812187c */
[----:B------:R-:W-:Y:S04]  /*654a0*/  LDGSTS.E [R8+0x65a80], desc[UR60][R58.64], P0 ;  /* 0x65a800003a087fae */ /* 0x000fe8000812187c */
[----:B-1----:R-:W4:Y:S04]  /*654b0*/  LDL.LU.64 R44, [R1+0xa88] ;  /* 0x000a8800012c7983 */ /* 0x002f280000300a00 */
[----:B------:R-:W4:Y:S04]  /*654c0*/  LDL.LU.64 R42, [R1+0xa48] ;  /* 0x000a4800012a7983 */ /* 0x000f280000300a00 */
[----:B------:R1:W-:Y:S04]  /*654d0*/  LDGSTS.E [R8+0x65e80], desc[UR60][R56.64], P0 ;  /* 0x65e8000038087fae */ /* 0x0003e8000812187c */
[----:B------:R1:W-:Y:S04]  /*654e0*/  LDGSTS.E [R8+0x66280], desc[UR60][R40.64], P0 ;  /* 0x6628000028087fae */ /* 0x0003e8000812187c */
[----:B------:R-:W-:Y:S04]  /*654f0*/  LDGSTS.E [R8+0x66680], desc[UR60][R38.64], P0 ;  /* 0x6668000026087fae */ /* 0x000fe8000812187c */
[----:B------:R1:W-:Y:S04]  /*65500*/  LDGSTS.E [R8+0x66a80], desc[UR60][R36.64], P0 ;  /* 0x66a8000024087fae */ /* 0x0003e8000812187c */
[----:B------:R-:W1:Y:S04]  /*65510*/  LDL.LU.64 R40, [R1+0xa08] ;  /* 0x000a080001287983 */ /* 0x000e680000300a00 */
[----:B------:R-:W4:Y:S04]  /*65520*/  LDL.LU.64 R38, [R1+0x9c8] ;  /* 0x0009c80001267983 */ /* 0x000f280000300a00 */
[----:B------:R-:W4:Y:S04]  /*65530*/  LDL.LU.64 R36, [R1+0x988] ;  /* 0x0009880001247983 */ /* 0x000f280000300a00 */
[----:B------:R1:W-:Y:S04]  /*65540*/  LDGSTS.E [R8+0x66e80], desc[UR60][R30.64], P0 ;  /* 0x66e800001e087fae */ /* 0x0003e8000812187c */
[----:B------:R1:W-:Y:S04]  /*65550*/  LDGSTS.E [R8+0x67280], desc[UR60][R28.64], P0 ;  /* 0x672800001c087fae */ /* 0x0003e8000812187c */
[----:B------:R1:W-:Y:S04]  /*65560*/  LDGSTS.E [R8+0x67680], desc[UR60][R26.64], P0 ;  /* 0x676800001a087fae */ /* 0x0003e8000812187c */
[----:B------:R1:W-:Y:S04]  /*65570*/  LDGSTS.E [R8+0x67a80], desc[UR60][R24.64], P0 ;  /* 0x67a8000018087fae */ /* 0x0003e8000812187c */
[----:B------:R1:W-:Y:S01]  /*65580*/  LDGSTS.E [R8+0x67e80], desc[UR60][R2.64], P0 ;  /* 0x67e8000002087fae */ /* 0x0003e2000812187c */
[----:B--2---:R-:W-:-:S03]  /*65590*/  IMAD.WIDE R82, R5, 0x4, R34 ;  /* 0x0000000405527825 */ /* 0x004fc600078e0222 */
[----:B------:R-:W2:Y:S01]  /*655a0*/  LDL.LU.64 R34, [R1+0x948] ;  /* 0x0009480001227983 */ /* 0x000ea20000300a00 */
[----:B------:R-:W-:-:S04]  /*655b0*/  IMAD.WIDE R84, R5, 0x4, R54 ;  /* 0x0000000405547825 */ /* 0x000fc800078e0236 */
[C---:B------:R-:W-:Y:S01]  /*655c0*/  IMAD.WIDE R80, R5.reuse, 0x4, R52 ;  /* 0x0000000405507825 */ /* 0x040fe200078e0234 */
[----:B------:R-:W-:Y:S03]  /*655d0*/  LDGSTS.E [R9+0x60300], desc[UR60][R84.64], P0 ;  /* 0x6030000054097fae */ /* 0x000fe6000812187c */
[C---:B---3--:R-:W-:Y:S01]  /*655e0*/  IMAD.WIDE R78, R5.reuse, 0x4, R32 ;  /* 0x00000004054e7825 */ /* 0x048fe200078e0220 */
[----:B------:R3:W-:Y:S04]  /*655f0*/  LDGSTS.E [R9+0x60700], desc[UR60][R82.64], P0 ;  /* 0x6070000052097fae */ /* 0x0007e8000812187c */
[----:B------:R-:W3:Y:S01]  /*65600*/  LDL.LU.64 R32, [R1+0x908] ;  /* 0x0009080001207983 */ /* 0x000ee20000300a00 */
[----:B----4-:R-:W-:-:S03]  /*65610*/  IMAD.WIDE R76, R5, 0x4, R50 ;  /* 0x00000004054c7825 */ /* 0x010fc600078e0232 */
[----:B------:R-:W-:Y:S04]  /*65620*/  STL.64 [R1+0x24d8], R84 ;  /* 0x0024d85401007387 */ /* 0x000fe80000100a00 */
[----:B------:R-:W-:Y:S01]  /*65630*/  STL.64 [R1+0x24e8], R82 ;  /* 0x0024e85201007387 */ /* 0x000fe20000100a00 */
[----:B------:R-:W-:-:S03]  /*65640*/  IMAD.WIDE R74, R5, 0x4, R48 ;  /* 0x00000004054a7825 */ /* 0x000fc600078e0230 */
[----:B------:R4:W-:Y:S04]  /*65650*/  LDGSTS.E [R9+0x60b00], desc[UR60][R80.64], P0 ;  /* 0x60b0000050097fae */ /* 0x0009e8000812187c */
[----:B------:R-:W4:Y:S04]  /*65660*/  LDL.LU.64 R48, [R1+0x8c8] ;  /* 0x0008c80001307983 */ /* 0x000f280000300a00 */
[----:B------:R-:W-:Y:S01]  /*65670*/  STL.64 [R1+0x24f8], R80 ;  /* 0x0024f85001007387 */ /* 0x000fe20000100a00 */
[----:B------:R-:W-:-:S03]  /*65680*/  IMAD.WIDE R72, R5, 0x4, R46 ;  /* 0x0000000405487825 */ /* 0x000fc600078e022e */
[----:B------:R-:W4:Y:S04]  /*65690*/  LDL.LU.64 R66, [R1+0x888] ;  /* 0x0008880001427983 */ /* 0x000f280000300a00 */
[----:B------:R-:W-:Y:S04]  /*656a0*/  STL.64 [R1+0x2508], R78 ;  /* 0x0025084e01007387 */ /* 0x000fe80000100a00 */
        /* <DEDUP_REMOVED lines=9> */
[----:B------:R-:W4:Y:S01]  /*65740*/  LDL.LU.64 R62, [R1+0x748] ;  /* 0x00074800013e7983 */ /* 0x000f220000300a00 */
[----:B-1----:R-:W-:-:S03]  /*65750*/  IMAD.WIDE R56, R5, 0x4, R40 ;  /* 0x0000000405387825 */ /* 0x002fc600078e0228 */
[----:B------:R-:W4:Y:S04]  /*65760*/  LDL.LU.64 R60, [R1+0x708] ;  /* 0x00070800013c7983 */ /* 0x000f280000300a00 */
[----:B------:R-:W-:Y:S01]  /*65770*/  STL.64 [R1+0x2560], R70 ;  /* 0x0025604601007387 */ /* 0x000fe20000100a00 */
[----:B------:R-:W-:-:S03]  /*65780*/  IMAD.WIDE R52, R5, 0x4, R36 ;  /* 0x0000000405347825 */ /* 0x000fc600078e0224 */
[----:B------:R-:W4:Y:S01]  /*65790*/  LDL.LU.64 R40, [R1+0x6c8] ;  /* 0x0006c80001287983 */ /* 0x000f220000300a00 */
[----:B------:R-:W-:-:S03]  /*657a0*/  IMAD.WIDE R54, R5, 0x4, R38 ;  /* 0x0000000405367825 */ /* 0x000fc600078e0226 */
[----:B------:R-:W4:Y:S04]  /*657b0*/  LDL.LU.64 R58, [R1+0x688] ;  /* 0x00068800013a7983 */ /* 0x000f280000300a00 */
[----:B------:R-:W-:Y:S04]  /*657c0*/  STL.64 [R1+0x2578], R68 ;  /* 0x0025784401007387 */ /* 0x000fe80000100a00 */
[----:B------:R-:W4:Y:S04]  /*657d0*/  LDL.LU.64 R36, [R1+0x608] ;  /* 0x0006080001247983 */ /* 0x000f280000300a00 */
[----:B------:R1:W-:Y:S04]  /*657e0*/  LDGSTS.E [R9+0x60f00], desc[UR60][R78.64], P0 ;  /* 0x60f000004e097fae */ /* 0x0003e8000812187c */
        /* <DEDUP_REMOVED lines=8> */
[----:B--2---:R-:W-:-:S03]  /*65870*/  IMAD.WIDE R50, R5, 0x4, R34 ;  /* 0x0000000405327825 */ /* 0x004fc600078e0222 */
[----:B------:R-:W2:Y:S04]  /*65880*/  LDL.LU.64 R34, [R1+0x5c8] ;  /* 0x0005c80001227983 */ /* 0x000ea80000300a00 */
[----:B------:R1:W-:Y:S04]  /*65890*/  STL.64 [R1+0x2590], R56 ;  /* 0x0025903801007387 */ /* 0x0003e80000100a00 */
[----:B------:R-:W2:Y:S04]  /*658a0*/  LDL.LU.64 R38, [R1+0x648] ;  /* 0x0006480001267983 */ /* 0x000ea80000300a00 */
[----:B------:R-:W2:Y:S04]  /*658b0*/  LDL.LU.64 R94, [R1+0x588] ;  /* 0x00058800015e7983 */ /* 0x000ea80000300a00 */
[----:B------:R1:W-:Y:S04]  /*658c0*/  STL.64 [R1+0x25b0], R54 ;  /* 0x0025b03601007387 */ /* 0x0003e80000100a00 */
[----:B------:R-:W2:Y:S04]  /*658d0*/  LDL.LU.64 R92, [R1+0x548] ;  /* 0x00054800015c7983 */ /* 0x000ea80000300a00 */
[----:B------:R-:W-:Y:S04]  /*658e0*/  STL.64 [R1+0x25d0], R52 ;  /* 0x0025d03401007387 */ /* 0x000fe80000100a00 */
[----:B------:R-:W2:Y:S04]  /*658f0*/  LDL.LU.64 R90, [R1+0x508] ;  /* 0x00050800015a7983 */ /* 0x000ea80000300a00 */
[----:B------:R-:W2:Y:S04]  /*65900*/  LDL.LU.64 R88, [R1+0x4c8] ;  /* 0x0004c80001587983 */ /* 0x000ea80000300a00 */
[----:B------:R-:W2:Y:S01]  /*65910*/  LDL.LU.64 R86, [R1+0x488] ;  /* 0x0004880001567983 */ /* 0x000ea20000300a00 */
[----:B---3--:R-:W-:-:S04]  /*65920*/  IMAD.WIDE R32, R5, 0x4, R32 ;  /* 0x0000000405207825 */ /* 0x008fc800078e0220 */
[C---:B----4-:R-:W-:Y:S01]  /*65930*/  IMAD.WIDE R48, R5.reuse, 0x4, R48 ;  /* 0x0000000405307825 */ /* 0x050fe200078e0230 */
[----:B------:R-:W-:Y:S03]  /*65940*/  STL.64 [R1+0x25f0], R50 ;  /* 0x0025f03201007387 */ /* 0x000fe60000100a00 */
[C---:B------:R-:W-:Y:S01]  /*65950*/  IMAD.WIDE R66, R5.reuse, 0x4, R66 ;  /* 0x0000000405427825 */ /* 0x040fe200078e0242 */
[----:B------:R3:W-:Y:S03]  /*65960*/  STL.64 [R1+0x2610], R32 ;  /* 0x0026102001007387 */ /* 0x0007e60000100a00 */
[C---:B------:R-:W-:Y:S01]  /*65970*/  IMAD.WIDE R46, R5.reuse, 0x4, R46 ;  /* 0x00000004052e7825 */ /* 0x040fe200078e022e */
[----:B------:R4:W-:Y:S03]  /*65980*/  STL.64 [R1+0x2638], R48 ;  /* 0x0026383001007387 */ /* 0x0009e60000100a00 */
[C---:B------:R-:W-:Y:S01]  /*65990*/  IMAD.WIDE R64, R5.reuse, 0x4, R64 ;  /* 0x0000000405407825 */ /* 0x040fe200078e0240 */
[----:B------:R-:W-:Y:S04]  /*659a0*/  STL.64 [R1+0x2660], R66 ;  /* 0x0026604201007387 */ /* 0x000fe80000100a00 */
        /* <DEDUP_REMOVED lines=14> */
[----:B------:R-:W-:Y:S04]  /*65a90*/  STL.64 [R1+0x27b0], R58 ;  /* 0x0027b03a01007387 */ /* 0x000fe80000100a00 */
[----:B------:R-:W-:Y:S04]  /*65aa0*/  STL.64 [R1+0x2918], R36 ;  /* 0x0029182401007387 */ /* 0x000fe80000100a00 */
        /* <DEDUP_REMOVED lines=12> */
[----:B--2---:R-:W-:-:S04]  /*65b70*/  IMAD.WIDE R34, R5, 0x4, R34 ;  /* 0x0000000405227825 */ /* 0x004fc800078e0222 */
[----:B------:R-:W-:-:S04]  /*65b80*/  IMAD.WIDE R38, R5, 0x4, R38 ;  /* 0x0000000405267825 */ /* 0x000fc800078e0226 */
[C---:B------:R-:W-:Y:S01]  /*65b90*/  IMAD.WIDE R30, R5.reuse, 0x4, R94 ;  /* 0x00000004051e7825 */ /* 0x040fe200078e025e */
[----:B------:R2:W-:Y:S04]  /*65ba0*/  STL.64 [R1+0x2940], R38 ;  /* 0x0029402601007387 */ /* 0x0005e80000100a00 */
[----:B------:R2:W-:Y:S01]  /*65bb0*/  STL.64 [R1+0x2928], R34 ;  /* 0x0029282201007387 */ /* 0x0005e20000100a00 */
[----:B------:R-:W-:-:S03]  /*65bc0*/  IMAD.WIDE R28, R5, 0x4, R92 ;  /* 0x00000004051c7825 */ /* 0x000fc600078e025c */
[----:B------:R-:W-:Y:S01]  /*65bd0*/  STL.64 [R1+0x2938], R30 ;  /* 0x0029381e01007387 */ /* 0x000fe20000100a00 */
[----:B------:R-:W-:-:S03]  /*65be0*/  IMAD.WIDE R26, R5, 0x4, R90 ;  /* 0x00000004051a7825 */ /* 0x000fc600078e025a */
[----:B------:R-:W-:Y:S01]  /*65bf0*/  STL.64 [R1+0x2968], R28 ;  /* 0x0029681c01007387 */ /* 0x000fe20000100a00 */
[----:B------:R-:W-:-:S03]  /*65c00*/  IMAD.WIDE R24, R5, 0x4, R88 ;  /* 0x0000000405187825 */ /* 0x000fc600078e0258 */
[----:B------:R-:W-:Y:S01]  /*65c10*/  STL.64 [R1+0x2960], R26 ;  /* 0x0029601a01007387 */ /* 0x000fe20000100a00 */
[----:B------:R-:W-:-:S03]  /*65c20*/  IMAD.WIDE R2, R5, 0x4, R86 ;  /* 0x0000000405027825 */ /* 0x000fc600078e0256 */
[----:B------:R-:W-:Y:S04]  /*65c30*/  STL.64 [R1+0x2958], R24 ;  /* 0x0029581801007387 */ /* 0x000fe80000100a00 */
[----:B------:R2:W-:Y:S04]  /*65c40*/  STL.64 [R1+0x2950], R2 ;  /* 0x0029500201007387 */ /* 0x0005e80000100a00 */
[----:B-1----:R-:W2:Y:S04]  /*65c50*/  LDL.LU.64 R56, [R1+0xc48] ;  /* 0x000c480001387983 */ /* 0x002ea80000300a00 */
[----:B------:R-:W2:Y:S04]  /*65c60*/  LDL.LU.64 R54, [R1+0xc08] ;  /* 0x000c080001367983 */ /* 0x000ea80000300a00 */
[----:B---3--:R-:W3:Y:S04]  /*65c70*/  LDL.LU.64 R32, [R1+0xbc0] ;  /* 0x000bc00001207983 */ /* 0x008ee80000300a00 */
[----:B------:R-:W3:Y:S04]  /*65c80*/  LDL.LU.64 R52, [R1+0xb80] ;  /* 0x000b800001347983 */ /* 0x000ee80000300a00 */
[----:B------:R-:W3:Y:S04]  /*65c90*/  LDL.LU.64 R50, [R1+0xb40] ;  /* 0x000b400001327983 */ /* 0x000ee80000300a00 */
[----:B----4-:R-:W4:Y:S04]  /*65ca0*/  LDL.LU.64 R48, [R1+0xb00] ;  /* 0x000b000001307983 */ /* 0x010f280000300a00 */
[----:B------:R-:W4:Y:S04]  /*65cb0*/  LDL.LU.64 R46, [R1+0xac0] ;  /* 0x000ac000012e7983 */ /* 0x000f280000300a00 */
[----:B------:R-:W4:Y:S04]  /*65cc0*/  LDL.LU.64 R44, [R1+0xa80] ;  /* 0x000a8000012c7983 */ /* 0x000f280000300a00 */
[----:B------:R-:W4:Y:S04]  /*65cd0*/  LDL.LU.64 R42, [R1+0xa40] ;  /* 0x000a4000012a7983 */ /* 0x000f280000300a00 */
[----:B------:R-:W4:Y:S04]  /*65ce0*/  LDL.LU.64 R40, [R1+0xa00] ;  /* 0x000a000001287983 */ /* 0x000f280000300a00 */
[----:B------:R-:W-:Y:S04]  /*65cf0*/  LDGSTS.E [R9+0x66300], desc[UR60][R38.64], P0 ;  /* 0x6630000026097fae */ /* 0x000fe8000812187c */
[----:B------:R-:W-:Y:S04]  /*65d00*/  LDGSTS.E [R9+0x66700], desc[UR60][R36.64], P0 ;  /* 0x6670000024097fae */ /* 0x000fe8000812187c */
[----:B------:R-:W-:Y:S04]  /*65d10*/  LDGSTS.E [R9+0x66b00], desc[UR60][R34.64], P0 ;  /* 0x66b0000022097fae */ /* 0x000fe8000812187c */
[----:B--2---:R-:W2:Y:S04]  /*65d20*/  LDL.LU.64 R38, [R1+0x9c0] ;  /* 0x0009c00001267983 */ /* 0x004ea80000300a00 */
[----:B------:R-:W2:Y:S04]  /*65d30*/  LDL.LU.64 R36, [R1+0x980] ;  /* 0x0009800001247983 */ /* 0x000ea80000300a00 */
[----:B------:R-:W2:Y:S04]  /*65d40*/  LDL.LU.64 R34, [R1+0x940] ;  /* 0x0009400001227983 */ /* 0x000ea80000300a00 */
[----:B------:R-:W-:Y:S04]  /*65d50*/  LDGSTS.E [R9+0x66f00], desc[UR60][R30.64], P0 ;  /* 0x66f000001e097fae */ /* 0x000fe8000812187c */
[----:B------:R-:W-:Y:S04]  /*65d60*/  LDGSTS.E [R9+0x67300], desc[UR60][R28.64], P0 ;  /* 0x673000001c097fae */ /* 0x000fe8000812187c */
[----:B------:R-:W-:Y:S04]  /*65d70*/  LDGSTS.E [R9+0x67700], desc[UR60][R26.64], P0 ;  /* 0x677000001a097fae */ /* 0x000fe8000812187c */
[----:B------:R-:W-:Y:S04]  /*65d80*/  LDGSTS.E [R9+0x67b00], desc[UR60][R24.64], P0 ;  /* 0x67b0000018097fae */ /* 0x000fe8000812187c */
[----:B------:R1:W-:Y:S01]  /*65d90*/  LDGSTS.E [R9+0x67f00], desc[UR60][R2.64], P0 ;  /* 0x67f0000002097fae */ /* 0x0003e2000812187c */
[----:B---3--:R-:W-:-:S03]  /*65da0*/  IMAD.WIDE R82, R5, 0x4, R32 ;  /* 0x0000000405527825 */ /* 0x008fc600078e0220 */
[----:B------:R-:W3:Y:S01]  /*65db0*/  LDL.LU.64 R32, [R1+0x900] ;  /* 0x0009000001207983 */ /* 0x000ee20000300a00 */
[----:B------:R-:W-:-:S03]  /*65dc0*/  IMAD.WIDE R80, R5, 0x4, R52 ;  /* 0x0000000405507825 */ /* 0x000fc600078e0234 */
[----:B------:R-:W3:Y:S01]  /*65dd0*/  LDL.LU.64 R58, [R1+0x8c0] ;  /* 0x0008c000013a7983 */ /* 0x000ee20000300a00 */
[----:B------:R-:W-:-:S03]  /*65de0*/  IMAD.WIDE R78, R5, 0x4, R50 ;  /* 0x00000004054e7825 */ /* 0x000fc600078e0232 */
[----:B------:R-:W-:Y:S01]  /*65df0*/  STL.64 [R1+0x1460], R82 ;  /* 0x0014605201007387 */ /* 0x000fe20000100a00 */
[----:B-1----:R-:W-:-:S03]  /*65e00*/  IMAD.WIDE R2, R5, 0x4, R56 ;  /* 0x0000000405027825 */ /* 0x002fc600078e0238 */
[----:B------:R-:W3:Y:S01]  /*65e10*/  LDL.LU.64 R56, [R1+0x880] ;  /* 0x0008800001387983 */ /* 0x000ee20000300a00 */
[----:B----4-:R-:W-:-:S03]  /*65e20*/  IMAD.WIDE R76, R5, 0x4, R48 ;  /* 0x00000004054c7825 */ /* 0x010fc600078e0230 */
[----:B------:R-:W-:Y:S01]  /*65e30*/  STL.64 [R1+0x24c0], R80 ;  /* 0x0024c05001007387 */ /* 0x000fe20000100a00 */
[----:B------:R-:W-:-:S03]  /*65e40*/  IMAD.WIDE R8, R5, 0x4, R54 ;  /* 0x0000000405087825 */ /* 0x000fc600078e0236 */
        /* <DEDUP_REMOVED lines=11> */
[----:B------:R-:W4:Y:S04]  /*65f00*/  LDL.LU.64 R46, [R1+0x740] ;  /* 0x00074000012e7983 */ /* 0x000f280000300a00 */
[----:B------:R-:W4:Y:S01]  /*65f10*/  LDL.LU.64 R44, [R1+0x700] ;  /* 0x00070000012c7983 */ /* 0x000f220000300a00 */
[----:B--2---:R-:W-:-:S03]  /*65f20*/  IMAD.WIDE R66, R5, 0x4, R38 ;  /* 0x0000000405427825 */ /* 0x004fc600078e0226 */
[----:B------:R-:W-:Y:S01]  /*65f30*/  STL.64 [R1+0x2500], R72 ;  /* 0x0025004801007387 */ /* 0x000fe20000100a00 */
[----:B------:R-:W-:-:S03]  /*65f40*/  IMAD.WIDE R64, R5, 0x4, R36 ;  /* 0x0000000405407825 */ /* 0x000fc600078e0224 */
[----:B------:R-:W2:Y:S04]  /*65f50*/  LDL.LU.64 R42, [R1+0x6c0] ;  /* 0x0006c000012a7983 */ /* 0x000ea80000300a00 */
[----:B------:R-:W2:Y:S01]  /*65f60*/  LDL.LU.64 R40, [R1+0x680] ;  /* 0x0006800001287983 */ /* 0x000ea20000300a00 */
[----:B------:R-:W-:-:S03]  /*65f70*/  IMAD.WIDE R62, R5, 0x4, R34 ;  /* 0x00000004053e7825 */ /* 0x000fc600078e0222 */
[----:B------:R-:W-:Y:S04]  /*65f80*/  STL.64 [R1+0x2510], R70 ;  /* 0x0025104601007387 */ /* 0x000fe80000100a00 */
[----:B------:R-:W2:Y:S04]  /*65f90*/  LDL.LU.64 R38, [R1+0x640] ;  /* 0x0006400001267983 */ /* 0x000ea80000300a00 */
[----:B------:R-:W2:Y:S04]  /*65fa0*/  LDL.LU.64 R36, [R1+0x600] ;  /* 0x0006000001247983 */ /* 0x000ea80000300a00 */
[----:B------:R-:W-:Y:S04]  /*65fb0*/  STL.64 [R1+0x2520], R68 ;  /* 0x0025204401007387 */ /* 0x000fe80000100a00 */
        /* <DEDUP_REMOVED lines=14> */
[----:B---3--:R-:W-:-:S03]  /*660a0*/  IMAD.WIDE R60, R5, 0x4, R32 ;  /* 0x00000004053c7825 */ /* 0x008fc600078e0220 */
[----:B------:R-:W3:Y:S04]  /*660b0*/  LDL.LU.64 R32, [R1+0x580] ;  /* 0x0005800001207983 */ /* 0x000ee80000300a00 */
[----:B------:R-:W-:Y:S04]  /*660c0*/  STL.64 [R1+0x2538], R66 ;  /* 0x0025384201007387 */ /* 0x000fe80000100a00 */
[----:B------:R-:W3:Y:S04]  /*660d0*/  LDL.LU.64 R90, [R1+0x540] ;  /* 0x00054000015a7983 */ /* 0x000ee80000300a00 */
[----:B------:R-:W3:Y:S04]  /*660e0*/  LDL.LU.64 R88, [R1+0x500] ;  /* 0x0005000001587983 */ /* 0x000ee80000300a00 */
[----:B------:R-:W-:Y:S04]  /*660f0*/  STL.64 [R1+0x2550], R64 ;  /* 0x0025504001007387 */ /* 0x000fe80000100a00 */
[----:B------:R-:W3:Y:S04]  /*66100*/  LDL.LU.64 R86, [R1+0x4c0] ;  /* 0x0004c00001567983 */ /* 0x000ee80000300a00 */
[----:B------:R-:W3:Y:S01]  /*66110*/  LDL.LU.64 R84, [R1+0x480] ;  /* 0x0004800001547983 */ /* 0x000ee20000300a00 */
[----:B------:R-:W-:-:S04]  /*66120*/  IMAD.WIDE R58, R5, 0x4, R58 ;  /* 0x00000004053a7825 */ /* 0x000fc800078e023a */
[C---:B------:R-:W-:Y:S01]  /*66130*/  IMAD.WIDE R56, R5.reuse, 0x4, R56 ;  /* 0x0000000405387825 */ /* 0x040fe200078e0238 */
[----:B------:R-:W-:Y:S03]  /*66140*/  STL.64 [R1+0x2568], R62 ;  /* 0x0025683e01007387 */ /* 0x000fe60000100a00 */
[C---:B----4-:R-:W-:Y:S01]  /*66150*/  IMAD.WIDE R54, R5.reuse, 0x4, R54 ;  /* 0x0000000405367825 */ /* 0x050fe200078e0236 */
[----:B------:R-:W-:Y:S03]  /*66160*/  STL.64 [R1+0x2580], R60 ;  /* 0x0025803c01007387 */ /* 0x000fe60000100a00 */
[C---:B------:R-:W-:Y:S01]  /*66170*/  IMAD.WIDE R52, R5.reuse, 0x4, R52 ;  /* 0x0000000405347825 */ /* 0x040fe200078e0234 */
        /* <DEDUP_REMOVED lines=9> */
[C---:B--2---:R-:W-:Y:S01]  /*66210*/  IMAD.WIDE R42, R5.reuse, 0x4, R42 ;  /* 0x00000004052a7825 */ /* 0x044fe200078e022a */
[----:B------:R-:W-:Y:S03]  /*66220*/  STL.64 [R1+0x2648], R48 ;  /* 0x0026483001007387 */ /* 0x000fe60000100a00 */
[C---:B------:R-:W-:Y:S01]  /*66230*/  IMAD.WIDE R40, R5.reuse, 0x4, R40 ;  /* 0x0000000405287825 */ /* 0x040fe200078e0228 */
[----:B------:R-:W-:Y:S04]  /*66240*/  STL.64 [R1+0x2670], R46 ;  /* 0x0026702e01007387 */ /* 0x000fe80000100a00 */
        /* <DEDUP_REMOVED lines=23> */
[----:B---3--:R-:W-:-:S04]  /*663c0*/  IMAD.WIDE R32, R5, 0x4, R32 ;  /* 0x0000000405207825 */ /* 0x008fc800078e0220 */
[C---:B------:R-:W-:Y:S01]  /*663d0*/  IMAD.WIDE R30, R5.reuse, 0x4, R90 ;  /* 0x00000004051e7825 */ /* 0x040fe200078e025a */
[----:B------:R-:W-:Y:S03]  /*663e0*/  STL.64 [R1+0x2840], R32 ;  /* 0x0028402001007387 */ /* 0x000fe60000100a00 */
[C---:B------:R-:W-:Y:S01]  /*663f0*/  IMAD.WIDE R28, R5.reuse, 0x4, R88 ;  /* 0x00000004051c7825 */ /* 0x040fe200078e0258 */
[----:B------:R-:W-:Y:S03]  /*66400*/  STL.64 [R1+0x2878], R30 ;  /* 0x0028781e01007387 */ /* 0x000fe60000100a00 */
[C---:B------:R-:W-:Y:S01]  /*66410*/  IMAD.WIDE R26, R5.reuse, 0x4, R86 ;  /* 0x00000004051a7825 */ /* 0x040fe200078e0256 */
[----:B------:R1:W-:Y:S03]  /*66420*/  STL.64 [R1+0x2870], R28 ;  /* 0x0028701c01007387 */ /* 0x0003e60000100a00 */
[----:B------:R-:W-:Y:S01]  /*66430*/  IMAD.WIDE R24, R5, 0x4, R84 ;  /* 0x0000000405187825 */ /* 0x000fe200078e0254 */
[----:B------:R2:W-:Y:S04]  /*66440*/  STL.64 [R1+0x2868], R26 ;  /* 0x0028681a01007387 */ /* 0x0005e80000100a00 */
[----:B------:R3:W-:Y:S04]  /*66450*/  STL.64 [R1+0x2860], R24 ;  /* 0x0028601801007387 */ /* 0x0007e80000100a00 */
[----:B------:R4:W-:Y:S04]  /*66460*/  STL [R1+0xc04], RZ ;  /* 0x000c04ff01007387 */ /* 0x0009e80000100800 */
        /* <DEDUP_REMOVED lines=766> */
[----:B------:R4:W-:Y:S04]  /*69450*/  STL [R1], RZ ;  /* 0x000000ff01007387 */ /* 0x0009e80000100800 */
        /* <DEDUP_REMOVED lines=126> */
[----:B------:R-:W-:Y:S04]  /*69c40*/  LDGSTS.E [R10+0x66f80], desc[UR60][R32.64], P0 ;  /* 0x66f80000200a7fae */ /* 0x000fe8000812187c */
[----:B------:R4:W-:Y:S04]  /*69c50*/  STL [R1+0x1fc], RZ ;  /* 0x0001fcff01007387 */ /* 0x0009e80000100800 */
[----:B------:R-:W-:Y:S04]  /*69c60*/  LDGSTS.E [R10+0x67380], desc[UR60][R30.64], P0 ;  /* 0x673800001e0a7fae */ /* 0x000fe8000812187c */
[----:B------:R1:W-:Y:S04]  /*69c70*/  LDGSTS.E [R10+0x67780], desc[UR60][R28.64], P0 ;  /* 0x677800001c0a7fae */ /* 0x0003e8000812187c */
[----:B------:R2:W-:Y:S04]  /*69c80*/  LDGSTS.E [R10+0x67b80], desc[UR60][R26.64], P0 ;  /* 0x67b800001a0a7fae */ /* 0x0005e8000812187c */
[----:B------:R3:W-:Y:S01]  /*69c90*/  LDGSTS.E [R10+0x67f80], desc[UR60][R24.64], P0 ;  /* 0x67f80000180a7fae */ /* 0x0007e2000812187c */
[----:B------:R-:W-:-:S03]  /*69ca0*/  PLOP3.LUT P0, PT, PT, PT, UP0, 0x40, 0x0 ;  /* 0x000000000000781c */ /* 0x000fc60003f0e808 */
[----:B------:R-:W0:Y:S01]  /*69cb0*/  LDGDEPBAR ;  /* 0x00000000000079af */ /* 0x000e220000000000 */
[----:B-1----:R-:W-:Y:S02]  /*69cc0*/  CS2R R28, SRZ ;  /* 0x00000000001c7805 */ /* 0x002fe4000001ff00 */
[----:B------:R-:W-:Y:S02]  /*69cd0*/  CS2R R30, SRZ ;  /* 0x00000000001e7805 */ /* 0x000fe4000001ff00 */
[----:B------:R-:W-:Y:S02]  /*69ce0*/  CS2R R32, SRZ ;  /* 0x0000000000207805 */ /* 0x000fe4000001ff00 */
[----:B--2---:R-:W-:Y:S02]  /*69cf0*/  CS2R R26, SRZ ;  /* 0x00000000001a7805 */ /* 0x004fe4000001ff00 */
[----:B------:R-:W-:Y:S02]  /*69d00*/  CS2R R34, SRZ ;  /* 0x0000000000227805 */ /* 0x000fe4000001ff00 */
[----:B------:R-:W-:-:S02]  /*69d10*/  CS2R R36, SRZ ;  /* 0x0000000000247805 */ /* 0x000fc4000001ff00 */
[----:B------:R-:W-:Y:S02]  /*69d20*/  CS2R R38, SRZ ;  /* 0x0000000000267805 */ /* 0x000fe4000001ff00 */
[----:B---3--:R-:W-:Y:S02]  /*69d30*/  CS2R R24, SRZ ;  /* 0x0000000000187805 */ /* 0x008fe4000001ff00 */
[----:B------:R-:W-:Y:S02]  /*69d40*/  CS2R R40, SRZ ;  /* 0x0000000000287805 */ /* 0x000fe4000001ff00 */
[----:B------:R-:W-:Y:S02]  /*69d50*/  CS2R R42, SRZ ;  /* 0x00000000002a7805 */ /* 0x000fe4000001ff00 */
[----:B------:R-:W-:Y:S02]  /*69d60*/  CS2R R44, SRZ ;  /* 0x00000000002c7805 */ /* 0x000fe4000001ff00 */
[----:B------:R-:W-:-:S02]  /*69d70*/  CS2R R46, SRZ ;  /* 0x00000000002e7805 */ /* 0x000fc4000001ff00 */
[----:B------:R-:W-:Y:S02]  /*69d80*/  CS2R R48, SRZ ;  /* 0x0000000000307805 */ /* 0x000fe4000001ff00 */
[----:B------:R-:W-:Y:S02]  /*69d90*/  CS2R R50, SRZ ;  /* 0x0000000000327805 */ /* 0x000fe4000001ff00 */
        /* <DEDUP_REMOVED lines=49> */
[----:B------:R-:W-:Y:S01]  /*6a0b0*/  CS2R R150, SRZ ;  /* 0x0000000000967805 */ /* 0x000fe2000001ff00 */
[----:B----4-:R-:W-:Y:S06]  /*6a0c0*/  @P0 BRA `(.L_x_0) ;  /* 0x000002e800840947 */ /* 0x010fec0003800000 */
[----:B------:R-:W2:Y:S04]  /*6a0d0*/  LDL.LU.64 R134, [R1+0x1368] ;  /* 0x0013680001867983 */ /* 0x000ea80000300a00 */
[----:B------:R-:W3:Y:S04]  /*6a0e0*/  LDL.LU.64 R144, [R1+0x1370] ;  /* 0x0013700001907983 */ /* 0x000ee80000300a00 */
[----:B------:R-:W4:Y:S04]  /*6a0f0*/  LDL.LU.64 R146, [R1+0x1378] ;  /* 0x0013780001927983 */ /* 0x000f280000300a00 */
        /* <DEDUP_REMOVED lines=8> */
[----:B--2---:R1:W-:Y:S01]  /*6a180*/  STL [R1+0x14b8], R134 ;  /* 0x0014b88601007387 */ /* 0x0043e20000100800 */
[----:B------:R-:W-:-:S03]  /*6a190*/  IMAD.MOV.U32 R0, RZ, RZ, R135 ;  /* 0x000000ffff007224 */ /* 0x000fc600078e0087 */
[----:B-1----:R-:W2:Y:S04]  /*6a1a0*/  LDL.LU.64 R134, [R1+0x13c0] ;  /* 0x0013c00001867983 */ /* 0x002ea80000300a00 */
[----:B------:R1:W-:Y:S04]  /*6a1b0*/  STL [R1+0x14b4], R0 ;  /* 0x0014b40001007387 */ /* 0x0003e80000100800 */
[----:B---3--:R3:W-:Y:S01]  /*6a1c0*/  STL [R1+0x14c0], R144 ;  /* 0x0014c09001007387 */ /* 0x0087e20000100800 */
[----:B-1----:R-:W-:-:S03]  /*6a1d0*/  MOV R0, R145 ;  /* 0x0000009100007202 */ /* 0x002fc60000000f00 */
[----:B---3--:R-:W3:Y:S04]  /*6a1e0*/  LDL.LU.64 R144, [R1+0x13c8] ;  /* 0x0013c80001907983 */ /* 0x008ee80000300a00 */
[----:B------:R1:W-:Y:S04]  /*6a1f0*/  STL [R1+0x14bc], R0 ;  /* 0x0014bc0001007387 */ /* 0x0003e80000100800 */
[----:B----4-:R4:W-:Y:S01]  /*6a200*/  STL [R1+0x14c8], R146 ;  /* 0x0014c89201007387 */ /* 0x0109e20000100800 */
[----:B-1----:R-:W-:-:S03]  /*6a210*/  IMAD.MOV.U32 R0, RZ, RZ, R147 ;  /* 0x000000ffff007224 */ /* 0x002fc600078e0093 */
[----:B----4-:R-:W4:Y:S04]  /*6a220*/  LDL.LU.64 R146, [R1+0x13d0] ;  /* 0x0013d00001927983 */ /* 0x010f280000300a00 */
[----:B------:R1:W-:Y:S04]  /*6a230*/  STL [R1+0x14c4], R0 ;  /* 0x0014c40001007387 */ /* 0x0003e80000100800 */
[----:B------:R1:W-:Y:S02]  /*6a240*/  STL [R1+0x14d0], R148 ;  /* 0x0014d09401007387 */ /* 0x0003e40000100800 */
[----:B-1----:R-:W-:-:S02]  /*6a250*/  MOV R0, R149 ;  /* 0x0000009500007202 */ /* 0x002fc40000000f00 */
[----:B------:R-:W4:Y:S04]  /*6a260*/  LDL.LU.64 R148, [R1+0x13d8] ;  /* 0x0013d80001947983 */ /* 0x000f280000300a00 */
[----:B------:R1:W-:Y:S04]  /*6a270*/  STL [R1+0x14cc], R0 ;  /* 0x0014cc0001007387 */ /* 0x0003e80000100800 */
[----:B------:R1:W-:Y:S02]  /*6a280*/  STL [R1+0x14d8], R150 ;  /* 0x0014d89601007387 */ /* 0x0003e40000100800 */
[----:B-1----:R-:W-:-:S02]  /*6a290*/  IMAD.MOV.U32 R0, RZ, RZ, R151 ;  /* 0x000000ffff007224 */ /* 0x002fc400078e0097 */
[----:B------:R-:W4:Y:S04]  /*6a2a0*/  LDL.LU.64 R150, [R1+0x13e0] ;  /* 0x0013e00001967983 */ /* 0x000f280000300a00 */
        /* <DEDUP_REMOVED lines=25> */
[----:B--2---:R2:W-:Y:S01]  /*6a440*/  STL [R1+0x1510], R134 ;  /* 0x0015108601007387 */ /* 0x0045e20000100800 */
[----:B-1----:R-:W-:-:S03]  /*6a450*/  MOV R0, R135 ;  /* 0x0000008700007202 */ /* 0x002fc60000000f00 */
[----:B--2---:R-:W2:Y:S04]  /*6a460*/  LDL.LU.64 R134, [R1+0x1238] ;  /* 0x0012380001867983 */ /* 0x004ea80000300a00 */
[----:B------:R1:W-:Y:S04]  /*6a470*/  STL [R1+0x150c], R0 ;  /* 0x00150c0001007387 */ /* 0x0003e80000100800 */
[----:B---3--:R3:W-:Y:S01]  /*6a480*/  STL [R1+0x1518], R144 ;  /* 0x0015189001007387 */ /* 0x0087e20000100800 */
[----:B-1----:R-:W-:-:S03]  /*6a490*/  IMAD.MOV.U32 R0, RZ, RZ, R145 ;  /* 0x000000ffff007224 */ /* 0x002fc600078e0091 */
[----:B---3--:R-:W3:Y:S04]  /*6a4a0*/  LDL.LU.64 R144, [R1+0x1230] ;  /* 0x0012300001907983 */ /* 0x008ee80000300a00 */
[----:B------:R1:W-:Y:S04]  /*6a4b0*/  STL [R1+0x1514], R0 ;  /* 0x0015140001007387 */ /* 0x0003e80000100800 */
[----:B----4-:R4:W-:Y:S01]  /*6a4c0*/  STL [R1+0x1520], R146 ;  /* 0x0015209201007387 */ /* 0x0109e20000100800 */
[----:B-1----:R-:W-:-:S03]  /*6a4d0*/  MOV R0, R147 ;  /* 0x0000009300007202 */ /* 0x002fc60000000f00 */
[----:B----4-:R-:W4:Y:S04]  /*6a4e0*/  LDL.LU.64 R146, [R1+0x1228] ;  /* 0x0012280001927983 */ /* 0x010f280000300a00 */
        /* <DEDUP_REMOVED lines=33> */
[----:B--2---:R2:W-:Y:S01]  /*6a700*/  STL [R1+0x1568], R134 ;  /* 0x0015688601007387 */ /* 0x0045e20000100800 */
[----:B-1----:R-:W-:-:S03]  /*6a710*/  IMAD.MOV.U32 R0, RZ, RZ, R135 ;  /* 0x000000ffff007224 */ /* 0x002fc600078e0087 */
[----:B--2---:R-:W2:Y:S04]  /*6a720*/  LDL.LU.64 R134, [R1+0x1060] ;  /* 0x0010600001867983 */ /* 0x004ea80000300a00 */
        /* <DEDUP_REMOVED lines=109> */
[----:B------:R-:W-:Y:S04]  /*6ae00*/  STL [R1+0x1648], R132 ;  /* 0x0016488401007387 */ /* 0x000fe80000100800 */
[----:B------:R-:W4:Y:S01]  /*6ae10*/  LDL.LU.64 R130, [R1+0xfc8] ;  /* 0x000fc80001827983 */ /* 0x000f220000300a00 */
[----:B-1----:R-:W-:-:S05]  /*6ae20*/  IMAD.MOV.U32 R0, RZ, RZ, R133 ;  /* 0x000000ffff007224 */ /* 0x002fca00078e0085 */
[----:B------:R1:W-:Y:S04]  /*6ae30*/  STL [R1+0x1644], R0 ;  /* 0x0016440001007387 */ /* 0x0003e80000100800 */
[----:B------:R1:W-:Y:S02]  /*6ae40*/  STL [R1+0x1650], R10 ;  /* 0x0016500a01007387 */ /* 0x0003e40000100800 */
[----:B-1----:R-:W-:Y:S02]  /*6ae50*/  MOV R0, R11 ;  /* 0x0000000b00007202 */ /* 0x002fe40000000f00 */
        /* <DEDUP_REMOVED lines=14> */
[----:B--2---:R2:W-:Y:S04]  /*6af40*/  STL [R1+0x1670], R134 ;  /* 0x0016708601007387 */ /* 0x0045e80000100800 */
[----:B------:R-:W4:Y:S01]  /*6af50*/  LDL.LU.64 R132, [R1+0xef0] ;  /* 0x000ef00001847983 */ /* 0x000f220000300a00 */
[----:B-1----:R-:W-:-:S03]  /*6af60*/  MOV R0, R135 ;  /* 0x0000008700007202 */ /* 0x002fc60000000f00 */
[----:B---3--:R-:W-:Y:S04]  /*6af70*/  STL [R1+0x1678], R144 ;  /* 0x0016789001007387 */ /* 0x008fe80000100800 */
[----:B------:R1:W-:Y:S04]  /*6af80*/  STL [R1+0x166c], R0 ;  /* 0x00166c0001007387 */ /* 0x0003e80000100800 */
[----:B--2---:R-:W2:Y:S01]  /*6af90*/  LDL.LU.64 R134, [R1+0xef8] ;  /* 0x000ef80001867983 */ /* 0x004ea20000300a00 */
[----:B-1----:R-:W-:-:S03]  /*6afa0*/  IMAD.MOV.U32 R0, RZ, RZ, R145 ;  /* 0x000000ffff007224 */ /* 0x002fc600078e0091 */
[----:B----4-:R-:W-:Y:S04]  /*6afb0*/  STL [R1+0x1680], R146 ;  /* 0x0016809201007387 */ /* 0x010fe80000100800 */
[----:B------:R1:W-:Y:S04]  /*6afc0*/  STL [R1+0x1674], R0 ;  /* 0x0016740001007387 */ /* 0x0003e80000100800 */
[----:B------:R-:W3:Y:S01]  /*6afd0*/  LDL.LU.64 R144, [R1+0xf00] ;  /* 0x000f000001907983 */ /* 0x000ee20000300a00 */
[----:B-1----:R-:W-:-:S03]  /*6afe0*/  MOV R0, R147 ;  /* 0x0000009300007202 */ /* 0x002fc60000000f00 */
[----:B------:R-:W-:Y:S04]  /*6aff0*/  STL [R1+0x1688], R148 ;  /* 0x0016889401007387 */ /* 0x000fe80000100800 */
[----:B------:R1:W-:Y:S04]  /*6b000*/  STL [R1+0x167c], R0 ;  /* 0x00167c0001007387 */ /* 0x0003e80000100800 */
[----:B------:R-:W4:Y:S01]  /*6b010*/  LDL.LU.64 R146, [R1+0xf08] ;  /* 0x000f080001927983 */ /* 0x000f220000300a00 */
[----:B-1----:R-:W-:-:S03]  /*6b020*/  IMAD.MOV.U32 R0, RZ, RZ, R149 ;  /* 0x000000ffff007224 */ /* 0x002fc600078e0095 */
[----:B------:R-:W-:Y:S04]  /*6b030*/  STL [R1+0x1690], R150 ;  /* 0x0016909601007387 */ /* 0x000fe80000100800 */
[----:B------:R1:W-:Y:S04]  /*6b040*/  STL [R1+0x1684], R0 ;  /* 0x0016840001007387 */ /* 0x0003e80000100800 */
[----:B------:R-:W4:Y:S01]  /*6b050*/  LDL.LU.64 R148, [R1+0xf10] ;  /* 0x000f100001947983 */ /* 0x000f220000300a00 */
        /* <DEDUP_REMOVED lines=10> */
[----:B------:R1:W-:Y:S02]  /*6b100*/  STL [R1+0x169c], R0 ;  /* 0x00169c0001007387 */ /* 0x0003e40000100800 */
[----:B-1----:R-:W-:Y:S02]  /*6b110*/  IMAD.MOV.U32 R0, RZ, RZ, R11 ;  /* 0x000000ffff007224 */ /* 0x002fe400078e000b */
        /* <DEDUP_REMOVED lines=12> */
[----:B------:R-:W-:Y:S04]  /*6b1e0*/  STL [R1+0x16c8], R132 ;  /* 0x0016c88401007387 */ /* 0x000fe80000100800 */
[----:B------:R1:W-:Y:S04]  /*6b1f0*/  STL [R1+0x16bc], R0 ;  /* 0x0016bc0001007387 */ /* 0x0003e80000100800 */
[----:B------:R-:W4:Y:S01]  /*6b200*/  LDL.LU.64 R142, [R1+0xf40] ;  /* 0x000f4000018e7983 */ /* 0x000f220000300a00 */
[----:B-1----:R-:W-:-:S03]  /*6b210*/  IMAD.MOV.U32 R0, RZ, RZ, R133 ;  /* 0x000000ffff007224 */ /* 0x002fc600078e0085 */
[----:B--2---:R-:W-:Y:S04]  /*6b220*/  STL [R1+0x16d0], R134 ;  /* 0x0016d08601007387 */ /* 0x004fe80000100800 */
[----:B------:R1:W-:Y:S04]  /*6b230*/  STL [R1+0x16c4], R0 ;  /* 0x0016c40001007387 */ /* 0x0003e80000100800 */
[----:B------:R-:W2:Y:S01]  /*6b240*/  LDL.LU.64 R126, [R1+0xf48] ;  /* 0x000f4800017e7983 */ /* 0x000ea20000300a00 */
[----:B-1----:R-:W-:-:S05]  /*6b250*/  MOV R0, R135 ;  /* 0x0000008700007202 */ /* 0x002fca0000000f00 */
        /* <DEDUP_REMOVED lines=18> */
[----:B------:R-:W4:Y:S04]  /*6b380*/  LDL.LU.64 R150, [R1+0xe70] ;  /* 0x000e700001967983 */ /* 0x000f280000300a00 */
[----:B------:R-:W4:Y:S01]  /*6b390*/  LDL.LU.64 R130, [R1+0xe78] ;  /* 0x000e780001827983 */ /* 0x000f220000300a00 */
[----:B-1----:R-:W-:-:S05]  /*6b3a0*/  IMAD.MOV.U32 R0, RZ, RZ, R137 ;  /* 0x000000ffff007224 */ /* 0x002fca00078e0089 */
[----:B------:R1:W-:Y:S04]  /*6b3b0*/  STL [R1+0x16f4], R0 ;  /* 0x0016f40001007387 */ /* 0x0003e80000100800 */
[----:B------:R1:W-:Y:S02]  /*6b3c0*/  STL [R1+0x1700], R10 ;  /* 0x0017000a01007387 */ /* 0x0003e40000100800 */
[----:B-1----:R-:W-:Y:S02]  /*6b3d0*/  MOV R0, R11 ;  /* 0x0000000b00007202 */ /* 0x002fe40000000f00 */
[----:B------:R-:W4:Y:S04]  /*6b3e0*/  LDL.LU.64 R10, [R1+0xe80] ;  /* 0x000e8000010a7983 */ /* 0x000f280000300a00 */
[----:B------:R1:W-:Y:S04]  /*6b3f0*/  STL [R1+0x16fc], R0 ;  /* 0x0016fc0001007387 */ /* 0x0003e80000100800 */
[----:B------:R-:W-:Y:S04]  /*6b400*/  STL [R1+0x1708], R138 ;  /* 0x0017088a01007387 */ /* 0x000fe80000100800 */
[----:B------:R-:W4:Y:S01]  /*6b410*/  LDL.LU.64 R132, [R1+0xe88] ;  /* 0x000e880001847983 */ /* 0x000f220000300a00 */
[----:B-1----:R-:W-:-:S05]  /*6b420*/  IMAD.MOV.U32 R0, RZ, RZ, R139 ;  /* 0x000000ffff007224 */ /* 0x002fca00078e008b */
[----:B------:R1:W-:Y:S04]  /*6b430*/  STL [R1+0x1704], R0 ;  /* 0x0017040001007387 */ /* 0x0003e80000100800 */
[----:B------:R-:W-:Y:S04]  /*6b440*/  STL [R1+0x1710], R140 ;  /* 0x0017108c01007387 */ /* 0x000fe80000100800 */
[----:B------:R-:W4:Y:S01]  /*6b450*/  LDL.LU.64 R134, [R1+0xe90] ;  /* 0x000e900001867983 */ /* 0x000f220000300a00 */
[----:B-1----:R-:W-:-:S03]  /*6b460*/  MOV R0, R141 ;  /* 0x0000008d00007202 */ /* 0x002fc60000000f00 */
[----:B------:R-:W4:Y:S04]  /*6b470*/  LDL.LU.64 R136, [R1+0xe98] ;  /* 0x000e980001887983 */ /* 0x000f280000300a00 */
[----:B------:R1:W-:Y:S04]  /*6b480*/  STL [R1+0x170c], R0 ;  /* 0x00170c0001007387 */ /* 0x0003e80000100800 */
[----:B------:R2:W-:Y:S04]  /*6b490*/  STL [R1+0x1718], R142 ;  /* 0x0017188e01007387 */ /* 0x0005e80000100800 */
[----:B------:R-:W4:Y:S01]  /*6b4a0*/  LDL.LU.64 R138, [R1+0xea0] ;  /* 0x000ea000018a7983 */ /* 0x000f220000300a00 */
[----:B-1----:R-:W-:-:S03]  /*6b4b0*/  IMAD.MOV.U32 R0, RZ, RZ, R143 ;  /* 0x000000ffff007224 */ /* 0x002fc600078e008f */
[----:B------:R-:W4:Y:S04]  /*6b4c0*/  LDL.LU.64 R140, [R1+0xea8] ;  /* 0x000ea800018c7983 */ /* 0x000f280000300a00 */
[----:B------:R1:W-:Y:S04]  /*6b4d0*/  STL [R1+0x1714], R0 ;  /* 0x0017140001007387 */ /* 0x0003e80000100800 */
[----:B--2---:R-:W-:Y:S04]  /*6b4e0*/  STL [R1+0x1720], R126 ;  /* 0x0017207e01007387 */ /* 0x004fe80000100800 */
[----:B------:R-:W2:Y:S01]  /*6b4f0*/  LDL.LU.64 R142, [R1+0xeb0] ;  /* 0x000eb000018e7983 */ /* 0x000ea20000300a00 */
[----:B-1----:R-:W-:-:S03]  /*6b500*/  MOV R0, R127 ;  /* 0x0000007f00007202 */ /* 0x002fc60000000f00 */
[----:B---3--:R-:W-:Y:S04]  /*6b510*/  STL [R1+0x1728], R144 ;  /* 0x0017289001007387 */ /* 0x008fe80000100800 */
[----:B------:R1:W-:Y:S02]  /*6b520*/  STL [R1+0x171c], R0 ;  /* 0x00171c0001007387 */ /* 0x0003e40000100800 */
[----:B-1----:R-:W-:Y:S02]  /*6b530*/  IMAD.MOV.U32 R0, RZ, RZ, R145 ;  /* 0x000000ffff007224 */ /* 0x002fe400078e0091 */
[----:B------:R-:W3:Y:S04]  /*6b540*/  LDL.LU.64 R144, [R1+0xeb8] ;  /* 0x000eb80001907983 */ /* 0x000ee80000300a00 */
[----:B------:R1:W-:Y:S04]  /*6b550*/  STL [R1+0x1724], R0 ;  /* 0x0017240001007387 */ /* 0x0003e80000100800 */
[----:B----4-:R4:W-:Y:S01]  /*6b560*/  STL [R1+0x1730], R146 ;  /* 0x0017309201007387 */ /* 0x0109e20000100800 */
[----:B-1----:R-:W-:-:S03]  /*6b570*/  MOV R0, R147 ;  /* 0x0000009300007202 */ /* 0x002fc60000000f00 */
[----:B------:R-:W-:Y:S04]  /*6b580*/  STL [R1+0x1738], R128 ;  /* 0x0017388001007387 */ /* 0x000fe80000100800 */
[----:B------:R1:W-:Y:S04]  /*6b590*/  STL [R1+0x172c], R0 ;  /* 0x00172c0001007387 */ /* 0x0003e80000100800 */
[----:B----4-:R-:W4:Y:S01]  /*6b5a0*/  LDL.LU.64 R146, [R1+0xec0] ;  /* 0x000ec00001927983 */ /* 0x010f220000300a00 */
[----:B-1----:R-:W-:-:S03]  /*6b5b0*/  IMAD.MOV.U32 R0, RZ, RZ, R129 ;  /* 0x000000ffff007224 */ /* 0x002fc600078e0081 */
[----:B------:R-:W-:Y:S04]  /*6b5c0*/  STL [R1+0x1740], R148 ;  /* 0x0017409401007387 */ /* 0x000fe80000100800 */
[----:B------:R1:W-:Y:S02]  /*6b5d0*/  STL [R1+0x1734], R0 ;  /* 0x0017340001007387 */ /* 0x0003e40000100800 */
[----:B-1----:R-:W-:Y:S02]  /*6b5e0*/  MOV R0, R149 ;  /* 0x0000009500007202 */ /* 0x002fe40000000f00 */
[----:B------:R-:W4:Y:S04]  /*6b5f0*/  LDL.LU.64 R148, [R1+0xec8] ;  /* 0x000ec80001947983 */ /* 0x000f280000300a00 */
[----:B------:R1:W-:Y:S04]  /*6b600*/  STL [R1+0x173c], R0 ;  /* 0x00173c0001007387 */ /* 0x0003e80000100800 */
[----:B------:R1:W-:Y:S02]  /*6b610*/  STL [R1+0x1748], R150 ;  /* 0x0017489601007387 */ /* 0x0003e40000100800 */
[----:B-1----:R-:W-:-:S02]  /*6b620*/  IMAD.MOV.U32 R0, RZ, RZ, R151 ;  /* 0x000000ffff007224 */ /* 0x002fc400078e0097 */
        /* <DEDUP_REMOVED lines=9> */
[----:B------:R-:W-:Y:S01]  /*6b6c0*/  STL [R1+0x1760], R132 ;  /* 0x0017608401007387 */ /* 0x000fe20000100800 */
[----:B-1----:R-:W-:-:S03]  /*6b6d0*/  MOV R0, R133 ;  /* 0x0000008500007202 */ /* 0x002fc60000000f00 */
[----:B------:R-:W-:Y:S04]  /*6b6e0*/  STL [R1+0x1768], R134 ;  /* 0x0017688601007387 */ /* 0x000fe80000100800 */
[----:B------:R1:W-:Y:S04]  /*6b6f0*/  STL [R1+0x175c], R0 ;  /* 0x00175c0001007387 */ /* 0x0003e80000100800 */
[----:B------:R-:W-:Y:S01]  /*6b700*/  STL [R1+0x1770], R136 ;  /* 0x0017708801007387 */ /* 0x000fe20000100800 */
[----:B-1----:R-:W-:-:S05]  /*6b710*/  IMAD.MOV.U32 R0, RZ, RZ, R135 ;  /* 0x000000ffff007224 */ /* 0x002fca00078e0087 */
[----:B------:R1:W-:Y:S02]  /*6b720*/  STL [R1+0x1764], R0 ;  /* 0x0017640001007387 */ /* 0x0003e40000100800 */
[----:B-1----:R-:W-:Y:S02]  /*6b730*/  MOV R0, R137 ;  /* 0x0000008900007202 */ /* 0x002fe40000000f00 */
[----:B------:R-:W-:Y:S04]  /*6b740*/  STL [R1+0x1778], R138 ;  /* 0x0017788a01007387 */ /* 0x000fe80000100800 */
[----:B------:R1:W-:Y:S04]  /*6b750*/  STL [R1+0x176c], R0 ;  /* 0x00176c0001007387 */ /* 0x0003e80000100800 */
[----:B------:R-:W-:Y:S01]  /*6b760*/  STL [R1+0x1780], R140 ;  /* 0x0017808c01007387 */ /* 0x000fe20000100800 */
[----:B-1----:R-:W-:-:S05]  /*6b770*/  IMAD.MOV.U32 R0, RZ, RZ, R139 ;  /* 0x000000ffff007224 */ /* 0x002fca00078e008b */
[----:B------:R1:W-:Y:S04]  /*6b780*/  STL [R1+0x1774], R0 ;  /* 0x0017740001007387 */ /* 0x0003e80000100800 */
[----:B--2---:R-:W-:Y:S01]  /*6b790*/  STL [R1+0x1788], R142 ;  /* 0x0017888e01007387 */ /* 0x004fe20000100800 */
[----:B-1----:R-:W-:-:S05]  /*6b7a0*/  MOV R0, R141 ;  /* 0x0000008d00007202 */ /* 0x002fca0000000f00 */
[----:B------:R1:W-:Y:S04]  /*6b7b0*/  STL [R1+0x177c], R0 ;  /* 0x00177c0001007387 */ /* 0x0003e80000100800 */
[----:B------:R-:W2:Y:S04]  /*6b7c0*/  LDL.LU.64 R130, [R1+0xe00] ;  /* 0x000e000001827983 */ /* 0x000ea80000300a00 */
[----:B------:R-:W2:Y:S01]  /*6b7d0*/  LDL.LU.64 R132, [R1+0xe08] ;  /* 0x000e080001847983 */ /* 0x000ea20000300a00 */
[----:B-1----:R-:W-:-:S05]  /*6b7e0*/  IMAD.MOV.U32 R0, RZ, RZ, R143 ;  /* 0x000000ffff007224 */ /* 0x002fca00078e008f */
[----:B------:R1:W-:Y:S04]  /*6b7f0*/  STL [R1+0x1784], R0 ;  /* 0x0017840001007387 */ /* 0x0003e80000100800 */
[----:B---3--:R-:W-:Y:S04]  /*6b800*/  STL [R1+0x1790], R144 ;  /* 0x0017909001007387 */ /* 0x008fe80000100800 */
[----:B------:R-:W3:Y:S01]  /*6b810*/  LDL.LU.64 R134, [R1+0xe10] ;  /* 0x000e100001867983 */ /* 0x000ee20000300a00 */
[----:B-1----:R-:W-:-:S03]  /*6b820*/  MOV R0, R145 ;  /* 0x0000009100007202 */ /* 0x002fc60000000f00 */
[----:B------:R-:W3:Y:S04]  /*6b830*/  LDL.LU.64 R136, [R1+0xe18] ;  /* 0x000e180001887983 */ /* 0x000ee80000300a00 */
[----:B------:R1:W-:Y:S04]  /*6b840*/  STL [R1+0x178c], R0 ;  /* 0x00178c0001007387 */ /* 0x0003e80000100800 */
[----:B----4-:R-:W-:Y:S04]  /*6b850*/  STL [R1+0x1798], R146 ;  /* 0x0017989201007387 */ /* 0x010fe80000100800 */
[----:B------:R-:W4:Y:S01]  /*6b860*/  LDL.LU.64 R138, [R1+0xe20] ;  /* 0x000e2000018a7983 */ /* 0x000f220000300a00 */
[----:B-1----:R-:W-:-:S03]  /*6b870*/  IMAD.MOV.U32 R0, RZ, RZ, R147 ;  /* 0x000000ffff007224 */ /* 0x002fc600078e0093 */
[----:B------:R-:W4:Y:S04]  /*6b880*/  LDL.LU.64 R140, [R1+0xe28] ;  /* 0x000e2800018c7983 */ /* 0x000f280000300a00 */
        /* <DEDUP_REMOVED lines=11> */
[----:B------:R1:W-:Y:S04]  /*6b940*/  STL [R1+0x17b0], R10 ;  /* 0x0017b00a01007387 */ /* 0x0003e80000100800 */
[----:B------:R-:W4:Y:S01]  /*6b950*/  LDL.LU.64 R150, [R1+0xe50] ;  /* 0x000e500001967983 */ /* 0x000f220000300a00 */
[----:B-1----:R-:W-:-:S03]  /*6b960*/  MOV R0, R11 ;  /* 0x0000000b00007202 */ /* 0x002fc60000000f00 */
[----:B------:R-:W4:Y:S04]  /*6b970*/  LDL.LU.64 R10, [R1+0xe58] ;  /* 0x000e5800010a7983 */ /* 0x000f280000300a00 */
[----:B------:R2:W-:Y:S04]  /*6b980*/  STL [R1+0x17ac], R0 ;  /* 0x0017ac0001007387 */ /* 0x0005e80000100800 */
[----:B------:R-:W-:Y:S04]  /*6b990*/  STL [R1+0x17b8], R244 ;  /* 0x0017b8f401007387 */ /* 0x000fe80000100800 */
[----:B------:R-:W-:Y:S04]  /*6b9a0*/  STL [R1+0x17b4], R245 ;  /* 0x0017b4f501007387 */ /* 0x000fe80000100800 */
[----:B------:R-:W-:Y:S04]  /*6b9b0*/  STL [R1+0x17c0], R246 ;  /* 0x0017c0f601007387 */ /* 0x000fe80000100800 */
[----:B------:R-:W-:Y:S04]  /*6b9c0*/  STL [R1+0x17bc], R247 ;  /* 0x0017bcf701007387 */ /* 0x000fe80000100800 */
[----:B------:R-:W-:Y:S04]  /*6b9d0*/  STL [R1+0x17c8], R248 ;  /* 0x0017c8f801007387 */ /* 0x000fe80000100800 */
[----:B------:R-:W-:Y:S04]  /*6b9e0*/  STL [R1+0x17c4], R249 ;  /* 0x0017c4f901007387 */ /* 0x000fe80000100800 */
[----:B------:R-:W-:Y:S04]  /*6b9f0*/  STL [R1+0x17d0], R250 ;  /* 0x0017d0fa01007387 */ /* 0x000fe80000100800 */
[----:B------:R-:W-:Y:S01]  /*6ba00*/  STL [R1+0x17cc], R251 ;  /* 0x0017ccfb01007387 */ /* 0x000fe20000100800 */
[----:B--2---:R-:W-:-:S03]  /*6ba10*/  IMAD.MOV.U32 R0, RZ, RZ, R131 ;  /* 0x000000ffff007224 */ /* 0x004fc600078e0083 */
[----:B------:R-:W-:Y:S04]  /*6ba20*/  STL [R1+0x17d8], R130 ;  /* 0x0017d88201007387 */ /* 0x000fe80000100800 */
[----:B------:R-:W-:Y:S04]  /*6ba30*/  STL [R1+0x17e0], R132 ;  /* 0x0017e08401007387 */ /* 0x000fe80000100800 */
[----:B------:R1:W-:Y:S02]  /*6ba40*/  STL [R1+0x17d4], R0 ;  /* 0x0017d40001007387 */ /* 0x0003e40000100800 */
[----:B-1----:R-:W-:-:S02]  /*6ba50*/  MOV R0, R133 ;  /* 0x0000008500007202 */ /* 0x002fc40000000f00 */
[----:B---3--:R-:W-:Y:S04]  /*6ba60*/  STL [R1+0x17e8], R134 ;  /* 0x0017e88601007387 */ /* 0x008fe80000100800 */
[----:B------:R1:W-:Y:S04]  /*6ba70*/  STL [R1+0x17dc], R0 ;  /* 0x0017dc0001007387 */ /* 0x0003e80000100800 */
[----:B------:R-:W-:Y:S01]  /*6ba80*/  STL [R1+0x17f0], R136 ;  /* 0x0017f08801007387 */ /* 0x000fe20000100800 */
[----:B-1----:R-:W-:-:S05]  /*6ba90*/  IMAD.MOV.U32 R0, RZ, RZ, R135 ;  /* 0x000000ffff007224 */ /* 0x002fca00078e0087 */
[----:B------:R1:W-:Y:S04]  /*6baa0*/  STL [R1+0x17e4], R0 ;  /* 0x0017e40001007387 */ /* 0x0003e80000100800 */
[----:B----4-:R-:W-:Y:S01]  /*6bab0*/  STL [R1+0x17f8], R138 ;  /* 0x0017f88a01007387 */ /* 0x010fe20000100800 */
[----:B-1----:R-:W-:-:S05]  /*6bac0*/  MOV R0, R137 ;  /* 0x0000008900007202 */ /* 0x002fca0000000f00 */
[----:B------:R1:W-:Y:S04]  /*6bad0*/  STL [R1+0x17ec], R0 ;  /* 0x0017ec0001007387 */ /* 0x0003e80000100800 */
[----:B------:R-:W-:Y:S01]  /*6bae0*/  STL [R1+0x1800], R140 ;  /* 0x0018008c01007387 */ /* 0x000fe20000100800 */
[----:B-1----:R-:W-:-:S05]  /*6baf0*/  IMAD.MOV.U32 R0, RZ, RZ, R139 ;  /* 0x000000ffff007224 */ /* 0x002fca00078e008b */
[----:B------:R1:W-:Y:S04]  /*6bb00*/  STL [R1+0x17f4], R0 ;  /* 0x0017f40001007387 */ /* 0x0003e80000100800 */
[----:B------:R-:W-:Y:S01]  /*6bb10*/  STL [R1+0x1808], R142 ;  /* 0x0018088e01007387 */ /* 0x000fe20000100800 */
        /* <DEDUP_REMOVED lines=31> */
[----:B------:R-:W2:Y:S04]  /*6bd10*/  LDL.LU.64 R144, [R1+0x18b8] ;  /* 0x0018b80001907983 */ /* 0x000ea80000300a00 */
[----:B------:R-:W-:Y:S04]  /*6bd20*/  STL [R1+0x1868], R162 ;  /* 0x001868a201007387 */ /* 0x000fe80000100800 */
[----:B------:R-:W-:Y:S04]  /*6bd30*/  STL [R1+0x1864], R163 ;  /* 0x001864a301007387 */ /* 0x000fe80000100800 */
[----:B------:R-:W3:Y:S04]  /*6bd40*/  LDL.LU.64 R146, [R1+0x18c0] ;  /* 0x0018c00001927983 */ /* 0x000ee80000300a00 */
[----:B------:R-:W-:Y:S04]  /*6bd50*/  STL [R1+0x1870], R164 ;  /* 0x001870a401007387 */ /* 0x000fe80000100800 */
[----:B------:R-:W-:Y:S04]  /*6bd60*/  STL [R1+0x186c], R165 ;  /* 0x00186ca501007387 */ /* 0x000fe80000100800 */
[----:B------:R-:W4:Y:S04]  /*6bd70*/  LDL.LU.64 R148, [R1+0x18c8] ;  /* 0x0018c80001947983 */ /* 0x000f280000300a00 */
        /* <DEDUP_REMOVED lines=724> */
[----:B------:R-:W-:Y:S04]  /*6eac0*/  STL [R1+0x1e30], R136 ;  /* 0x001e308801007387 */ /* 0x000fe80000100800 */
[----:B------:R-:W4:Y:S01]  /*6ead0*/  LDL.LU.64 R130, [R1+0x1e88] ;  /* 0x001e880001827983 */ /* 0x000f220000300a00 */
[----:B-1----:R-:W-:-:S05]  /*6eae0*/  MOV R0, R137 ;  /* 0x0000008900007202 */ /* 0x002fca0000000f00 */
        /* <DEDUP_REMOVED lines=20> */
[----:B------:R1:W-:Y:S02]  /*6ec30*/  STL [R1+0x1e54], R0 ;  /* 0x001e540001007387 */ /* 0x0003e40000100800 */
[----:B-1----:R-:W-:Y:S02]  /*6ec40*/  MOV R0, R11 ;  /* 0x0000000b00007202 */ /* 0x002fe40000000f00 */
[----:B------:R1:W-:Y:S04]  /*6ec50*/  STL [R1+0x1e60], R10 ;  /* 0x001e600a01007387 */ /* 0x0003e80000100800 */
[----:B-1----:R-:W4:Y:S04]  /*6ec60*/  LDL.LU.64 R10, [R1+0x1eb8] ;  /* 0x001eb800010a7983 */ /* 0x002f280000300a00 */
        /* <DEDUP_REMOVED lines=20> */
[----:B--2---:R-:W-:Y:S04]  /*6edb0*/  STL [R1+0x1e90], R144 ;  /* 0x001e909001007387 */ /* 0x004fe80000100800 */
[----:B------:R1:W-:Y:S02]  /*6edc0*/  STL [R1+0x1e84], R0 ;  /* 0x001e840001007387 */ /* 0x0003e40000100800 */
[----:B-1----:R-:W-:Y:S02]  /*6edd0*/  MOV R0, R145 ;  /* 0x0000009100007202 */ /* 0x002fe40000000f00 */
[----:B------:R-:W2:Y:S04]  /*6ede0*/  LDL.LU.64 R144, [R1+0x1ee8] ;  /* 0x001ee80001907983 */ /* 0x000ea80000300a00 */
        /* <DEDUP_REMOVED lines=37> */
[----:B------:R-:W4:Y:S04]  /*6f040*/  LDL.LU.64 R142, [R1+0x1f30] ;  /* 0x001f3000018e7983 */ /* 0x000f280000300a00 */
        /* <DEDUP_REMOVED lines=11> */
[----:B----4-:R4:W-:Y:S04]  /*6f100*/  STL [R1+0x1ef8], R148 ;  /* 0x001ef89401007387 */ /* 0x0109e80000100800 */
[----:B------:R-:W3:Y:S01]  /*6f110*/  LDL.LU.64 R132, [R1+0x1f50] ;  /* 0x001f500001847983 */ /* 0x000ee20000300a00 */
[----:B-1----:R-:W-:-:S03]  /*6f120*/  IMAD.MOV.U32 R0, RZ, RZ, R149 ;  /* 0x000000ffff007224 */ /* 0x002fc600078e0095 */
[----:B------:R-:W-:Y:S04]  /*6f130*/  STL [R1+0x1f00], R150 ;  /* 0x001f009601007387 */ /* 0x000fe80000100800 */
[----:B------:R1:W-:Y:S04]  /*6f140*/  STL [R1+0x1ef4], R0 ;  /* 0x001ef40001007387 */ /* 0x0003e80000100800 */
[----:B----4-:R-:W4:Y:S01]  /*6f150*/  LDL.LU.64 R148, [R1+0x1f58] ;  /* 0x001f580001947983 */ /* 0x010f220000300a00 */
        /* <DEDUP_REMOVED lines=36> */
[----:B------:R-:W-:Y:S04]  /*6f3a0*/  STL [R1+0x1f50], R132 ;  /* 0x001f508401007387 */ /* 0x000fe80000100800 */
[----:B------:R1:W-:Y:S04]  /*6f3b0*/  STL [R1+0x1f44], R0 ;  /* 0x001f440001007387 */ /* 0x0003e80000100800 */
[----:B---3--:R-:W3:Y:S01]  /*6f3c0*/  LDL.LU.64 R146, [R1+0x1fa0] ;  /* 0x001fa00001927983 */ /* 0x008ee20000300a00 */
[----:B-1----:R-:W-:-:S03]  /*6f3d0*/  MOV R0, R133 ;  /* 0x0000008500007202 */ /* 0x002fc60000000f00 */
[----:B----4-:R-:W-:Y:S04]  /*6f3e0*/  STL [R1+0x1f58], R148 ;  /* 0x001f589401007387 */ /* 0x010fe80000100800 */
        /* <DEDUP_REMOVED lines=10> */
[----:B------:R-:W-:Y:S04]  /*6f490*/  STL [R1+0x1f70], R10 ;  /* 0x001f700a01007387 */ /* 0x000fe80000100800 */
[----:B------:R1:W-:Y:S02]  /*6f4a0*/  STL [R1+0x1f64], R0 ;  /* 0x001f640001007387 */ /* 0x0003e40000100800 */
[----:B-1----:R-:W-:Y:S02]  /*6f4b0*/  MOV R0, R11 ;  /* 0x0000000b00007202 */ /* 0x002fe40000000f00 */
[----:B------:R-:W4:Y:S04]  /*6f4c0*/  LDL.LU.64 R10, [R1+0x1fb8] ;  /* 0x001fb800010a7983 */ /* 0x000f280000300a00 */
[----:B------:R1:W-:Y:S04]  /*6f4d0*/  STL [R1+0x1f6c], R0 ;  /* 0x001f6c0001007387 */ /* 0x0003e80000100800 */
[----:B------:R-:W-:Y:S01]  /*6f4e0*/  STL [R1+0x1f78], R136 ;  /* 0x001f788801007387 */ /* 0x000fe20000100800 */
[----:B-1----:R-:W-:-:S03]  /*6f4f0*/  IMAD.MOV.U32 R0, RZ, RZ, R137 ;  /* 0x000000ffff007224 */ /* 0x002fc600078e0089 */
[----:B------:R-:W-:Y:S04]  /*6f500*/  STL [R1+0x1f80], R138 ;  /* 0x001f808a01007387 */ /* 0x000fe80000100800 */
[----:B------:R1:W-:Y:S04]  /*6f510*/  STL [R1+0x1f74], R0 ;  /* 0x001f740001007387 */ /* 0x0003e80000100800 */
[----:B------:R-:W4:Y:S04]  /*6f520*/  LDL.LU.64 R122, [R1+0x1fc0] ;  /* 0x001fc000017a7983 */ /* 0x000f280000300a00 */
[----:B------:R-:W4:Y:S01]  /*6f530*/  LDL.LU.64 R124, [R1+0x1fc8] ;  /* 0x001fc800017c7983 */ /* 0x000f220000300a00 */
[----:B-1----:R-:W-:-:S05]  /*6f540*/  MOV R0, R139 ;  /* 0x0000008b00007202 */ /* 0x002fca0000000f00 */
[----:B------:R1:W-:Y:S04]  /*6f550*/  STL [R1+0x1f7c], R0 ;  /* 0x001f7c0001007387 */ /* 0x0003e80000100800 */
[----:B------:R-:W-:Y:S04]  /*6f560*/  STL [R1+0x1f88], R140 ;  /* 0x001f888c01007387 */ /* 0x000fe80000100800 */
        /* <DEDUP_REMOVED lines=9> */
[----:B--2---:R-:W-:Y:S04]  /*6f600*/  STL [R1+0x1f98], R144 ;  /* 0x001f989001007387 */ /* 0x004fe80000100800 */
[----:B------:R-:W2:Y:S01]  /*6f610*/  LDL.LU.64 R134, [R1+0x1ff0] ;  /* 0x001ff00001867983 */ /* 0x000ea20000300a00 */
[----:B-1----:R-:W-:-:S03]  /*6f620*/  IMAD.MOV.U32 R0, RZ, RZ, R145 ;  /* 0x000000ffff007224 */ /* 0x002fc600078e0091 */
[----:B------:R-:W2:Y:S04]  /*6f630*/  LDL.LU.64 R136, [R1+0x1ff8] ;  /* 0x001ff80001887983 */ /* 0x000ea80000300a00 */
        /* <DEDUP_REMOVED lines=20> */
[----:B------:R1:W-:Y:S02]  /*6f780*/  STL [R1+0x1fb4], R0 ;  /* 0x001fb40001007387 */ /* 0x0003e40000100800 */
[----:B-1----:R-:W-:Y:S02]  /*6f790*/  MOV R0, R123 ;  /* 0x0000007b00007202 */ /* 0x002fe40000000f00 */
[----:B------:R-:W-:Y:S04]  /*6f7a0*/  STL [R1+0x1fc0], R122 ;  /* 0x001fc07a01007387 */ /* 0x000fe80000100800 */
[----:B------:R-:W-:Y:S04]  /*6f7b0*/  STL [R1+0x1fc8], R124 ;  /* 0x001fc87c01007387 */ /* 0x000fe80000100800 */
[----:B------:R1:W-:Y:S02]  /*6f7c0*/  STL [R1+0x1fbc], R0 ;  /* 0x001fbc0001007387 */ /* 0x0003e40000100800 */
[----:B-1----:R-:W-:-:S02]  /*6f7d0*/  IMAD.MOV.U32 R0, RZ, RZ, R125 ;  /* 0x000000ffff007224 */ /* 0x002fc400078e007d */
[----:B------:R-:W-:Y:S04]  /*6f7e0*/  STL [R1+0x1fd0], R126 ;  /* 0x001fd07e01007387 */ /* 0x000fe80000100800 */
        /* <DEDUP_REMOVED lines=9> */
[----:B------:R1:W-:Y:S02]  /*6f880*/  STL [R1+0x1fdc], R0 ;  /* 0x001fdc0001007387 */ /* 0x0003e40000100800 */
[----:B-1----:R-:W-:Y:S02]  /*6f890*/  IMAD.MOV.U32 R0, RZ, RZ, R133 ;  /* 0x000000ffff007224 */ /* 0x002fe400078e0085 */
[----:B--2---:R-:W-:Y:S04]  /*6f8a0*/  STL [R1+0x1ff0], R134 ;  /* 0x001ff08601007387 */ /* 0x004fe80000100800 */
[----:B------:R1:W-:Y:S04]  /*6f8b0*/  STL [R1+0x1fe4], R0 ;  /* 0x001fe40001007387 */ /* 0x0003e80000100800 */
[----:B------:R-:W-:Y:S01]  /*6f8c0*/  STL [R1+0x1ff8], R136 ;  /* 0x001ff88801007387 */ /* 0x000fe20000100800 */
[----:B-1----:R-:W-:-:S05]  /*6f8d0*/  MOV R0, R135 ;  /* 0x0000008700007202 */ /* 0x002fca0000000f00 */
[----:B------:R1:W-:Y:S04]  /*6f8e0*/  STL [R1+0x1fec], R0 ;  /* 0x001fec0001007387 */ /* 0x0003e80000100800 */
[----:B---3--:R-:W-:Y:S01]  /*6f8f0*/  STL [R1+0x2000], R138 ;  /* 0x0020008a01007387 */ /* 0x008fe20000100800 */
[----:B-1----:R-:W-:-:S05]  /*6f900*/  IMAD.MOV.U32 R0, RZ, RZ, R137 ;  /* 0x000000ffff007224 */ /* 0x002fca00078e0089 */
[----:B------:R1:W-:Y:S04]  /*6f910*/  STL [R1+0x1ff4], R0 ;  /* 0x001ff40001007387 */ /* 0x0003e80000100800 */
[----:B------:R-:W-:Y:S01]  /*6f920*/  STL [R1+0x2008], R140 ;  /* 0x0020088c01007387 */ /* 0x000fe20000100800 */
[----:B-1----:R-:W-:-:S05]  /*6f930*/  MOV R0, R139 ;  /* 0x0000008b00007202 */ /* 0x002fca0000000f00 */
[----:B------:R1:W-:Y:S02]  /*6f940*/  STL [R1+0x1ffc], R0 ;  /* 0x001ffc0001007387 */ /* 0x0003e40000100800 */
[----:B-1----:R-:W-:Y:S02]  /*6f950*/  IMAD.MOV.U32 R0, RZ, RZ, R141 ;  /* 0x000000ffff007224 */ /* 0x002fe400078e008d */
[----:B----4-:R-:W-:Y:S04]  /*6f960*/  STL [R1+0x2010], R142 ;  /* 0x0020108e01007387 */ /* 0x010fe80000100800 */
        /* <DEDUP_REMOVED lines=243> */
[----:B----4-:R-:W-:Y:S04]  /*708a0*/  STL [R1+0x2228], R136 ;  /* 0x0022288801007387 */ /* 0x010fe80000100800 */
[----:B------:R-:W4:Y:S01]  /*708b0*/  LDL.LU.64 R130, [R1+0x2280] ;  /* 0x0022800001827983 */ /* 0x000f220000300a00 */
[----:B-1----:R-:W-:-:S05]  /*708c0*/  MOV R0, R137 ;  /* 0x0000008900007202 */ /* 0x002fca0000000f00 */
[----:B------:R1:W-:Y:S04]  /*708d0*/  STL [R1+0x2224], R0 ;  /* 0x0022240001007387 */ /* 0x0003e80000100800 */
        /* <DEDUP_REMOVED lines=31> */
[----:B--2---:R-:W-:Y:S04]  /*70ad0*/  STL [R1+0x2270], R142 ;  /* 0x0022708e01007387 */ /* 0x004fe80000100800 */
[----:B------:R1:W-:Y:S04]  /*70ae0*/  STL [R1+0x2264], R0 ;  /* 0x0022640001007387 */ /* 0x0003e80000100800 */
[----:B------:R-:W2:Y:S01]  /*70af0*/  LDL.LU.64 R140, [R1+0x22c8] ;  /* 0x0022c800018c7983 */ /* 0x000ea20000300a00 */
[----:B-1----:R-:W-:-:S03]  /*70b00*/  IMAD.MOV.U32 R0, RZ, RZ, R143 ;  /* 0x000000ffff007224 */ /* 0x002fc600078e008f */
[----:B---3--:R-:W-:Y:S04]  /*70b10*/  STL [R1+0x2278], R134 ;  /* 0x0022788601007387 */ /* 0x008fe80000100800 */
[----:B------:R1:W-:Y:S04]  /*70b20*/  STL [R1+0x226c], R0 ;  /* 0x00226c0001007387 */ /* 0x0003e80000100800 */
[----:B------:R-:W3:Y:S01]  /*70b30*/  LDL.LU.64 R142, [R1+0x22d0] ;  /* 0x0022d000018e7983 */ /* 0x000ee20000300a00 */
[----:B-1----:R-:W-:-:S03]  /*70b40*/  MOV R0, R135 ;  /* 0x0000008700007202 */ /* 0x002fc60000000f00 */
[----:B----4-:R-:W-:Y:S04]  /*70b50*/  STL [R1+0x2280], R130 ;  /* 0x0022808201007387 */ /* 0x010fe80000100800 */
        /* <DEDUP_REMOVED lines=35> */
[----:B------:R1:W-:Y:S04]  /*70d90*/  STL [R1+0x22bc], R0 ;  /* 0x0022bc0001007387 */ /* 0x0003e80000100800 */
[----:B------:R-:W2:Y:S01]  /*70da0*/  LDL.LU.64 R128, [R1+0x2318] ;  /* 0x0023180001807983 */ /* 0x000ea20000300a00 */
[----:B-1----:R-:W-:-:S03]  /*70db0*/  MOV R0, R141 ;  /* 0x0000008d00007202 */ /* 0x002fc60000000f00 */
[----:B---3--:R-:W-:Y:S04]  /*70dc0*/  STL [R1+0x22d0], R142 ;  /* 0x0022d08e01007387 */ /* 0x008fe80000100800 */
[----:B------:R1:W-:Y:S04]  /*70dd0*/  STL [R1+0x22c4], R0 ;  /* 0x0022c40001007387 */ /* 0x0003e80000100800 */
[----:B------:R-:W3:Y:S01]  /*70de0*/  LDL.LU.64 R140, [R1+0x2320] ;  /* 0x00232000018c7983 */ /* 0x000ee20000300a00 */
[----:B-1----:R-:W-:-:S03]  /*70df0*/  IMAD.MOV.U32 R0, RZ, RZ, R143 ;  /* 0x000000ffff007224 */ /* 0x002fc600078e008f */
[----:B----4-:R-:W-:Y:S04]  /*70e00*/  STL [R1+0x22d8], R134 ;  /* 0x0022d88601007387 */ /* 0x010fe80000100800 */
[----:B------:R1:W-:Y:S04]  /*70e10*/  STL [R1+0x22cc], R0 ;  /* 0x0022cc0001007387 */ /* 0x0003e80000100800 */
[----:B------:R-:W4:Y:S04]  /*70e20*/  LDL.LU.64 R142, [R1+0x2328] ;  /* 0x00232800018e7983 */ /* 0x000f280000300a00 */
        /* <DEDUP_REMOVED lines=28> */
[----:B------:R2:W-:Y:S01]  /*70ff0*/  STL [R1+0x2310], R138 ;  /* 0x0023108a01007387 */ /* 0x0005e20000100800 */
        /* <DEDUP_REMOVED lines=46> */
[----:B--2---:R-:W-:Y:S04]  /*712e0*/  STL [R1+0x2378], R138 ;  /* 0x0023788a01007387 */ /* 0x004fe80000100800 */
[----:B------:R1:W-:Y:S04]  /*712f0*/  STL [R1+0x236c], R0 ;  /* 0x00236c0001007387 */ /* 0x0003e80000100800 */
[----:B------:R-:W2:Y:S04]  /*71300*/  LDL.LU.64 R122, [R1+0x23b8] ;  /* 0x0023b800017a7983 */ /* 0x000ea80000300a00 */
[----:B------:R-:W2:Y:S01]  /*71310*/  LDL.LU.64 R124, [R1+0x23c0] ;  /* 0x0023c000017c7983 */ /* 0x000ea20000300a00 */
[----:B-1----:R-:W-:-:S05]  /*71320*/  MOV R0, R139 ;  /* 0x0000008b00007202 */ /* 0x002fca0000000f00 */
[----:B------:R1:W-:Y:S04]  /*71330*/  STL [R1+0x2374], R0 ;  /* 0x0023740001007387 */ /* 0x0003e80000100800 */
[----:B---3--:R-:W-:Y:S04]  /*71340*/  STL [R1+0x2380], R140 ;  /* 0x0023808c01007387 */ /* 0x008fe80000100800 */
[----:B------:R-:W3:Y:S01]  /*71350*/  LDL.LU.64 R126, [R1+0x23c8] ;  /* 0x0023c800017e7983 */ /* 0x000ee20000300a00 */
[----:B-1----:R-:W-:-:S03]  /*71360*/  IMAD.MOV.U32 R0, RZ, RZ, R141 ;  /* 0x000000ffff007224 */ /* 0x002fc600078e008d */
[----:B------:R-:W3:Y:S04]  /*71370*/  LDL.LU.64 R128, [R1+0x23d0] ;  /* 0x0023d00001807983 */ /* 0x000ee80000300a00 */
[----:B------:R1:W-:Y:S04]  /*71380*/  STL [R1+0x237c], R0 ;  /* 0x00237c0001007387 */ /* 0x0003e80000100800 */
[----:B----4-:R-:W-:Y:S04]  /*71390*/  STL [R1+0x2388], R142 ;  /* 0x0023888e01007387 */ /* 0x010fe80000100800 */
[----:B------:R-:W4:Y:S01]  /*713a0*/  LDL.LU.64 R130, [R1+0x23d8] ;  /* 0x0023d80001827983 */ /* 0x000f220000300a00 */
[----:B-1----:R-:W-:-:S03]  /*713b0*/  MOV R0, R143 ;  /* 0x0000008f00007202 */ /* 0x002fc60000000f00 */
[----:B------:R-:W4:Y:S04]  /*713c0*/  LDL.LU.64 R132, [R1+0x23e0] ;  /* 0x0023e00001847983 */ /* 0x000f280000300a00 */
        /* <DEDUP_REMOVED lines=26> */
[----:B--2---:R-:W-:Y:S02]  /*71570*/  MOV R0, R123 ;  /* 0x0000007b00007202 */ /* 0x004fe40000000f00 */
[----:B------:R-:W-:Y:S04]  /*71580*/  STL [R1+0x23b8], R122 ;  /* 0x0023b87a01007387 */ /* 0x000fe80000100800 */
[----:B------:R-:W-:Y:S04]  /*71590*/  STL [R1+0x23c0], R124 ;  /* 0x0023c07c01007387 */ /* 0x000fe80000100800 */
[----:B------:R1:W-:Y:S02]  /*715a0*/  STL [R1+0x23b4], R0 ;  /* 0x0023b40001007387 */ /* 0x0003e40000100800 */
[----:B-1----:R-:W-:-:S02]  /*715b0*/  IMAD.MOV.U32 R0, RZ, RZ, R125 ;  /* 0x000000ffff007224 */ /* 0x002fc400078e007d */
[----:B---3--:R-:W-:Y:S04]  /*715c0*/  STL [R1+0x23c8], R126 ;  /* 0x0023c87e01007387 */ /* 0x008fe80000100800 */
[----:B------:R1:W-:Y:S04]  /*715d0*/  STL [R1+0x23bc], R0 ;  /* 0x0023bc0001007387 */ /* 0x0003e80000100800 */
[----:B------:R-:W-:Y:S01]  /*715e0*/  STL [R1+0x23d0], R128 ;  /* 0x0023d08001007387 */ /* 0x000fe20000100800 */
[----:B-1----:R-:W-:-:S05]  /*715f0*/  MOV R0, R127 ;  /* 0x0000007f00007202 */ /* 0x002fca0000000f00 */
[----:B------:R1:W-:Y:S04]  /*71600*/  STL [R1+0x23c4], R0 ;  /* 0x0023c40001007387 */ /* 0x0003e80000100800 */
[----:B----4-:R-:W-:Y:S01]  /*71610*/  STL [R1+0x23d8], R130 ;  /* 0x0023d88201007387 */ /* 0x010fe20000100800 */
        /* <DEDUP_REMOVED lines=72> */
[----:B------:R-:W3:Y:S04]  /*71aa0*/  LDL.LU.64 R10, [R1+0x26e8] ;  /* 0x0026e800010a7983 */ /* 0x000ee80000300a00 */
[----:B--2---:R1:W-:Y:S04]  /*71ab0*/  STL.64 [R1+0x1440], R12 ;  /* 0x0014400c01007387 */ /* 0x0043e80000100a00 */
[----:B-1----:R-:W2:Y:S04]  /*71ac0*/  LDL.LU.64 R12, [R1+0x2630] ;  /* 0x00263000010c7983 */ /* 0x002ea80000300a00 */
[----:B---3--:R1:W-:Y:S04]  /*71ad0*/  STL.64 [R1+0x1438], R10 ;  /* 0x0014380a01007387 */ /* 0x0083e80000100a00 */
[----:B-1----:R-:W3:Y:S04]  /*71ae0*/  LDL.LU.64 R10, [R1+0x2598] ;  /* 0x00259800010a7983 */ /* 0x002ee80000300a00 */
[----:B--2---:R1:W-:Y:S04]  /*71af0*/  STL.64 [R1+0x1430], R12 ;  /* 0x0014300c01007387 */ /* 0x0043e80000100a00 */
[----:B-1----:R-:W2:Y:S04]  /*71b00*/  LDL.LU.64 R12, [R1+0x2528] ;  /* 0x00252800010c7983 */ /* 0x002ea80000300a00 */
[----:B---3--:R1:W-:Y:S04]  /*71b10*/  STL.64 [R1+0x1428], R10 ;  /* 0x0014280a01007387 */ /* 0x0083e80000100a00 */
[----:B-1----:R-:W3:Y:S04]  /*71b20*/  LDL.LU.64 R10, [R1+0x24d8] ;  /* 0x0024d800010a7983 */ /* 0x002ee80000300a00 */
[----:B--2---:R-:W-:Y:S04]  /*71b30*/  STL.64 [R1+0x1420], R12 ;  /* 0x0014200c01007387 */ /* 0x004fe80000100a00 */
[----:B------:R1:W-:Y:S04]  /*71b40*/  STL.64 [R1+0x1410], R2 ;  /* 0x0014100201007387 */ /* 0x0003e80000100a00 */
[----:B---3--:R2:W-:Y:S04]  /*71b50*/  STL.64 [R1+0x1418], R10 ;  /* 0x0014180a01007387 */ /* 0x0085e80000100a00 */
[----:B-1----:R-:W3:Y:S04]  /*71b60*/  LDL.LU.64 R2, [R1+0x28d0] ;  /* 0x0028d00001027983 */ /* 0x002ee80000300a00 */
[----:B--2---:R-:W2:Y:S04]  /*71b70*/  LDL.LU.64 R10, [R1+0x27d8] ;  /* 0x0027d800010a7983 */ /* 0x004ea80000300a00 */
[----:B---3--:R1:W-:Y:S04]  /*71b80*/  STL.64 [R1+0x1408], R2 ;  /* 0x0014080201007387 */ /* 0x0083e80000100a00 */
[----:B-1----:R-:W3:Y:S04]  /*71b90*/  LDL.LU.64 R2, [R1+0x2718] ;  /* 0x0027180001027983 */ /* 0x002ee80000300a00 */
        /* <DEDUP_REMOVED lines=380> */
[----:B-1----:R-:W2:Y:S01]  /*73360*/  LDL.LU.64 R2, [R1+0x2c88] ;  /* 0x002c880001027983 */ /* 0x002ea20000300a00 */
[----:B------:R-:W-:Y:S01]  /*73370*/  UMOV UR7, 0x5 ;  /* 0x0000000500077882 */ /* 0x000fe20000000000 */
[----:B------:R-:W-:-:S02]  /*73380*/  UMOV UR5, 0xffffffff ;  /* 0xffffffff00057882 */ /* 0x000fc40000000000 */
[----:B---3--:R-:W-:Y:S04]  /*73390*/  STL.64 [R1+0xe08], R8 ;  /* 0x000e080801007387 */ /* 0x008fe80000100a00 */
[----:B------:R1:W5:Y:S04]  /*733a0*/  LDL.LU.64 R250, [R1+0x2c80] ;  /* 0x002c800001fa7983 */ /* 0x0003680000300a00 */
[----:B--2---:R2:W-:Y:S04]  /*733b0*/  STL.64 [R1+0xe00], R2 ;  /* 0x000e000201007387 */ /* 0x0045e80000100a00 */
[----:B------:R1:W5:Y:S04]  /*733c0*/  LDL.LU.64 R248, [R1+0x2c78] ;  /* 0x002c780001f87983 */ /* 0x0003680000300a00 */
        /* <DEDUP_REMOVED lines=43> */
[----:B------:R1:W5:Y:S01]  /*73680*/  LDL.LU.64 R160, [R1+0x2840] ;  /* 0x0028400001a07983 */ /* 0x0003620000300a00 */
[----:B--2---:R-:W-:-:S03]  /*73690*/  MOV R3, UR7 ;  /* 0x0000000700037c02 */ /* 0x004fc60008000f00 */
        /* <DEDUP_REMOVED lines=8> */
[----:B------:R2:W-:Y:S02]  /*73720*/  STL [R1+0x24c0], R3 ;  /* 0x0024c00301007387 */ /* 0x0005e40000100800 */
[----:B--2---:R-:W-:-:S05]  /*73730*/  MOV R3, UR5 ;  /* 0x0000000500037c02 */ /* 0x004fca0008000f00 */
[----:B------:R2:W-:Y:S04]  /*73740*/  STL [R1+0x24bc], R3 ;  /* 0x0024bc0301007387 */ /* 0x0005e80000100800 */
[----:B------:R-:W-:Y:S04]  /*73750*/  STL [R1+0xc00], RZ ;  /* 0x000c00ff01007387 */ /* 0x000fe80000100800 */
        /* <DEDUP_REMOVED lines=767> */
[----:B------:R-:W-:Y:S04]  /*76750*/  STL [R1], RZ ;  /* 0x000000ff01007387 */ /* 0x000fe80000100800 */
        /* <DEDUP_REMOVED lines=79> */
[----:B------:R-:W-:Y:S01]  /*76c50*/  STL [R1+0x140], RZ ;  /* 0x000140ff01007387 */ /* 0x000fe20000100800 */
[----:B------:R-:W-:-:S03]  /*76c60*/  USHF.R.S32.HI UR4, URZ, 0x1f, UR6 ;  /* 0x0000001f3f047899 */ /* 0x000fc60008011406 */
[----:B------:R-:W-:Y:S04]  /*76c70*/  STL [R1+0x144], RZ ;  /* 0x000144ff01007387 */ /* 0x000fe80000100800 */
[----:B------:R-:W-:Y:S04]  /*76c80*/  STL [R1+0x148], RZ ;  /* 0x000148ff01007387 */ /* 0x000fe80000100800 */
[----:B------:R-:W-:Y:S04]  /*76c90*/  STL [R1+0x14c], RZ ;  /* 0x00014cff01007387 */ /* 0x000fe80000100800 */
[----:B------:R-:W-:Y:S01]  /*76ca0*/  STL [R1+0x150], RZ ;  /* 0x000150ff01007387 */ /* 0x000fe20000100800 */
[----:B------:R-:W-:-:S03]  /*76cb0*/  ULEA.HI UR4, UR4, UR6, URZ, 0x7 ;  /* 0x0000000604047291 */ /* 0x000fc6000f8f383f */
        /* <DEDUP_REMOVED lines=8> */
[----:B------:R-:W-:Y:S04]  /*76d40*/  STL [R1+0x170], RZ ;  /* 0x000170ff01007387 */ /* 0x000fe80000100800 */
[----:B------:R-:W-:Y:S04]  /*76d50*/  STL [R1+0x174], RZ ;  /* 0x000174ff01007387 */ /* 0x000fe80000100800 */
[----:B------:R-:W-:Y:S01]  /*76d60*/  STL [R1+0x178], RZ ;  /* 0x000178ff01007387 */ /* 0x000fe20000100800 */
[----:B--2---:R-:W-:-:S03]  /*76d70*/  MOV R3, UR4 ;  /* 0x0000000400037c02 */ /* 0x004fc60008000f00 */
        /* <DEDUP_REMOVED lines=8> */
[----:B------:R2:W-:Y:S04]  /*76e00*/  STL [R1+0x24c4], R3 ;  /* 0x0024c40301007387 */ /* 0x0005e80000100800 */
        /* <DEDUP_REMOVED lines=24> */
[----:B------:R1:W-:Y:S01]  /*76f90*/  STL [R1+0x1fc], RZ ;  /* 0x0001fcff01007387 */ /* 0x0003e20000100800 */
[----:B------:R-:W-:-:S02]  /*76fa0*/  SHF.R.S32.HI R0, RZ, 0x1f, R4 ;  /* 0x0000001fff007819 */ /* 0x000fc40000011404 */
[----:B------:R-:W-:Y:S01]  /*76fb0*/  SHF.R.S32.HI R2, RZ, 0x1f, R5 ;  /* 0x0000001fff027819 */ /* 0x000fe20000011405 */
[----:B------:R-:W-:Y:S01]  /*76fc0*/  UMOV UR4, URZ ;  /* 0x0000003f00047c82 */ /* 0x000fe20008000000 */
[C---:B------:R-:W-:Y:S01]  /*76fd0*/  SHF.L.U64.HI R0, R4.reuse, 0x2, R0 ;  /* 0x0000000204007819 */ /* 0x040fe20000010200 */
[----:B------:R-:W-:Y:S01]  /*76fe0*/  IMAD.SHL.U32 R4, R4, 0x4, RZ ;  /* 0x0000000404047824 */ /* 0x000fe200078e00ff */
[C---:B------:R-:W-:Y:S01]  /*76ff0*/  SHF.L.U64.HI R2, R5.reuse, 0x2, R2 ;  /* 0x0000000205027819 */ /* 0x040fe20000010202 */
[----:B------:R-:W-:Y:S01]  /*77000*/  IMAD.SHL.U32 R5, R5, 0x4, RZ ;  /* 0x0000000405057824 */ /* 0x000fe200078e00ff */
        /* <DEDUP_REMOVED lines=63> */
[----:B------:R-:W-:Y:S01]  /*77400*/  CS2R R150, SRZ ;  /* 0x0000000000967805 */ /* 0x000fe2000001ff00 */
[----:B-12---:R-:W-:-:S07]  /*77410*/  IMAD.U32 R3, RZ, RZ, UR4 ;  /* 0x00000004ff037e24 */ /* 0x006fce000f8e00ff */
.L_x_1:
[----:B------:R-:W2:Y:S01]  /*77420*/  LDL.LU R6, [R1+0x24bc] ;  /* 0x0024bc0001067983 */ /* 0x000ea20000300800 */
[----:B------:R-:W-:-:S04]  /*77430*/  DEPBAR.LE SB0, 0xa ;  /* 0x000082800000791a */ /* 0x000fc80000000000 */
[----:B------:R-:W3:Y:S04]  /*77440*/  LDL R5, [R1+0x24cc] ;  /* 0x0024cc0001057983 */ /* 0x000ee80000100800 */
[----:B-----5:R-:W-:Y:S04]  /*77450*/  STL.64 [R1+0x2fc0], R150 ;  /* 0x002fc09601007387 */ /* 0x020fe80000100a00 */
[----:B------:R-:W-:Y:S04]  /*77460*/  STL.64 [R1+0x2fb8], R148 ;  /* 0x002fb89401007387 */ /* 0x000fe80000100a00 */
        /* <DEDUP_REMOVED lines=61> */
[----:B------:R1:W-:Y:S04]  /*77840*/  STL.64 [R1+0x2dc8], R24 ;  /* 0x002dc81801007387 */ /* 0x0003e80000100a00 */
[----:B-1----:R-:W4:Y:S04]  /*77850*/  LDL.LU.64 R24, [R1+0xc00] ;  /* 0x000c000001187983 */ /* 0x002f280000300a00 */
        /* <DEDUP_REMOVED lines=63> */
[----:B--2---:R-:W-:Y:S01]  /*77c50*/  R2UR UR4, R6 ;  /* 0x00000000060472ca */ /* 0x004fe200000e0000 */
[----:B------:R-:W-:Y:S01]  /*77c60*/  UMOV UR7, 0x40000040 ;  /* 0x4000004000077882 */ /* 0x000fe20000000000 */
[----:B---3--:R-:W-:Y:S01]  /*77c70*/  R2UR UR44, R5 ;  /* 0x00000000052c72ca */ /* 0x008fe200000e0000 */
[----:B------:R-:W-:Y:S06]  /*77c80*/  BAR.SYNC.DEFER_BLOCKING 0x0 ;  /* 0x0000000000007b1d */ /* 0x000fec0000010000 */
[----:B-----5:R-:W-:Y:S04]  /*77c90*/  STL.64 [R1+0x2dc0], R10 ;  /* 0x002dc00a01007387 */ /* 0x020fe80000100a00 */
[----:B------:R-:W-:Y:S01]  /*77ca0*/  UIADD3 UR4, UR4, 0x1, URZ ;  /* 0x0000000104047890 */ /* 0x000fe2000fffe03f */
[----:B------:R-:W-:Y:S03]  /*77cb0*/  STL [R1+0x2dbc], R9 ;  /* 0x002dbc0901007387 */ /* 0x000fe60000100800 */
[----:B------:R-:W-:Y:S01]  /*77cc0*/  UISETP.GT.AND UP0, UPT, UR4, 0x6, UPT ;  /* 0x000000060400788c */ /* 0x000fe2000bf04270 */
[----:B------:R-:W-:Y:S03]  /*77cd0*/  STL [R1+0x2da8], R158 ;  /* 0x002da89e01007387 */ /* 0x000fe60000100800 */
[----:B------:R-:W-:Y:S01]  /*77ce0*/  USEL UR6, UR4, URZ, !UP0 ;  /* 0x0000003f04067287 */ /* 0x000fe2000c000000 */
[----:B------:R-:W-:Y:S03]  /*77cf0*/  STL [R1+0x2da4], R157 ;  /* 0x002da49d01007387 */ /* 0x000fe60000100800 */
[----:B------:R-:W-:-:S02]  /*77d00*/  ULEA UR5, UR6, UR44, 0x11 ;  /* 0x0000002c06057291 */ /* 0x000fc4000f8e883f */
[----:B------:R-:W-:Y:S02]  /*77d10*/  ULEA UR4, UR6, UR44, 0x12 ;  /* 0x0000002c06047291 */ /* 0x000fe4000f8e903f */
[----:B------:R-:W-:Y:S01]  /*77d20*/  MOV R5, UR6 ;  /* 0x0000000600057c02 */ /* 0x000fe20008000f00 */
[----:B------:R-:W-:Y:S01]  /*77d30*/  UIADD3 UR5, UR5, 0x1c0000, URZ ;  /* 0x001c000005057890 */ /* 0x000fe2000fffe03f */
[----:B------:R-:W-:Y:S01]  /*77d40*/  STL [R1+0x2da0], R155 ;  /* 0x002da09b01007387 */ /* 0x000fe20000100800 */
[----:B------:R-:W-:Y:S02]  /*77d50*/  USHF.R.U32.HI UR4, URZ, 0x4, UR4 ;  /* 0x000000043f047899 */ /* 0x000fe40008011604 */
[----:B------:R-:W-:Y:S01]  /*77d60*/  USHF.R.U32.HI UR5, URZ, 0x4, UR5 ;  /* 0x000000043f057899 */ /* 0x000fe20008011605 */
[----:B------:R-:W-:Y:S01]  /*77d70*/  STL.64 [R1+0x2ce0], R152 ;  /* 0x002ce09801007387 */ /* 0x000fe20000100a00 */
[----:B------:R-:W-:Y:S02]  /*77d80*/  USGXT.U32 UR4, UR4, 0xe ;  /* 0x0000000e0404789a */ /* 0x000fe40008000000 */
[----:B------:R-:W-:Y:S01]  /*77d90*/  USGXT.U32 UR6, UR5, 0xe ;  /* 0x0000000e0506789a */ /* 0x000fe20008000000 */
[----:B------:R-:W-:Y:S01]  /*77da0*/  STL [R1+0x24bc], R5 ;  /* 0x0024bc0501007387 */ /* 0x000fe20000100800 */
[----:B------:R-:W-:Y:S01]  /*77db0*/  UIADD3 UR8, UP0, UR4, 0x2, URZ ;  /* 0x0000000204087890 */ /* 0x000fe2000ff1e03f */
[----:B------:R-:W-:Y:S01]  /*77dc0*/  UMOV UR5, 0x40000040 ;  /* 0x4000004000057882 */ /* 0x000fe20000000000 */
[----:B------:R-:W-:Y:S01]  /*77dd0*/  UIADD3 UR10, UP1, UR6, 0x2, URZ ;  /* 0x00000002060a7890 */ /* 0x000fe2000ff3e03f */
[----:B----4-:R-:W-:-:S06]  /*77de0*/  WARPGROUP.ARRIVE ;  /* 0x00000000000079c5 */ /* 0x010fcc0000000000 */
[----:B------:R-:W-:Y:S01]  /*77df0*/  HGMMA.64x256x8.F32.TF32 R24, gdesc[UR4], R24, gsb0 ;  /* 0x07e00000041879f0 */ /* 0x000fe20008002818 */
[----:B------:R-:W-:Y:S01]  /*77e00*/  UMOV UR4, URZ ;  /* 0x0000003f00047c82 */ /* 0x000fe20008000000 */
[----:B------:R-:W-:Y:S01]  /*77e10*/  UMOV UR5, URZ ;  /* 0x0000003f00057c82 */ /* 0x000fe20008000000 */
[----:B------:R-:W-:Y:S02]  /*77e20*/  UIADD3.X UR9, UR4, 0x40000040, URZ, UP0, !UPT ;  /* 0x4000004004097890 */ /* 0x000fe400087fe43f */
[----:B------:R-:W-:Y:S02]  /*77e30*/  UIADD3.X UR11, UR5, 0x40000040, URZ, UP1, !UPT ;  /* 0x40000040050b7890 */ /* 0x000fe40008ffe43f */
[----:B------:R-:W-:Y:S02]  /*77e40*/  UIADD3.64 UR12, UR8, 0x2, URZ ;  /* 0x00000002080c7897 */ /* 0x000fe4000fffe03f */
[----:B------:R-:W-:Y:S02]  /*77e50*/  UIADD3.64 UR14, UR10, 0x2, URZ ;  /* 0x000000020a0e7897 */ /* 0x000fe4000fffe03f */
[----:B------:R-:W-:-:S02]  /*77e60*/  UIADD3.64 UR16, UR8, 0x1002, URZ ;  /* 0x0000100208107897 */ /* 0x000fc4000fffe03f */
[----:B------:R-:W-:Y:S02]  /*77e70*/  UIADD3.64 UR18, UR10, 0x802, URZ ;  /* 0x000008020a127897 */ /* 0x000fe4000fffe03f */
[----:B------:R-:W-:Y:S02]  /*77e80*/  UIADD3.64 UR20, UR8, 0x1004, URZ ;  /* 0x0000100408147897 */ /* 0x000fe4000fffe03f */
[----:B------:R-:W-:Y:S02]  /*77e90*/  UIADD3.64 UR22, UR10, 0x804, URZ ;  /* 0x000008040a167897 */ /* 0x000fe4000fffe03f */
        /* <DEDUP_REMOVED lines=14> */
[----:B------:R-:W-:Y:S01]  /*77f80*/  UIADD3.64 UR54, UR10, 0x1804, URZ ;  /* 0x000018040a367897 */ /* 0x000fe2000fffe03f */
[----:B------:R-:W-:-:S02]  /*77f90*/  WARPGROUP.DEPBAR.LE gsb0, 0x0 ;  /* 0x00008000000079c5 */ /* 0x000fc40000010000 */
[----:B------:R-:W-:-:S06]  /*77fa0*/  WARPGROUP.ARRIVE ;  /* 0x00000000000079c5 */ /* 0x000fcc0000000000 */
[----:B------:R-:W-:Y:S03]  /*77fb0*/  HGMMA.64x256x8.F32.TF32 R24, gdesc[UR8], R24, gsb0 ;  /* 0x07e00000081879f0 */ /* 0x000fe60008002818 */
[----:B------:R-:W-:Y:S02]  /*77fc0*/  WARPGROUP.DEPBAR.LE gsb0, 0x0 ;  /* 0x00008000000079c5 */ /* 0x000fe40000010000 */
[----:B------:R-:W-:-:S15]  /*77fd0*/  WARPGROUP.ARRIVE ;  /* 0x00000000000079c5 */ /* 0x000fde0000000000 */
[----:B------:R-:W-:-:S08]  /*77fe0*/  NOP ;  /* 0x0000000000007918 */ /* 0x000fd00000000000 */
[----:B------:R-:W-:Y:S01]  /*77ff0*/  HGMMA.64x256x8.F32.TF32 R24, gdesc[UR12], R24, gsb0 ;  /* 0x07e000000c1879f0 */ /* 0x000fe20008002818 */
[----:B------:R-:W-:Y:S02]  /*78000*/  UIADD3.64 UR12, UR8, 0x4, URZ ;  /* 0x00000004080c7897 */ /* 0x000fe4000fffe03f */
[----:B------:R-:W-:Y:S01]  /*78010*/  UIADD3.64 UR14, UR10, 0x4, URZ ;  /* 0x000000040a0e7897 */ /* 0x000fe2000fffe03f */
[----:B------:R-:W-:Y:S02]  /*78020*/  WARPGROUP.DEPBAR.LE gsb0, 0x0 ;  /* 0x00008000000079c5 */ /* 0x000fe40000010000 */
[----:B------:R-:W-:-:S15]  /*78030*/  WARPGROUP.ARRIVE ;  /* 0x00000000000079c5 */ /* 0x000fde0000000000 */
[----:B------:R-:W-:-:S07]  /*78040*/  NOP ;  /* 0x0000000000007918 */ /* 0x000fce0000000000 */
        /* <DEDUP_REMOVED lines=12> */
[----:B------:R-:W-:Y:S03]  /*78110*/  HGMMA.64x256x8.F32.TF32 R24, gdesc[UR12], R24, gsb0 ;  /* 0x07e000000c1879f0 */ /* 0x000fe60008002818 */
[----:B------:R-:W-:Y:S02]  /*78120*/  WARPGROUP.DEPBAR.LE gsb0, 0x0 ;  /* 0x00008000000079c5 */ /* 0x000fe40000010000 */
[----:B------:R-:W-:-:S15]  /*78130*/  WARPGROUP.ARRIVE ;  /* 0x00000000000079c5 */ /* 0x000fde0000000000 */
[----:B------:R-:W-:-:S08]  /*78140*/  NOP ;  /* 0x0000000000007918 */ /* 0x000fd00000000000 */
        /* <DEDUP_REMOVED lines=24> */
[----:B------:R-:W-:Y:S01]  /*782d0*/  HGMMA.64x256x8.F32.TF32 R24, gdesc[UR40], R24, gsb0 ;  /* 0x07e00000281879f0 */ /* 0x000fe20008002818 */
[----:B------:R-:W-:Y:S01]  /*782e0*/  UMOV UR41, UR44 ;  /* 0x0000002c00297c82 */ /* 0x000fe20008000000 */
[----:B------:R-:W-:Y:S01]  /*782f0*/  UIADD3.64 UR44, UR8, 0x3000, URZ ;  /* 0x00003000082c7897 */ /* 0x000fe2000fffe03f */
        /* <DEDUP_REMOVED lines=13> */
[----:B------:R1:W-:Y:S04]  /*783d0*/  STL.64 [R1+0xc00], R24 ;  /* 0x000c001801007387 */ /* 0x0003e80000100a00 */
        /* <DEDUP_REMOVED lines=63> */
[----:B-1----:R-:W4:Y:S04]  /*787d0*/  LDL.LU.64 R24, [R1+0x800] ;  /* 0x0008000001187983 */ /* 0x002f280000300a00 */
[----:B--2---:R-:W2:Y:S04]  /*787e0*/  LDL.LU.64 R26, [R1+0x808] ;  /* 0x00080800011a7983 */ /* 0x004ea80000300a00 */
[----:B---3--:R-:W3:Y:S04]  /*787f0*/  LDL.LU.64 R28, [R1+0x810] ;  /* 0x00081000011c7983 */ /* 0x008ee80000300a00 */
[----:B----4-:R-:W4:Y:S04]  /*78800*/  LDL.LU.64 R30, [R1+0x818] ;  /* 0x00081800011e7983 */ /* 0x010f280000300a00 */
[----:B------:R-:W2:Y:S04]  /*78810*/  LDL.LU.64 R32, [R1+0x820] ;  /* 0x0008200001207983 */ /* 0x000ea80000300a00 */
[----:B------:R-:W3:Y:S04]  /*78820*/  LDL.LU.64 R34, [R1+0x828] ;  /* 0x0008280001227983 */ /* 0x000ee80000300a00 */
[----:B------:R-:W4:Y:S04]  /*78830*/  LDL.LU.64 R36, [R1+0x830] ;  /* 0x0008300001247983 */ /* 0x000f280000300a00 */
        /* <DEDUP_REMOVED lines=57> */
[----:B----4-:R-:W-:Y:S04]  /*78bd0*/  STL.64 [R1+0x35c0], R150 ;  /* 0x0035c09601007387 */ /* 0x010fe80000100a00 */
[----:B---3--:R-:W-:Y:S04]  /*78be0*/  STL.64 [R1+0x35b8], R148 ;  /* 0x0035b89401007387 */ /* 0x008fe80000100a00 */
[----:B--2---:R-:W-:Y:S04]  /*78bf0*/  STL.64 [R1+0x35b0], R146 ;  /* 0x0035b09201007387 */ /* 0x004fe80000100a00 */
        /* <DEDUP_REMOVED lines=57> */
[----:B-1----:R-:W2:Y:S04]  /*78f90*/  LDL.LU.64 R32, [R1+0xa00] ;  /* 0x000a000001207983 */ /* 0x002ea80000300a00 */
[----:B------:R-:W2:Y:S04]  /*78fa0*/  LDL.LU.64 R34, [R1+0xa08] ;  /* 0x000a080001227983 */ /* 0x000ea80000300a00 */
        /* <DEDUP_REMOVED lines=61> */
[----:B------:R-:W2:Y:S01]  /*79380*/  LDL.LU.64 R158, [R1+0xbf8] ;  /* 0x000bf800019e7983 */ /* 0x000ea20000300a00 */
[----:B------:R-:W-:-:S02]  /*79390*/  UIADD3.64 UR4, UR8, 0x1fe, URZ ;  /* 0x000001fe08047897 */ /* 0x000fc4000fffe03f */
[----:B------:R-:W-:Y:S01]  /*793a0*/  UIADD3.64 UR56, UR8, 0x200, URZ ;  /* 0x0000020008387897 */ /* 0x000fe2000fffe03f */
[----:B------:R-:W-:Y:S01]  /*793b0*/  STL.64 [R1+0x33e0], R30 ;  /* 0x0033e01e01007387 */ /* 0x000fe20000100a00 */
[----:B------:R-:W-:Y:S01]  /*793c0*/  UMOV UR58, UR10 ;  /* 0x0000000a003a7c82 */ /* 0x000fe20008000000 */
[----:B------:R-:W-:Y:S01]  /*793d0*/  UMOV UR59, UR11 ;  /* 0x0000000b003b7c82 */ /* 0x000fe20008000000 */
[----:B------:R-:W-:Y:S01]  /*793e0*/  UIADD3.64 UR12, UR10, 0x2, URZ ;  /* 0x000000020a0c7897 */ /* 0x000fe2000fffe03f */
[----:B------:R-:W-:Y:S01]  /*793f0*/  STL.64 [R1+0x33d8], R28 ;  /* 0x0033d81c01007387 */ /* 0x000fe20000100a00 */
[----:B------:R-:W-:Y:S02]  /*79400*/  UIADD3.64 UR16, UR10, 0x4, URZ ;  /* 0x000000040a107897 */ /* 0x000fe4000fffe03f */
[----:B------:R-:W-:Y:S01]  /*79410*/  UIADD3.64 UR20, UR8, 0x1204, URZ ;  /* 0x0000120408147897 */ /* 0x000fe2000fffe03f */
[----:B------:R-:W-:Y:S01]  /*79420*/  STL.64 [R1+0x33d0], R26 ;  /* 0x0033d01a01007387 */ /* 0x000fe20000100a00 */
[----:B------:R-:W-:-:S02]  /*79430*/  UIADD3.64 UR24, UR8, 0x21fe, URZ ;  /* 0x000021fe08187897 */ /* 0x000fc4000fffe03f */
[----:B------:R-:W-:Y:S01]  /*79440*/  UIADD3.64 UR28, UR8, 0x2200, URZ ;  /* 0x00002200081c7897 */ /* 0x000fe2000fffe03f */
[----:B------:R-:W-:Y:S01]  /*79450*/  STL.64 [R1+0x33c8], R24 ;  /* 0x0033c81801007387 */ /* 0x000fe20000100a00 */
[----:B------:R-:W-:Y:S02]  /*79460*/  UIADD3.64 UR32, UR8, 0x2202, URZ ;  /* 0x0000220208207897 */ /* 0x000fe4000fffe03f */
[----:B------:R-:W-:Y:S02]  /*79470*/  UIADD3.64 UR36, UR8, 0x2204, URZ ;  /* 0x0000220408247897 */ /* 0x000fe4000fffe03f */
[----:B------:R-:W-:Y:S02]  /*79480*/  UIADD3.64 UR44, UR8, 0x3200, URZ ;  /* 0x00003200082c7897 */ /* 0x000fe4000fffe03f */
[----:B------:R-:W-:Y:S02]  /*79490*/  UIADD3.64 UR48, UR8, 0x3202, URZ ;  /* 0x0000320208307897 */ /* 0x000fe4000fffe03f */
[----:B------:R-:W-:Y:S01]  /*794a0*/  UIADD3.64 UR52, UR8, 0x3204, URZ ;  /* 0x0000320408347897 */ /* 0x000fe2000fffe03f */
[----:B--2---:R-:W-:-:S06]  /*794b0*/  WARPGROUP.ARRIVE ;  /* 0x00000000000079c5 */ /* 0x004fcc0000000000 */
[----:B------:R-:W-:Y:S03]  /*794c0*/  HGMMA.64x256x8.F32.TF32 R32, gdesc[UR4], R32, gsb0 ;  /* 0x07e00000042079f0 */ /* 0x000fe60008002820 */
[----:B------:R-:W-:Y:S02]  /*794d0*/  WARPGROUP.DEPBAR.LE gsb0, 0x0 ;  /* 0x00008000000079c5 */ /* 0x000fe40000010000 */
[----:B------:R-:W-:-:S15]  /*794e0*/  WARPGROUP.ARRIVE ;  /* 0x00000000000079c5 */ /* 0x000fde0000000000 */
[----:B------:R-:W-:-:S08]  /*794f0*/  NOP ;  /* 0x0000000000007918 */ /* 0x000fd00000000000 */
[----:B------:R-:W-:Y:S01]  /*79500*/  HGMMA.64x256x8.F32.TF32 R32, gdesc[UR56], R32, gsb0 ;  /* 0x07e00000382079f0 */ /* 0x000fe20008002820 */
[----:B------:R-:W-:Y:S01]  /*79510*/  UIADD3.64 UR56, UR8, 0x202, URZ ;  /* 0x0000020208387897 */ /* 0x000fe2000fffe03f */
[----:B------:R-:W-:Y:S01]  /*79520*/  UMOV UR58, UR12 ;  /* 0x0000000c003a7c82 */ /* 0x000fe20008000000 */
[----:B------:R-:W-:Y:S01]  /*79530*/  UMOV UR59, UR13 ;  /* 0x0000000d003b7c82 */ /* 0x000fe20008000000 */
[----:B------:R-:W-:Y:S01]  /*79540*/  UIADD3.64 UR12, UR10, 0x7fe, URZ ;  /* 0x000007fe0a0c7897 */ /* 0x000fe2000fffe03f */
[----:B------:R-:W-:Y:S02]  /*79550*/  WARPGROUP.DEPBAR.LE gsb0, 0x0 ;  /* 0x00008000000079c5 */ /* 0x000fe40000010000 */
[----:B------:R-:W-:-:S15]  /*79560*/  WARPGROUP.ARRIVE ;  /* 0x00000000000079c5 */ /* 0x000fde0000000000 */
[----:B------:R-:W-:-:S06]  /*79570*/  NOP ;  /* 0x0000000000007918 */ /* 0x000fcc0000000000 */
        /* <DEDUP_REMOVED lines=124> */
[----:B------:R-:W-:Y:S04]  /*79d40*/  STL.64 [R1+0xbe0], R152 ;  /* 0x000be09801007387 */ /* 0x000fe80000100a00 */
[----:B------:R-:W-:Y:S04]  /*79d50*/  STL.64 [R1+0xbe8], R154 ;  /* 0x000be89a01007387 */ /* 0x000fe80000100a00 */
[----:B------:R-:W-:Y:S04]  /*79d60*/  STL.64 [R1+0xbf0], R156 ;  /* 0x000bf09c01007387 */ /* 0x000fe80000100a00 */
[----:B------:R-:W-:Y:S04]  /*79d70*/  STL.64 [R1+0xbf8], R158 ;  /* 0x000bf89e01007387 */ /* 0x000fe80000100a00 */
        /* <DEDUP_REMOVED lines=66> */
[----:B------:R-:W-:Y:S01]  /*7a1a0*/  UMOV UR58, UR10 ;  /* 0x0000000a003a7c82 */ /* 0x000fe20008000000 */
[----:B------:R-:W-:Y:S01]  /*7a1b0*/  UMOV UR59, UR11 ;  /* 0x0000000b003b7c82 */ /* 0x000fe20008000000 */
        /* <DEDUP_REMOVED lines=717> */
[----:B-1----:R-:W4:Y:S04]  /*7ce90*/  LDL.LU.64 R24, [R1] ;  /* 0x0000000001187983 */ /* 0x002f280000300a00 */
        /* <DEDUP_REMOVED lines=441> */
[----:B------:R-:W-:Y:S02]  /*7ea30*/  WARPGROUP.DEPBAR.LE gsb0, 0x0 ;  /* 0x00008000000079c5 */ /* 0x000fe40000010000 */
[----:B------:R-:W-:-:S15]  /*7ea40*/  WARPGROUP.ARRIVE ;  /* 0x00000000000079c5 */ /* 0x000fde0000000000 */
[----:B------:R-:W-:-:S07]  /*7ea50*/  NOP ;  /* 0x0000000000007918 */ /* 0x000fce0000000000 */
        /* <DEDUP_REMOVED lines=8> */
[----:B------:R-:W-:Y:S01]  /*7eae0*/  UMOV UR56, UR12 ;  /* 0x0000000c00387c82 */ /* 0x000fe20008000000 */
[----:B------:R-:W-:Y:S01]  /*7eaf0*/  UMOV UR57, UR13 ;  /* 0x0000000d00397c82 */ /* 0x000fe20008000000 */
[----:B------:R-:W-:Y:S01]  /*7eb00*/  UIADD3.64 UR12, UR8, 0x1c00, URZ ;  /* 0x00001c00080c7897 */ /* 0x000fe2000fffe03f */
[----:B------:R-:W-:Y:S01]  /*7eb10*/  UMOV UR59, UR21 ;  /* 0x00000015003b7c82 */ /* 0x000fe20008000000 */
[----:B------:R-:W-:Y:S01]  /*7eb20*/  UIADD3.64 UR20, UR8, 0x1c04, URZ ;  /* 0x00001c0408147897 */ /* 0x000fe2000fffe03f */
[----:B------:R-:W-:Y:S02]  /*7eb30*/  WARPGROUP.DEPBAR.LE gsb0, 0x0 ;  /* 0x00008000000079c5 */ /* 0x000fe40000010000 */
[----:B------:R-:W-:-:S15]  /*7eb40*/  WARPGROUP.ARRIVE ;  /* 0x00000000000079c5 */ /* 0x000fde0000000000 */
[----:B------:R-:W-:-:S05]  /*7eb50*/  NOP ;  /* 0x0000000000007918 */ /* 0x000fca0000000000 */
[----:B------:R-:W-:Y:S01]  /*7eb60*/  HGMMA.64x256x8.F32.TF32 R24, gdesc[UR12], R24, gsb0 ;  /* 0x07e000000c1879f0 */ /* 0x000fe20008002818 */
[----:B------:R-:W-:Y:S01]  /*7eb70*/  UMOV UR12, UR16 ;  /* 0x00000010000c7c82 */ /* 0x000fe20008000000 */
[----:B------:R-:W-:Y:S01]  /*7eb80*/  UMOV UR13, UR17 ;  /* 0x00000011000d7c82 */ /* 0x000fe20008000000 */
        /* <DEDUP_REMOVED lines=42> */
[----:B------:R-:W-:Y:S04]  /*7ee30*/  STL.64 [R1], R24 ;  /* 0x0000001801007387 */ /* 0x000fe80000100a00 */
        /* <DEDUP_REMOVED lines=129> */
[----:B------:R-:W3:Y:S01]  /*7f650*/  LDL R9, [R1+0x24c8] ;  /* 0x0024c80001097983 */ /* 0x000ee20000100800 */
[----:B------:R-:W-:Y:S02]  /*7f660*/  UIADD3.64 UR20, UR8, 0x1e04, URZ ;  /* 0x00001e0408147897 */ /* 0x000fe4000fffe03f */
[----:B------:R-:W-:Y:S01]  /*7f670*/  UIADD3.64 UR24, UR8, 0x2dfe, URZ ;  /* 0x00002dfe08187897 */ /* 0x000fe2000fffe03f */
[----:B------:R-:W4:Y:S01]  /*7f680*/  LDL.LU R6, [R1+0x24c0] ;  /* 0x0024c00001067983 */ /* 0x000f220000300800 */
[----:B------:R-:W-:Y:S02]  /*7f690*/  UIADD3.64 UR28, UR8, 0x2e00, URZ ;  /* 0x00002e00081c7897 */ /* 0x000fe4000fffe03f */
[----:B------:R-:W-:Y:S01]  /*7f6a0*/  UIADD3.64 UR32, UR8, 0x2e02, URZ ;  /* 0x00002e0208207897 */ /* 0x000fe2000fffe03f */
[----:B------:R-:W4:Y:S01]  /*7f6b0*/  LDL R5, [R1+0x24c4] ;  /* 0x0024c40001057983 */ /* 0x000f220000100800 */
[----:B--2---:R-:W-:Y:S01]  /*7f6c0*/  WARPGROUP.ARRIVE ;  /* 0x00000000000079c5 */ /* 0x004fe20000000000 */
[----:B------:R-:W-:-:S02]  /*7f6d0*/  UIADD3.64 UR36, UR8, 0x2e04, URZ ;  /* 0x00002e0408247897 */ /* 0x000fc4000fffe03f */
[----:B------:R-:W-:Y:S01]  /*7f6e0*/  UIADD3.64 UR40, UR8, 0x3dfe, URZ ;  /* 0x00003dfe08287897 */ /* 0x000fe2000fffe03f */
[----:B---3--:R-:W-:Y:S02]  /*7f6f0*/  R2UR UR53, R9 ;  /* 0x00000000093572ca */ /* 0x008fe400000e0000 */
[----:B------:R-:W-:Y:S01]  /*7f700*/  HGMMA.64x256x8.F32.TF32 R24, gdesc[UR4], R24, gsb0 ;  /* 0x07e00000041879f0 */ /* 0x000fe20008002818 */
[----:B------:R-:W-:Y:S01]  /*7f710*/  UIADD3.64 UR4, UR8, 0xe00, URZ ;  /* 0x00000e0008047897 */ /* 0x000fe2000fffe03f */
[----:B----4-:R-:W-:Y:S01]  /*7f720*/  R2UR UR52, R6 ;  /* 0x00000000063472ca */ /* 0x010fe200000e0000 */
[----:B------:R-:W-:Y:S01]  /*7f730*/  UMOV UR6, UR10 ;  /* 0x0000000a00067c82 */ /* 0x000fe20008000000 */
[----:B------:R-:W-:Y:S01]  /*7f740*/  UMOV UR7, UR11 ;  /* 0x0000000b00077c82 */ /* 0x000fe20008000000 */
[----:B------:R-:W-:Y:S02]  /*7f750*/  WARPGROUP.DEPBAR.LE gsb0, 0x0 ;  /* 0x00008000000079c5 */ /* 0x000fe40000010000 */
[----:B------:R-:W-:Y:S01]  /*7f760*/  WARPGROUP.ARRIVE ;  /* 0x00000000000079c5 */ /* 0x000fe20000000000 */
[----:B------:R-:W-:-:S02]  /*7f770*/  UIADD3.64 UR44, UR8, 0x3e00, URZ ;  /* 0x00003e00082c7897 */ /* 0x000fc4000fffe03f */
[----:B------:R-:W-:Y:S01]  /*7f780*/  UIADD3.64 UR48, UR8, 0x3e02, URZ ;  /* 0x00003e0208307897 */ /* 0x000fe2000fffe03f */
[----:B------:R-:W-:-:S15]  /*7f790*/  R2UR UR10, R3 ;  /* 0x00000000030a72ca */ /* 0x000fde00000e0000 */
[----:B------:R-:W-:-:S02]  /*7f7a0*/  NOP ;  /* 0x0000000000007918 */ /* 0x000fc40000000000 */
[----:B------:R-:W-:Y:S01]  /*7f7b0*/  HGMMA.64x256x8.F32.TF32 R24, gdesc[UR4], R24, gsb0 ;  /* 0x07e00000041879f0 */ /* 0x000fe20008002818 */
[----:B------:R-:W-:Y:S01]  /*7f7c0*/  UIADD3.64 UR4, UR8, 0xe02, URZ ;  /* 0x00000e0208047897 */ /* 0x000fe2000fffe03f */
[----:B------:R-:W-:Y:S01]  /*7f7d0*/  R2UR UR11, R5 ;  /* 0x00000000050b72ca */ /* 0x000fe200000e0000 */
[----:B------:R-:W-:Y:S01]  /*7f7e0*/  UMOV UR6, UR16 ;  /* 0x0000001000067c82 */ /* 0x000fe20008000000 */
[----:B------:R-:W-:Y:S01]  /*7f7f0*/  UMOV UR7, UR17 ;  /* 0x0000001100077c82 */ /* 0x000fe20008000000 */
[----:B------:R-:W-:Y:S02]  /*7f800*/  WARPGROUP.DEPBAR.LE gsb0, 0x0 ;  /* 0x00008000000079c5 */ /* 0x000fe40000010000 */
[----:B------:R-:W-:Y:S01]  /*7f810*/  WARPGROUP.ARRIVE ;  /* 0x00000000000079c5 */ /* 0x000fe20000000000 */
[----:B------:R-:W2:Y:S01]  /*7f820*/  LDL.LU R5, [R1+0x14b4] ;  /* 0x0014b40001057983 */ /* 0x000ea20000300800 */
[----:B------:R-:W-:-:S03]  /*7f830*/  UIADD3.64 UR16, UR8, 0x1e02, URZ ;  /* 0x00001e0208107897 */ /* 0x000fc6000fffe03f */
[----:B------:R-:W3:-:S15]  /*7f840*/  LDL.LU R252, [R1+0x14b8] ;  /* 0x0014b80001fc7983 */ /* 0x000ede0000300800 */
[----:B------:R-:W-:-:S01]  /*7f850*/  NOP ;  /* 0x0000000000007918 */ /* 0x000fc20000000000 */
[----:B------:R-:W-:Y:S01]  /*7f860*/  HGMMA.64x256x8.F32.TF32 R24, gdesc[UR4], R24, gsb0 ;  /* 0x07e00000041879f0 */ /* 0x000fe20008002818 */
[----:B------:R-:W-:Y:S01]  /*7f870*/  UIADD3.64 UR4, UR8, 0xe04, URZ ;  /* 0x00000e0408047897 */ /* 0x000fe2000fffe03f */
[----:B------:R-:W-:Y:S01]  /*7f880*/  UMOV UR6, UR12 ;  /* 0x0000000c00067c82 */ /* 0x000fe20008000000 */
[----:B------:R-:W-:Y:S01]  /*7f890*/  UMOV UR7, UR13 ;  /* 0x0000000d00077c82 */ /* 0x000fe20008000000 */
[----:B------:R-:W4:Y:S01]  /*7f8a0*/  LDL.LU R159, [R1+0x14bc] ;  /* 0x0014bc00019f7983 */ /* 0x000f220000300800 */
[----:B------:R-:W-:Y:S02]  /*7f8b0*/  WARPGROUP.DEPBAR.LE gsb0, 0x0 ;  /* 0x00008000000079c5 */ /* 0x000fe40000010000 */
[----:B------:R-:W-:Y:S01]  /*7f8c0*/  WARPGROUP.ARRIVE ;  /* 0x00000000000079c5 */ /* 0x000fe20000000000 */
[----:B------:R-:W-:Y:S01]  /*7f8d0*/  UIADD3.64 UR12, UR8, 0x1e00, URZ ;  /* 0x00001e00080c7897 */ /* 0x000fe2000fffe03f */
[----:B------:R-:W4:-:S15]  /*7f8e0*/  LDL.LU R158, [R1+0x14c0] ;  /* 0x0014c000019e7983 */ /* 0x000f1e0000300800 */
[----:B------:R-:W-:-:S04]  /*7f8f0*/  NOP ;  /* 0x0000000000007918 */ /* 0x000fc80000000000 */
[----:B------:R-:W-:Y:S01]  /*7f900*/  HGMMA.64x256x8.F32.TF32 R24, gdesc[UR4], R24, gsb0 ;  /* 0x07e00000041879f0 */ /* 0x000fe20008002818 */
[----:B------:R-:W-:Y:S01]  /*7f910*/  UIADD3.64 UR4, UR8, 0x1dfe, URZ ;  /* 0x00001dfe08047897 */ /* 0x000fe2000fffe03f */
[----:B------:R-:W-:Y:S01]  /*7f920*/  UMOV UR6, UR56 ;  /* 0x0000003800067c82 */ /* 0x000fe20008000000 */
[----:B------:R-:W-:Y:S01]  /*7f930*/  UMOV UR7, UR57 ;  /* 0x0000003900077c82 */ /* 0x000fe20008000000 */
        /* <DEDUP_REMOVED lines=36> */
[----:B------:R-:W-:Y:S02]  /*7fb80*/  UIMAD UR6, UR10, -0x80, UR53 ;  /* 0xffffff800a0678a4 */ /* 0x000fe4000f8e0235 */
[----:B------:R-:W-:Y:S02]  /*7fb90*/  UIADD3 UR5, UR11, -0x6, URZ ;  /* 0xfffffffa0b057890 */ /* 0x000fe4000fffe03f */
[----:B------:R-:W-:Y:S02]  /*7fba0*/  UISETP.GT.AND UP1, UPT, UR6, URZ, UPT ;  /* 0x0000003f0600728c */ /* 0x000fe4000bf24270 */
[----:B------:R-:W-:Y:S02]  /*7fbb0*/  UIADD3 UR4, UR52, 0x1, URZ ;  /* 0x0000000134047890 */ /* 0x000fe4000fffe03f */
[----:B------:R-:W-:Y:S02]  /*7fbc0*/  UISETP.GE.AND UP0, UPT, UR10, UR5, UPT ;  /* 0x000000050a00728c */ /* 0x000fe4000bf06270 */
[----:B------:R-:W-:-:S02]  /*7fbd0*/  USEL UR5, URZ, 0x4, !UP1 ;  /* 0x000000043f057887 */ /* 0x000fc4000c800000 */
[----:B------:R-:W-:Y:S01]  /*7fbe0*/  UISETP.GT.AND UP1, UPT, UR4, 0x6, UPT ;  /* 0x000000060400788c */ /* 0x000fe2000bf24270 */
[----:B------:R-:W-:Y:S02]  /*7fbf0*/  WARPGROUP.DEPBAR.LE gsb0, 0x0 ;  /* 0x00008000000079c5 */ /* 0x000fe40000010000 */
[----:B------:R-:W-:-:S12]  /*7fc00*/  WARPGROUP.ARRIVE ;  /* 0x00000000000079c5 */ /* 0x000fd80000000000 */
[----:B------:R-:W-:Y:S01]  /*7fc10*/  HGMMA.64x256x8.F32.TF32 R24, gdesc[UR44], R24, gsb0 ;  /* 0x07e000002c1879f0 */ /* 0x000fe20008002818 */
[----:B------:R-:W-:-:S06]  /*7fc20*/  USEL UR7, UR4, URZ, !UP1 ;  /* 0x0000003f04077287 */ /* 0x000fcc000c800000 */
[----:B------:R-:W-:-:S05]  /*7fc30*/  MOV R3, UR7 ;  /* 0x0000000700037c02 */ /* 0x000fca0008000f00 */
[----:B------:R-:W-:Y:S04]  /*7fc40*/  STL [R1+0x24c0], R3 ;  /* 0x0024c00301007387 */ /* 0x000fe80000100800 */
[----:B------:R-:W4:Y:S04]  /*7fc50*/  LDL.LU R157, [R1+0x14c4] ;  /* 0x0014c400019d7983 */ /* 0x000f280000300800 */
[----:B------:R-:W4:Y:S01]  /*7fc60*/  LDL.LU R11, [R1+0x14c8] ;  /* 0x0014c800010b7983 */ /* 0x000f220000300800 */
[----:B------:R-:W-:Y:S01]  /*7fc70*/  UIADD3.64 UR52, UR8, 0x3e04, URZ ;  /* 0x00003e0408347897 */ /* 0x000fe2000fffe03f */
[----:B------:R-:W1:Y:S01]  /*7fc80*/  S2R R154, SR_TID.X ;  /* 0x00000000009a7919 */ /* 0x000e620000002100 */
[----:B---3--:R-:W-:Y:S01]  /*7fc90*/  IADD3 R252, P1, R252, R4, RZ ;  /* 0x00000004fcfc7210 */ /* 0x008fe20007f3e0ff */
[----:B------:R-:W3:Y:S01]  /*7fca0*/  LDL.LU R156, [R1+0x14cc] ;  /* 0x0014cc00019c7983 */ /* 0x000ee20000300800 */
[----:B------:R-:W-:-:S02]  /*7fcb0*/  WARPGROUP.DEPBAR.LE gsb0, 0x0 ;  /* 0x00008000000079c5 */ /* 0x000fc40000010000 */
[----:B------:R-:W-:Y:S01]  /*7fcc0*/  WARPGROUP.ARRIVE ;  /* 0x00000000000079c5 */ /* 0x000fe20000000000 */
[----:B-1----:R-:W-:Y:S01]  /*7fcd0*/  LOP3.LUT R10, R154, 0x7f, RZ, 0xc0, !PT ;  /* 0x0000007f9a0a7812 */ /* 0x002fe200078ec0ff */
[----:B------:R-:W3:Y:S04]  /*7fce0*/  LDL.LU R155, [R1+0x14d0] ;  /* 0x0014d000019b7983 */ /* 0x000ee80000300800 */
[----:B------:R-:W-:Y:S01]  /*7fcf0*/  HGMMA.64x256x8.F32.TF32 R24, gdesc[UR48], R24, gsb0 ;  /* 0x07e00000301879f0 */ /* 0x000fe20008002818 */
[----:B------:R-:W3:Y:S01]  /*7fd00*/  LDL.LU R154, [R1+0x14d4] ;  /* 0x0014d400019a7983 */ /* 0x000ee20000300800 */
[----:B--2---:R-:W-:-:S03]  /*7fd10*/  IADD3.X R5, R5, R0, RZ, P1, !PT ;  /* 0x0000000005057210 */ /* 0x004fc60000ffe4ff */
[----:B------:R-:W2:Y:S04]  /*7fd20*/  LDL.LU R153, [R1+0x14d8] ;  /* 0x0014d80001997983 */ /* 0x000ea80000300800 */
[----:B------:R-:W2:Y:S04]  /*7fd30*/  LDL.LU R152, [R1+0x14dc] ;  /* 0x0014dc0001987983 */ /* 0x000ea80000300800 */
[----:B------:R-:W2:Y:S04]  /*7fd40*/  LDL.LU R9, [R1+0x14e0] ;  /* 0x0014e00001097983 */ /* 0x000ea80000300800 */
[----:B------:R-:W-:Y:S04]  /*7fd50*/  STL [R1+0x14b8], R252 ;  /* 0x0014b8fc01007387 */ /* 0x000fe80000100800 */
[----:B------:R-:W-:Y:S01]  /*7fd60*/  STL [R1+0x14b4], R5 ;  /* 0x0014b40501007387 */ /* 0x000fe20000100800 */
[----:B----4-:R-:W-:-:S04]  /*7fd70*/  IADD3 R158, P1, R158, R4, RZ ;  /* 0x000000049e9e7210 */ /* 0x010fc80007f3e0ff */
[----:B------:R-:W-:Y:S02]  /*7fd80*/  IADD3.X R159, R159, R0, RZ, P1, !PT ;  /* 0x000000009f9f7210 */ /* 0x000fe40000ffe4ff */
[----:B------:R-:W-:Y:S01]  /*7fd90*/  IADD3 R11, P2, R11, R4, RZ ;  /* 0x000000040b0b7210 */ /* 0x000fe20007f5e0ff */
[----:B------:R-:W-:Y:S02]  /*7fda0*/  WARPGROUP.DEPBAR.LE gsb0, 0x0 ;  /* 0x00008000000079c5 */ /* 0x000fe40000010000 */
[----:B------:R-:W-:-:S06]  /*7fdb0*/  WARPGROUP.ARRIVE ;  /* 0x00000000000079c5 */ /* 0x000fcc0000000000 */
[----:B------:R-:W-:Y:S01]  /*7fdc0*/  HGMMA.64x256x8.F32.TF32 R24, gdesc[UR52], R24, gsb0 ;  /* 0x07e00000341879f0 */ /* 0x000fe20008002818 */
[----:B------:R-:W-:Y:S02]  /*7fdd0*/  IMAD.X R157, R157, 0x1, R0, P2 ;  /* 0x000000019d9d7824 */ /* 0x000fe400010e0600 */
[----:B------:R-:W1:Y:S01]  /*7fde0*/  S2R R6, SR_TID.X ;  /* 0x0000000000067919 */ /* 0x000e620000002100 */
[----:B------:R-:W-:Y:S02]  /*7fdf0*/  WARPGROUP.DEPBAR.LE gsb0, 0x0 ;  /* 0x00008000000079c5 */ /* 0x000fe40000010000 */
[----:B------:R-:W-:Y:S04]  /*7fe00*/  STL [R1+0x2db8], R102 ;  /* 0x002db86601007387 */ /* 0x000fe80000100800 */
[----:B------:R-:W-:Y:S04]  /*7fe10*/  STL [R1+0x2db4], R103 ;  /* 0x002db46701007387 */ /* 0x000fe80000100800 */
[----:B------:R4:W-:Y:S04]  /*7fe20*/  STL [R1+0x2db0], R104 ;  /* 0x002db06801007387 */ /* 0x0009e80000100800 */
[----:B------:R3:W-:Y:S04]  /*7fe30*/  STL [R1+0x2dac], R105 ;  /* 0x002dac6901007387 */ /* 0x0007e80000100800 */
[----:B------:R-:W-:Y:S04]  /*7fe40*/  STL.64 [R1+0x2d98], R106 ;  /* 0x002d986a01007387 */ /* 0x000fe80000100a00 */
[----:B------:R1:W-:Y:S04]  /*7fe50*/  STL.64 [R1+0x2d90], R108 ;  /* 0x002d906c01007387 */ /* 0x0003e80000100a00 */
        /* <DEDUP_REMOVED lines=21> */
[----:B------:R-:W-:Y:S04]  /*7ffb0*/  STL [R1+0x14c0], R158 ;  /* 0x0014c09e01007387 */ /* 0x000fe80000100800 */
[----:B------:R-:W-:Y:S04]  /*7ffc0*/  STL [R1+0x14bc], R159 ;  /* 0x0014bc9f01007387 */ /* 0x000fe80000100800 */
[----:B------:R2:W-:Y:S04]  /*7ffd0*/  STL [R1+0x14c8], R11 ;  /* 0x0014c80b01007387 */ /* 0x0005e80000100800 */
[----:B----4-:R-:W4:Y:S04]  /*7ffe0*/  LDL.LU R104, [R1+0x14e8] ;  /* 0x0014e80001687983 */ /* 0x010f280000300800 */
[----:B------:R-:W-:Y:S04]  /*7fff0*/  STL [R1+0x14c4], R157 ;  /* 0x0014c49d01007387 */ /* 0x000fe80000100800 */
[----:B---3--:R-:W3:Y:S01]  /*80000*/  LDL.LU R105, [R1+0x14e4] ;  /* 0x0014e40001697983 */ /* 0x008ee20000300800 */
[----:B------:R-:W-:Y:S01]  /*80010*/  USEL UR5, UR5, URZ, !UP0 ;  /* 0x0000003f05057287 */ /* 0x000fe2000c000000 */
[----:B-1----:R-:W-:Y:S01]  /*80020*/  IMAD.SHL.U32 R6, R6, 0x10, RZ ;  /* 0x0000001006067824 */ /* 0x002fe200078e00ff */
[----:B------:R-:W-:Y:S01]  /*80030*/  MOV R102, R252 ;  /* 0x000000fc00667202 */ /* 0x000fe20000000f00 */
[----:B------:R-:W-:Y:S01]  /*80040*/  IMAD.MOV.U32 R103, RZ, RZ, R5 ;  /* 0x000000ffff677224 */ /* 0x000fe200078e0005 */
[-C--:B------:R-:W-:Y:S01]  /*80050*/  IADD3 R155, P1, R155, R4.reuse, RZ ;  /* 0x000000049b9b7210 */ /* 0x080fe20007f3e0ff */
[----:B------:R-:W3:Y:S01]  /*80060*/  LDL.LU R108, [R1+0x14f0] ;  /* 0x0014f000016c7983 */ /* 0x000ee20000300800 */
[----:B------:R-:W-:Y:S01]  /*80070*/  LOP3.LUT R6, R6, 0x70, RZ, 0xc0, !PT ;  /* 0x0000007006067812 */ /* 0x000fe200078ec0ff */
[----:B------:R-:W-:Y:S01]  /*80080*/  UISETP.GT.AND UP1, UPT, UR6, 0x1, UPT ;  /* 0x000000010600788c */ /* 0x000fe2000bf24270 */
[----:B------:R-:W-:Y:S01]  /*80090*/  BAR.SYNC.DEFER_BLOCKING 0x0 ;  /* 0x0000000000007b1d */ /* 0x000fe20000010000 */
[----:B------:R-:W-:Y:S01]  /*800a0*/  ISETP.NE.U32.AND P0, PT, RZ, UR5, PT ;  /* 0x00000005ff007c0c */ /* 0x000fe2000bf05070 */
[----:B------:R-:W-:Y:S01]  /*800b0*/  ULEA UR5, UR7, UR59, 0x12 ;  /* 0x0000003b07057291 */ /* 0x000fe2000f8e903f */
[----:B------:R-:W-:Y:S01]  /*800c0*/  IMAD R6, R10, 0x80, R6 ;  /* 0x000000800a067824 */ /* 0x000fe200078e0206 */
[----:B--2---:R-:W-:-:S04]  /*800d0*/  IADD3 R9, P2, R9, R4, RZ ;  /* 0x0000000409097210 */ /* 0x004fc80007f5e0ff */
[----:B------:R-:W1:Y:S01]  /*800e0*/  LDC R5, c[0x0][0x23c] ;  /* 0x00008f00ff057b82 */ /* 0x000e620000000800 */
[----:B------:R-:W-:Y:S01]  /*800f0*/  VIADD R3, R6, UR5 ;  /* 0x0000000506037c36 */ /* 0x000fe20008000000 */
[----:B------:R-:W-:Y:S01]  /*80100*/  IADD3.X R156, R156, R0, RZ, P1, !PT ;  /* 0x000000009c9c7210 */ /* 0x000fe20000ffe4ff */
[----:B------:R-:W-:-:S03]  /*80110*/  USEL UR4, URZ, 0x4, !UP1 ;  /* 0x000000043f047887 */ /* 0x000fc6000c800000 */
[----:B------:R-:W-:Y:S01]  /*80120*/  @!PT LDS RZ, [RZ] ;  /* 0x00000000fffff984 */ /* 0x000fe20000000800 */
[----:B------:R-:W-:Y:S01]  /*80130*/  @!PT LDS RZ, [RZ] ;  /* 0x00000000fffff984 */ /* 0x000fe20000000800 */
[----:B------:R-:W-:Y:S01]  /*80140*/  @!PT LDS RZ, [RZ] ;  /* 0x00000000fffff984 */ /* 0x000fe20000000800 */
[----:B------:R2:W-:Y:S02]  /*80150*/  LDGSTS.E [R3], desc[UR60][R102.64], P0 ;  /* 0x0000000066037fae */ /* 0x0005e4000812187c */
[----:B--2---:R-:W-:Y:S01]  /*80160*/  MOV R102, R158 ;  /* 0x0000009e00667202 */ /* 0x004fe20000000f00 */
[----:B------:R-:W-:-:S05]  /*80170*/  IMAD.MOV.U32 R103, RZ, RZ, R159 ;  /* 0x000000ffff677224 */ /* 0x000fca00078e009f */
[----:B------:R2:W-:Y:S01]  /*80180*/  LDGSTS.E [R3+0x4000], desc[UR60][R102.64], P0 ;  /* 0x0400000066037fae */ /* 0x0005e2000812187c */
[----:B------:R-:W-:Y:S02]  /*80190*/  IADD3 R153, P1, R153, R4, RZ ;  /* 0x0000000499997210 */ /* 0x000fe40007f3e0ff */
[----:B--2---:R-:W-:Y:S01]  /*801a0*/  MOV R102, R11 ;  /* 0x0000000b00667202 */ /* 0x004fe20000000f00 */
[----:B------:R-:W-:Y:S01]  /*801b0*/  IMAD.MOV.U32 R103, RZ, RZ, R157 ;  /* 0x000000ffff677224 */ /* 0x000fe200078e009d */
[----:B------:R-:W2:Y:S04]  /*801c0*/  LDL.LU R11, [R1+0x14f8] ;  /* 0x0014f800010b7983 */ /* 0x000ea80000300800 */
[----:B------:R-:W-:Y:S04]  /*801d0*/  STL [R1+0x14d0], R155 ;  /* 0x0014d09b01007387 */ /* 0x000fe80000100800 */
[----:B------:R-:W-:Y:S04]  /*801e0*/  STL [R1+0x14cc], R156 ;  /* 0x0014cc9c01007387 */ /* 0x000fe80000100800 */
[----:B------:R-:W2:Y:S04]  /*801f0*/  LDL.LU R110, [R1+0x14ec] ;  /* 0x0014ec00016e7983 */ /* 0x000ea80000300800 */
[----:B------:R1:W-:Y:S01]  /*80200*/  LDGSTS.E [R3+0x8000], desc[UR60][R102.64], P0 ;  /* 0x0800000066037fae */ /* 0x0003e2000812187c */
[----:B------:R-:W-:-:S03]  /*80210*/  USEL UR4, UR4, URZ, !UP0 ;  /* 0x0000003f04047287 */ /* 0x000fc6000c000000 */
[----:B------:R-:W2:Y:S01]  /*80220*/  LDL.LU R111, [R1+0x14f4] ;  /* 0x0014f400016f7983 */ /* 0x000ea20000300800 */
[----:B------:R-:W-:Y:S02]  /*80230*/  IMAD.X R154, R154, 0x1, R0, P1 ;  /* 0x000000019a9a7824 */ /* 0x000fe400008e0600 */
[----:B-1----:R-:W-:Y:S01]  /*80240*/  IMAD.MOV.U32 R102, RZ, RZ, R155 ;  /* 0x000000ffff667224 */ /* 0x002fe200078e009b */
[----:B------:R-:W-:Y:S02]  /*80250*/  MOV R103, R156 ;  /* 0x0000009c00677202 */ /* 0x000fe40000000f00 */
[----:B------:R-:W-:-:S03]  /*80260*/  IADD3.X R152, R152, R0, RZ, P2, !PT ;  /* 0x0000000098987210 */ /* 0x000fc600017fe4ff */
[----:B------:R-:W-:Y:S01]  /*80270*/  LDGSTS.E [R3+0xc000], desc[UR60][R102.64], P0 ;  /* 0x0c00000066037fae */ /* 0x000fe2000812187c */
[----:B------:R-:W-:-:S03]  /*80280*/  ISETP.NE.U32.AND P0, PT, RZ, UR4, PT ;  /* 0x00000004ff007c0c */ /* 0x000fc6000bf05070 */
[----:B------:R-:W2:Y:S04]  /*80290*/  LDL.LU R103, [R1+0x1500] ;  /* 0x0015000001677983 */ /* 0x000ea80000300800 */
[----:B------:R-:W2:Y:S04]  /*802a0*/  LDL.LU R102, [R1+0x1508] ;  /* 0x0015080001667983 */ /* 0x000ea80000300800 */
[----:B------:R-:W-:Y:S04]  /*802b0*/  STL [R1+0x14d8], R153 ;  /* 0x0014d89901007387 */ /* 0x000fe80000100800 */
[----:B------:R-:W-:Y:S04]  /*802c0*/  STL [R1+0x14d4], R154 ;  /* 0x0014d49a01007387 */ /* 0x000fe80000100800 */
[----:B------:R1:W-:Y:S04]  /*802d0*/  STL [R1+0x14e0], R9 ;  /* 0x0014e00901007387 */ /* 0x0003e80000100800 */
[----:B------:R-:W2:Y:S04]  /*802e0*/  LDL.LU R109, [R1+0x14fc] ;  /* 0x0014fc00016d7983 */ /* 0x000ea80000300800 */
[----:B------:R-:W-:Y:S04]  /*802f0*/  STL [R1+0x14dc], R152 ;  /* 0x0014dc9801007387 */ /* 0x000fe80000100800 */
[----:B------:R-:W2:Y:S01]  /*80300*/  LDL.LU R106, [R1+0x1504] ;  /* 0x00150400016a7983 */ /* 0x000ea20000300800 */
[----:B------:R-:W-:Y:S01]  /*80310*/  IMAD.MOV.U32 R112, RZ, RZ, R153 ;  /* 0x000000ffff707224 */ /* 0x000fe200078e0099 */
[----:B------:R-:W-:-:S05]  /*80320*/  MOV R113, R154 ;  /* 0x0000009a00717202 */ /* 0x000fca0000000f00 */
[----:B------:R1:W-:Y:S02]  /*80330*/  LDGSTS.E [R3+0x4], desc[UR60][R112.64], P0 ;  /* 0x0000400070037fae */ /* 0x0003e4000812187c */
[----:B-1----:R-:W-:Y:S01]  /*80340*/  IMAD.MOV.U32 R112, RZ, RZ, R9 ;  /* 0x000000ffff707224 */ /* 0x002fe200078e0009 */
[----:B------:R-:W-:Y:S01]  /*80350*/  MOV R113, R152 ;  /* 0x0000009800717202 */ /* 0x000fe20000000f00 */
[----:B------:R-:W2:Y:S04]  /*80360*/  LDL.LU R9, [R1+0x1510] ;  /* 0x0015100001097983 */ /* 0x000ea80000300800 */
[----:B------:R1:W-:Y:S01]  /*80370*/  LDGSTS.E [R3+0x4004], desc[UR60][R112.64], P0 ;  /* 0x0400400070037fae */ /* 0x0003e2000812187c */
[----:B----4-:R-:W-:-:S05]  /*80380*/  IADD3 R104, P1, R104, R4, RZ ;  /* 0x0000000468687210 */ /* 0x010fca0007f3e0ff */
[----:B---3--:R-:W-:Y:S01]  /*80390*/  IMAD.X R105, R105, 0x1, R0, P1 ;  /* 0x0000000169697824 */ /* 0x008fe200008e0600 */
[----:B------:R-:W-:Y:S03]  /*803a0*/  STL [R1+0x14e8], R104 ;  /* 0x0014e86801007387 */ /* 0x000fe60000100800 */
[----:B-1----:R-:W-:Y:S01]  /*803b0*/  IMAD.MOV.U32 R113, RZ, RZ, R105 ;  /* 0x000000ffff717224 */ /* 0x002fe200078e0069 */
[----:B------:R1:W-:Y:S04]  /*803c0*/  STL [R1+0x14e4], R105 ;  /* 0x0014e46901007387 */ /* 0x0003e80000100800 */
[----:B-1----:R-:W3:Y:S01]  /*803d0*/  LDL.LU R105, [R1+0x150c] ;  /* 0x00150c0001697983 */ /* 0x002ee20000300800 */
[----:B------:R-:W-:Y:S01]  /*803e0*/  UISETP.GT.AND UP1, UPT, UR6, 0x2, UPT ;  /* 0x000000020600788c */ /* 0x000fe2000bf24270 */
[----:B------:R-:W-:-:S02]  /*803f0*/  IADD3 R108, P2, R108, R4, RZ ;  /* 0x000000046c6c7210 */ /* 0x000fc40007f5e0ff */
[----:B------:R-:W-:Y:S01]  /*80400*/  MOV R112, R104 ;  /* 0x0000006800707202 */ /* 0x000fe20000000f00 */
[----:B------:R-:W-:Y:S01]  /*80410*/  USEL UR4, URZ, 0x4, !UP1 ;  /* 0x000000043f047887 */ /* 0x000fe2000c800000 */
[----:B------:R-:W4:Y:S03]  /*80420*/  LDL.LU R107, [R1+0x1518] ;  /* 0x00151800016b7983 */ /* 0x000f260000300800 */
[----:B------:R-:W-:Y:S01]  /*80430*/  USEL UR4, UR4, URZ, !UP0 ;  /* 0x0000003f04047287 */ /* 0x000fe2000c000000 */
[----:B------:R1:W-:Y:S04]  /*80440*/  LDGSTS.E [R3+0x8004], desc[UR60][R112.64], P0 ;  /* 0x0800400070037fae */ /* 0x0003e8000812187c */
[----:B------:R-:W4:Y:S01]  /*80450*/  LDL.LU R104, [R1+0x1520] ;  /* 0x0015200001687983 */ /* 0x000f220000300800 */
[----:B------:R-:W-:-:S03]  /*80460*/  ISETP.NE.U32.AND P1, PT, RZ, UR4, PT ;  /* 0x00000004ff007c0c */ /* 0x000fc6000bf25070 */
[----:B------:R2:W-:Y:S01]  /*80470*/  STL [R1+0x14f0], R108 ;  /* 0x0014f06c01007387 */ /* 0x0005e20000100800 */
[----:B-1----:R-:W-:Y:S02]  /*80480*/  MOV R112, R108 ;  /* 0x0000006c00707202 */ /* 0x002fe40000000f00 */
[----:B--2---:R-:W-:Y:S02]  /*80490*/  IADD3 R11, P3, R11, R4, RZ ;  /* 0x000000040b0b7210 */ /* 0x004fe40007f7e0ff */
[----:B------:R-:W-:-:S05]  /*804a0*/  IADD3.X R110, R110, R0, RZ, P2, !PT ;  /* 0x000000006e6e7210 */ /* 0x000fca00017fe4ff */
[----:B------:R-:W-:Y:S02]  /*804b0*/  IMAD.MOV.U32 R113, RZ, RZ, R110 ;  /* 0x000000ffff717224 */ /* 0x000fe400078e006e */
[----:B------:R-:W-:Y:S01]  /*804c0*/  IMAD.X R111, R111, 0x1, R0, P3 ;  /* 0x000000016f6f7824 */ /* 0x000fe200018e0600 */
[----:B------:R1:W-:Y:S04]  /*804d0*/  STL [R1+0x14ec], R110 ;  /* 0x0014ec6e01007387 */ /* 0x0003e80000100800 */
[----:B------:R2:W-:Y:S04]  /*804e0*/  STL [R1+0x14f8], R11 ;  /* 0x0014f80b01007387 */ /* 0x0005e80000100800 */
[----:B------:R1:W-:Y:S04]  /*804f0*/  LDGSTS.E [R3+0xc004], desc[UR60][R112.64], P0 ;  /* 0x0c00400070037fae */ /* 0x0003e8000812187c */
[----:B------:R-:W-:Y:S04]  /*80500*/  STL [R1+0x14f4], R111 ;  /* 0x0014f46f01007387 */ /* 0x000fe80000100800 */
[----:B------:R-:W4:Y:S01]  /*80510*/  LDL.LU R108, [R1+0x1514] ;  /* 0x00151400016c7983 */ /* 0x000f220000300800 */
[----:B-1----:R-:W-:Y:S01]  /*80520*/  MOV R112, R11 ;  /* 0x0000000b00707202 */ /* 0x002fe20000000f00 */
[----:B------:R-:W-:-:S02]  /*80530*/  IMAD.MOV.U32 R113, RZ, RZ, R111 ;  /* 0x000000ffff717224 */ /* 0x000fc400078e006f */
[----:B------:R-:W4:Y:S01]  /*80540*/  LDL.LU R110, [R1+0x151c] ;  /* 0x00151c00016e7983 */ /* 0x000f220000300800 */
[----:B------:R-:W-:-:S03]  /*80550*/  IADD3 R103, P0, R103, R4, RZ ;  /* 0x0000000467677210 */ /* 0x000fc60007f1e0ff */
[----:B--2---:R-:W2:Y:S01]  /*80560*/  LDL.LU R11, [R1+0x1528] ;  /* 0x00152800010b7983 */ /* 0x004ea20000300800 */
[----:B------:R-:W-:-:S03]  /*80570*/  IADD3 R102, P2, R102, R4, RZ ;  /* 0x0000000466667210 */ /* 0x000fc60007f5e0ff */
[----:B------:R1:W-:Y:S04]  /*80580*/  STL [R1+0x1500], R103 ;  /* 0x0015006701007387 */ /* 0x0003e80000100800 */
[----:B------:R1:W-:Y:S01]  /*80590*/  LDGSTS.E [R3+0x8], desc[UR60][R112.64], P1 ;  /* 0x0000800070037fae */ /* 0x0003e2000892187c */
[----:B------:R-:W-:Y:S02]  /*805a0*/  IADD3.X R109, R109, R0, RZ, P0, !PT ;  /* 0x000000006d6d7210 */ /* 0x000fe400007fe4ff */
[----:B-1----:R-:W-:-:S03]  /*805b0*/  MOV R112, R103 ;  /* 0x0000006700707202 */ /* 0x002fc60000000f00 */
[----:B------:R-:W-:Y:S01]  /*805c0*/  STL [R1+0x14fc], R109 ;  /* 0x0014fc6d01007387 */ /* 0x000fe20000100800 */
[----:B------:R-:W-:-:S03]  /*805d0*/  IMAD.X R106, R106, 0x1, R0, P2 ;  /* 0x000000016a6a7824 */ /* 0x000fc600010e0600 */
[----:B------:R-:W-:Y:S04]  /*805e0*/  STL [R1+0x1508], R102 ;  /* 0x0015086601007387 */ /* 0x000fe80000100800 */
[----:B------:R1:W-:Y:S04]  /*805f0*/  STL [R1+0x1504], R106 ;  /* 0x0015046a01007387 */ /* 0x0003e80000100800 */
[----:B------:R-:W2:Y:S01]  /*80600*/  LDL.LU R103, [R1+0x1524] ;  /* 0x0015240001677983 */ /* 0x000ea20000300800 */
[----:B------:R-:W-:-:S05]  /*80610*/  IMAD.MOV.U32 R113, RZ, RZ, R109 ;  /* 0x000000ffff717224 */ /* 0x000fca00078e006d */
[----:B------:R1:W-:Y:S01]  /*80620*/  LDGSTS.E [R3+0x4008], desc[UR60][R112.64], P1 ;  /* 0x0400800070037fae */ /* 0x0003e2000892187c */
[----:B------:R-:W-:Y:S01]  /*80630*/  IADD3 R9, P0, R9, R4, RZ ;  /* 0x0000000409097210 */ /* 0x000fe20007f1e0ff */
[----:B-1----:R-:W-:Y:S01]  /*80640*/  IMAD.MOV.U32 R113, RZ, RZ, R106 ;  /* 0x000000ffff717224 */ /* 0x002fe200078e006a */
[----:B------:R-:W-:Y:S01]  /*80650*/  MOV R112, R102 ;  /* 0x0000006600707202 */ /* 0x000fe20000000f00 */
[----:B------:R-:W2:Y:S04]  /*80660*/  LDL.LU R106, [R1+0x1530] ;  /* 0x00153000016a7983 */ /* 0x000ea80000300800 */
[----:B------:R-:W2:Y:S04]  /*80670*/  LDL.LU R102, [R1+0x18b8] ;  /* 0x0018b80001667983 */ /* 0x000ea80000300800 */
[----:B------:R-:W-:Y:S01]  /*80680*/  STL [R1+0x1510], R9 ;  /* 0x0015100901007387 */ /* 0x000fe20000100800 */
[----:B------:R-:W-:-:S03]  /*80690*/  UISETP.GT.AND UP1, UPT, UR6, 0x3, UPT ;  /* 0x000000030600788c */ /* 0x000fc6000bf24270 */
[----:B------:R1:W-:Y:S01]  /*806a0*/  LDGSTS.E [R3+0x8008], desc[UR60][R112.64], P1 ;  /* 0x0800800070037fae */ /* 0x0003e2000892187c */
[----:B---3--:R-:W-:-:S05]  /*806b0*/  IADD3.X R105, R105, R0, RZ, P0, !PT ;  /* 0x0000000069697210 */ /* 0x008fca00007fe4ff */
[----:B------:R3:W-:Y:S04]  /*806c0*/  STL [R1+0x150c], R105 ;  /* 0x00150c6901007387 */ /* 0x0007e80000100800 */
[----:B------:R-:W2:Y:S04]  /*806d0*/  LDL.LU R111, [R1+0x152c] ;  /* 0x00152c00016f7983 */ /* 0x000ea80000300800 */
[----:B------:R-:W2:Y:S01]  /*806e0*/  LDL.LU R109, [R1+0x18b4] ;  /* 0x0018b400016d7983 */ /* 0x000ea20000300800 */
[----:B------:R-:W-:Y:S01]  /*806f0*/  USEL UR4, URZ, 0x4, !UP1 ;  /* 0x000000043f047887 */ /* 0x000fe2000c800000 */
[----:B-1----:R-:W-:Y:S01]  /*80700*/  IMAD.MOV.U32 R112, RZ, RZ, R9 ;  /* 0x000000ffff707224 */ /* 0x002fe200078e0009 */
[----:B------:R-:W-:-:S02]  /*80710*/  MOV R113, R105 ;  /* 0x0000006900717202 */ /* 0x000fc40000000f00 */
[----:B------:R-:W-:Y:S01]  /*80720*/  USEL UR4, UR4, URZ, !UP0 ;  /* 0x0000003f04047287 */ /* 0x000fe2000c000000 */
[-C--:B----4-:R-:W-:Y:S01]  /*80730*/  IADD3 R104, P2, R104, R4.reuse, RZ ;  /* 0x0000000468687210 */ /* 0x090fe20007f5e0ff */
[----:B---3--:R-:W3:Y:S04]  /*80740*/  LDL.LU R105, [R1+0x18c0] ;  /* 0x0018c00001697983 */ /* 0x008ee80000300800 */
[----:B------:R1:W-:Y:S01]  /*80750*/  LDGSTS.E [R3+0xc008], desc[UR60][R112.64], P1 ;  /* 0x0c00800070037fae */ /* 0x0003e2000892187c */
[----:B------:R-:W-:Y:S02]  /*80760*/  IADD3 R107, P1, R107, R4, RZ ;  /* 0x000000046b6b7210 */ /* 0x000fe40007f3e0ff */
[----:B------:R-:W-:Y:S01]  /*80770*/  ISETP.NE.U32.AND P0, PT, RZ, UR4, PT ;  /* 0x00000004ff007c0c */ /* 0x000fe2000bf05070 */
[----:B------:R-:W4:Y:S04]  /*80780*/  LDL.LU R9, [R1+0x18c8] ;  /* 0x0018c80001097983 */ /* 0x000f280000300800 */
[----:B------:R-:W-:Y:S01]  /*80790*/  STL [R1+0x1518], R107 ;  /* 0x0015186b01007387 */ /* 0x000fe20000100800 */
[----:B-1----:R-:W-:-:S02]  /*807a0*/  IMAD.MOV.U32 R112, RZ, RZ, R107 ;  /* 0x000000ffff707224 */ /* 0x002fc400078e006b */
[----:B------:R-:W-:-:S05]  /*807b0*/  IMAD.X R108, R108, 0x1, R0, P1 ;  /* 0x000000016c6c7824 */ /* 0x000fca00008e0600 */
[----:B------:R-:W-:Y:S01]  /*807c0*/  MOV R113, R108 ;  /* 0x0000006c00717202 */ /* 0x000fe20000000f00 */
[----:B------:R1:W-:Y:S01]  /*807d0*/  STL [R1+0x1514], R108 ;  /* 0x0015146c01007387 */ /* 0x0003e20000100800 */
[----:B------:R-:W-:Y:S02]  /*807e0*/  IADD3.X R110, R110, R0, RZ, P2, !PT ;  /* 0x000000006e6e7210 */ /* 0x000fe400017fe4ff */
[----:B--2---:R-:W-:Y:S01]  /*807f0*/  IADD3 R11, P1, R11, R4, RZ ;  /* 0x000000040b0b7210 */ /* 0x004fe20007f3e0ff */
[----:B------:R-:W-:Y:S04]  /*80800*/  STL [R1+0x1520], R104 ;  /* 0x0015206801007387 */ /* 0x000fe80000100800 */
[----:B------:R2:W-:Y:S04]  /*80810*/  LDGSTS.E [R3+0xc], desc[UR60][R112.64], P0 ;  /* 0x0000c00070037fae */ /* 0x0005e8000812187c */
[----:B-1----:R-:W4:Y:S04]  /*80820*/  LDL.LU R108, [R1+0x18bc] ;  /* 0x0018bc00016c7983 */ /* 0x002f280000300800 */
[----:B------:R-:W-:Y:S01]  /*80830*/  STL [R1+0x151c], R110 ;  /* 0x00151c6e01007387 */ /* 0x000fe20000100800 */
[----:B--2---:R-:W-:Y:S01]  /*80840*/  IMAD.MOV.U32 R112, RZ, RZ, R104 ;  /* 0x000000ffff707224 */ /* 0x004fe200078e0068 */
[----:B------:R-:W-:-:S02]  /*80850*/  MOV R113, R110 ;  /* 0x0000006e00717202 */ /* 0x000fc40000000f00 */
[----:B------:R-:W2:Y:S04]  /*80860*/  LDL.LU R107, [R1+0x18c4] ;  /* 0x0018c400016b7983 */ /* 0x000ea80000300800 */
[----:B------:R1:W-:Y:S04]  /*80870*/  LDGSTS.E [R3+0x400c], desc[UR60][R112.64], P0 ;  /* 0x0400c00070037fae */ /* 0x0003e8000812187c */
[----:B------:R1:W-:Y:S01]  /*80880*/  STL [R1+0x1528], R11 ;  /* 0x0015280b01007387 */ /* 0x0003e20000100800 */
[----:B------:R-:W-:Y:S01]  /*80890*/  IMAD.X R103, R103, 0x1, R0, P1 ;  /* 0x0000000167677824 */ /* 0x000fe200008e0600 */
[----:B-1----:R-:W-:-:S04]  /*808a0*/  MOV R112, R11 ;  /* 0x0000000b00707202 */ /* 0x002fc80000000f00 */
[----:B------:R1:W-:Y:S04]  /*808b0*/  STL [R1+0x1524], R103 ;  /* 0x0015246701007387 */ /* 0x0003e80000100800 */
[----:B------:R-:W2:Y:S04]  /*808c0*/  LDL.LU R11, [R1+0x18d0] ;  /* 0x0018d000010b7983 */ /* 0x000ea80000300800 */
[----:B------:R-:W2:Y:S01]  /*808d0*/  LDL.LU R104, [R1+0x18cc] ;  /* 0x0018cc0001687983 */ /* 0x000ea20000300800 */
[----:B------:R-:W-:-:S03]  /*808e0*/  IMAD.MOV.U32 R113, RZ, RZ, R103 ;  /* 0x000000ffff717224 */ /* 0x000fc600078e0067 */
[----:B-1----:R-:W2:Y:S01]  /*808f0*/  LDL.LU R103, [R1+0x18d8] ;  /* 0x0018d80001677983 */ /* 0x002ea20000300800 */
[----:B------:R-:W-:-:S03]  /*80900*/  IADD3 R106, P2, R106, R4, RZ ;  /* 0x000000046a6a7210 */ /* 0x000fc60007f5e0ff */
[----:B------:R-:W2:Y:S01]  /*80910*/  LDL.LU R110, [R1+0x18e0] ;  /* 0x0018e000016e7983 */ /* 0x000ea20000300800 */
[----:B------:R-:W-:-:S03]  /*80920*/  IADD3 R102, P3, R102, R4, RZ ;  /* 0x0000000466667210 */ /* 0x000fc60007f7e0ff */
[----:B------:R1:W-:Y:S04]  /*80930*/  STL [R1+0x1530], R106 ;  /* 0x0015306a01007387 */ /* 0x0003e80000100800 */
[----:B------:R1:W-:Y:S02]  /*80940*/  LDGSTS.E [R3+0x800c], desc[UR60][R112.64], P0 ;  /* 0x0800c00070037fae */ /* 0x0003e4000812187c */
[----:B-1----:R-:W-:Y:S02]  /*80950*/  MOV R112, R106 ;  /* 0x0000006a00707202 */ /* 0x002fe40000000f00 */
[----:B------:R-:W-:Y:S01]  /*80960*/  IADD3.X R111, R111, R0, RZ, P2, !PT ;  /* 0x000000006f6f7210 */ /* 0x000fe200017fe4ff */
[----:B------:R-:W-:-:S04]  /*80970*/  IMAD.X R109, R109, 0x1, R0, P3 ;  /* 0x000000016d6d7824 */ /* 0x000fc800018e0600 */
[----:B------:R1:W-:Y:S04]  /*80980*/  STL [R1+0x152c], R111 ;  /* 0x00152c6f01007387 */ /* 0x0003e80000100800 */
[----:B------:R4:W-:Y:S01]  /*80990*/  STL [R1+0x18b8], R102 ;  /* 0x0018b86601007387 */ /* 0x0009e20000100800 */
[----:B------:R-:W-:-:S03]  /*809a0*/  IMAD.MOV.U32 R113, RZ, RZ, R111 ;  /* 0x000000ffff717224 */ /* 0x000fc600078e006f */
[----:B------:R4:W-:Y:S04]  /*809b0*/  STL [R1+0x18b4], R109 ;  /* 0x0018b46d01007387 */ /* 0x0009e80000100800 */
[----:B------:R-:W2:Y:S04]  /*809c0*/  LDL.LU R106, [R1+0x18d4] ;  /* 0x0018d400016a7983 */ /* 0x000ea80000300800 */
[----:B-1----:R-:W2:Y:S01]  /*809d0*/  LDL.LU R111, [R1+0x18dc] ;  /* 0x0018dc00016f7983 */ /* 0x002ea20000300800 */
[----:B------:R-:W-:-:S03]  /*809e0*/  UISETP.GT.AND UP1, UPT, UR6, 0x20, UPT ;  /* 0x000000200600788c */ /* 0x000fc6000bf24270 */
[----:B------:R1:W-:Y:S01]  /*809f0*/  LDGSTS.E [R3+0xc00c], desc[UR60][R112.64], P0 ;  /* 0x0c00c00070037fae */ /* 0x0003e2000812187c */
[----:B------:R-:W-:-:S04]  /*80a00*/  USEL UR4, URZ, 0x4, !UP1 ;  /* 0x000000043f047887 */ /* 0x000fc8000c800000 */
[----:B------:R-:W-:Y:S01]  /*80a10*/  USEL UR4, UR4, URZ, !UP0 ;  /* 0x0000003f04047287 */ /* 0x000fe2000c000000 */
[-C--:B---3--:R-:W-:Y:S02]  /*80a20*/  IADD3 R105, P0, R105, R4.reuse, RZ ;  /* 0x0000000469697210 */ /* 0x088fe40007f1e0ff */
[----:B----4-:R-:W-:-:S03]  /*80a30*/  IADD3 R9, P2, R9, R4, RZ ;  /* 0x0000000409097210 */ /* 0x010fc60007f5e0ff */
[----:B------:R-:W-:Y:S02]  /*80a40*/  ISETP.NE.U32.AND P1, PT, RZ, UR4, PT ;  /* 0x00000004ff007c0c */ /* 0x000fe4000bf25070 */
[----:B-1----:R-:W-:Y:S01]  /*80a50*/  MOV R112, R102 ;  /* 0x0000006600707202 */ /* 0x002fe20000000f00 */
[----:B------:R-:W-:Y:S01]  /*80a60*/  IMAD.MOV.U32 R113, RZ, RZ, R109 ;  /* 0x000000ffff717224 */ /* 0x000fe200078e006d */
[----:B------:R-:W3:Y:S04]  /*80a70*/  LDL.LU R102, [R1+0x18e8] ;  /* 0x0018e80001667983 */ /* 0x000ee80000300800 */
[----:B------:R-:W-:Y:S05]  /*80a80*/  STL [R1+0x18c0], R105 ;  /* 0x0018c06901007387 */ /* 0x000fea0000100800 */
[----:B------:R-:W-:Y:S01]  /*80a90*/  LDGSTS.E [R3+0x10000], desc[UR60][R112.64], P1 ;  /* 0x1000000070037fae */ /* 0x000fe2000892187c */
[----:B------:R-:W-:-:S04]  /*80aa0*/  IADD3.X R108, R108, R0, RZ, P0, !PT ;  /* 0x000000006c6c7210 */ /* 0x000fc800007fe4ff */
[----:B------:R-:W-:Y:S01]  /*80ab0*/  MOV R109, R108 ;  /* 0x0000006c006d7202 */ /* 0x000fe20000000f00 */
[----:B------:R1:W-:Y:S01]  /*80ac0*/  STL [R1+0x18bc], R108 ;  /* 0x0018bc6c01007387 */ /* 0x0003e20000100800 */
[----:B--2---:R-:W-:-:S03]  /*80ad0*/  IMAD.X R107, R107, 0x1, R0, P2 ;  /* 0x000000016b6b7824 */ /* 0x004fc600010e0600 */
[----:B------:R-:W-:Y:S01]  /*80ae0*/  STL [R1+0x18c8], R9 ;  /* 0x0018c80901007387 */ /* 0x000fe20000100800 */
[----:B-1----:R-:W-:-:S03]  /*80af0*/  IMAD.MOV.U32 R108, RZ, RZ, R105 ;  /* 0x000000ffff6c7224 */ /* 0x002fc600078e0069 */
[----:B------:R1:W-:Y:S04]  /*80b00*/  STL [R1+0x18c4], R107 ;  /* 0x0018c46b01007387 */ /* 0x0003e80000100800 */
[----:B------:R-:W2:Y:S04]  /*80b10*/  LDL.LU R105, [R1+0x18e4] ;  /* 0x0018e40001697983 */ /* 0x000ea80000300800 */
[----:B------:R4:W-:Y:S01]  /*80b20*/  LDGSTS.E [R3+0x14000], desc[UR60][R108.64], P1 ;  /* 0x140000006c037fae */ /* 0x0009e2000892187c */
[----:B------:R-:W-:Y:S01]  /*80b30*/  IADD3 R11, P0, R11, R4, RZ ;  /* 0x000000040b0b7210 */ /* 0x000fe20007f1e0ff */
[----:B----4-:R-:W-:Y:S01]  /*80b40*/  IMAD.MOV.U32 R109, RZ, RZ, R107 ;  /* 0x000000ffff6d7224 */ /* 0x010fe200078e006b */
[----:B------:R-:W-:-:S02]  /*80b50*/  MOV R108, R9 ;  /* 0x00000009006c7202 */ /* 0x000fc40000000f00 */
[----:B------:R-:W-:Y:S01]  /*80b60*/  IADD3.X R104, R104, R0, RZ, P0, !PT ;  /* 0x0000000068687210 */ /* 0x000fe200007fe4ff */
[----:B------:R-:W-:Y:S02]  /*80b70*/  IMAD.MOV.U32 R112, RZ, RZ, R11 ;  /* 0x000000ffff707224 */ /* 0x000fe400078e000b */
[----:B------:R-:W-:Y:S01]  /*80b80*/  LDGSTS.E [R3+0x18000], desc[UR60][R108.64], P1 ;  /* 0x180000006c037fae */ /* 0x000fe2000892187c */
[----:B------:R-:W-:-:S05]  /*80b90*/  MOV R113, R104 ;  /* 0x0000006800717202 */ /* 0x000fca0000000f00 */
[----:B------:R4:W-:Y:S01]  /*80ba0*/  LDGSTS.E [R3+0x1c000], desc[UR60][R112.64], P1 ;  /* 0x1c00000070037fae */ /* 0x0009e2000892187c */
[----:B------:R-:W-:-:S03]  /*80bb0*/  IADD3 R103, P1, R103, R4, RZ ;  /* 0x0000000467677210 */ /* 0x000fc60007f3e0ff */
[----:B------:R-:W2:Y:S04]  /*80bc0*/  LDL.LU R109, [R1+0x18ec] ;  /* 0x0018ec00016d7983 */ /* 0x000ea80000300800 */
[----:B------:R-:W2:Y:S04]  /*80bd0*/  LDL.LU R108, [R1+0x18f0] ;  /* 0x0018f000016c7983 */ /* 0x000ea80000300800 */
[----:B-1----:R-:W2:Y:S04]  /*80be0*/  LDL.LU R107, [R1+0x18f4] ;  /* 0x0018f400016b7983 */ /* 0x002ea80000300800 */
[----:B------:R-:W2:Y:S01]  /*80bf0*/  LDL.LU R9, [R1+0x18f8] ;  /* 0x0018f80001097983 */ /* 0x000ea20000300800 */
[----:B------:R-:W-:-:S03]  /*80c00*/  IADD3 R110, P2, R110, R4, RZ ;  /* 0x000000046e6e7210 */ /* 0x000fc60007f5e0ff */
[----:B------:R-:W-:Y:S04]  /*80c10*/  STL [R1+0x18d0], R11 ;  /* 0x0018d00b01007387 */ /* 0x000fe80000100800 */
[----:B------:R1:W-:Y:S01]  /*80c20*/  STL [R1+0x18cc], R104 ;  /* 0x0018cc6801007387 */ /* 0x0003e20000100800 */
[----:B----4-:R-:W-:-:S03]  /*80c30*/  IMAD.MOV.U32 R112, RZ, RZ, R103 ;  /* 0x000000ffff707224 */ /* 0x010fc600078e0067 */
[----:B-1----:R-:W4:Y:S04]  /*80c40*/  LDL.LU R104, [R1+0x1900] ;  /* 0x0019000001687983 */ /* 0x002f280000300800 */
[----:B------:R-:W4:Y:S04]  /*80c50*/  LDL.LU R11, [R1+0x1908] ;  /* 0x00190800010b7983 */ /* 0x000f280000300800 */
[----:B------:R-:W-:Y:S01]  /*80c60*/  STL [R1+0x18d8], R103 ;  /* 0x0018d86701007387 */ /* 0x000fe20000100800 */
[----:B------:R-:W-:Y:S01]  /*80c70*/  IMAD.X R106, R106, 0x1, R0, P1 ;  /* 0x000000016a6a7824 */ /* 0x000fe200008e0600 */
[----:B------:R-:W-:-:S04]  /*80c80*/  IADD3.X R111, R111, R0, RZ, P2, !PT ;  /* 0x000000006f6f7210 */ /* 0x000fc800017fe4ff */
[----:B------:R1:W-:Y:S01]  /*80c90*/  STL [R1+0x18d4], R106 ;  /* 0x0018d46a01007387 */ /* 0x0003e20000100800 */
[----:B------:R-:W-:-:S03]  /*80ca0*/  MOV R113, R106 ;  /* 0x0000006a00717202 */ /* 0x000fc60000000f00 */
[----:B------:R3:W-:Y:S04]  /*80cb0*/  STL [R1+0x18e0], R110 ;  /* 0x0018e06e01007387 */ /* 0x0007e80000100800 */
[----:B-1----:R-:W4:Y:S04]  /*80cc0*/  LDL.LU R106, [R1+0x18fc] ;  /* 0x0018fc00016a7983 */ /* 0x002f280000300800 */
[----:B------:R1:W-:Y:S04]  /*80cd0*/  STL [R1+0x18dc], R111 ;  /* 0x0018dc6f01007387 */ /* 0x0003e80000100800 */
[----:B------:R-:W4:Y:S01]  /*80ce0*/  LDL.LU R103, [R1+0x1904] ;  /* 0x0019040001677983 */ /* 0x000f220000300800 */
[----:B------:R-:W-:-:S04]  /*80cf0*/  UISETP.GT.AND UP1, UPT, UR6, 0x21, UPT ;  /* 0x000000210600788c */ /* 0x000fc8000bf24270 */
[----:B------:R-:W-:-:S04]  /*80d00*/  USEL UR4, URZ, 0x4, !UP1 ;  /* 0x000000043f047887 */ /* 0x000fc8000c800000 */
[----:B------:R-:W-:Y:S01]  /*80d10*/  USEL UR4, UR4, URZ, !UP0 ;  /* 0x0000003f04047287 */ /* 0x000fe2000c000000 */
[----:B---3--:R-:W-:-:S05]  /*80d20*/  IADD3 R102, P1, R102, R4, RZ ;  /* 0x0000000466667210 */ /* 0x008fca0007f3e0ff */
[----:B------:R-:W-:Y:S01]  /*80d30*/  ISETP.NE.U32.AND P0, PT, RZ, UR4, PT ;  /* 0x00000004ff007c0c */ /* 0x000fe2000bf05070 */
[----:B------:R3:W-:-:S12]  /*80d40*/  STL [R1+0x18e8], R102 ;  /* 0x0018e86601007387 */ /* 0x0007d80000100800 */
[----:B------:R-:W-:Y:S04]  /*80d50*/  LDGSTS.E [R3+0x10004], desc[UR60][R112.64], P0 ;  /* 0x1000400070037fae */ /* 0x000fe8000812187c */
[----:B------:R1:W-:Y:S02]  /*80d60*/  LDGSTS.E [R3+0x14004], desc[UR60][R110.64], P0 ;  /* 0x140040006e037fae */ /* 0x0003e4000812187c */
[----:B-1----:R-:W-:Y:S01]  /*80d70*/  MOV R110, R102 ;  /* 0x00000066006e7202 */ /* 0x002fe20000000f00 */
[----:B--2---:R-:W-:-:S05]  /*80d80*/  IMAD.X R105, R105, 0x1, R0, P1 ;  /* 0x0000000169697824 */ /* 0x004fca00008e0600 */
[----:B------:R1:W-:Y:S01]  /*80d90*/  STL [R1+0x18e4], R105 ;  /* 0x0018e46901007387 */ /* 0x0003e20000100800 */
[----:B------:R-:W-:-:S03]  /*80da0*/  IMAD.MOV.U32 R111, RZ, RZ, R105 ;  /* 0x000000ffff6f7224 */ /* 0x000fc600078e0069 */
[----:B---3--:R-:W2:Y:S04]  /*80db0*/  LDL.LU R102, [R1+0x1910] ;  /* 0x0019100001667983 */ /* 0x008ea80000300800 */
[----:B------:R-:W-:Y:S04]  /*80dc0*/  LDGSTS.E [R3+0x18004], desc[UR60][R110.64], P0 ;  /* 0x180040006e037fae */ /* 0x000fe8000812187c */
[----:B-1----:R-:W3:Y:S01]  /*80dd0*/  LDL.LU R105, [R1+0x190c] ;  /* 0x00190c0001697983 */ /* 0x002ee20000300800 */
[----:B------:R-:W-:-:S04]  /*80de0*/  IADD3 R108, P2, R108, R4, RZ ;  /* 0x000000046c6c7210 */ /* 0x000fc80007f5e0ff */
[----:B------:R-:W-:Y:S02]  /*80df0*/  IADD3.X R109, R109, R0, RZ, P2, !PT ;  /* 0x000000006d6d7210 */ /* 0x000fe400017fe4ff */
[-C--:B------:R-:W-:Y:S01]  /*80e00*/  IADD3 R9, P3, R9, R4.reuse, RZ ;  /* 0x0000000409097210 */ /* 0x080fe20007f7e0ff */
[----:B------:R1:W-:Y:S04]  /*80e10*/  STL [R1+0x18f0], R108 ;  /* 0x0018f06c01007387 */ /* 0x0003e80000100800 */
[----:B------:R-:W-:Y:S01]  /*80e20*/  IMAD.X R107, R107, 0x1, R0, P3 ;  /* 0x000000016b6b7824 */ /* 0x000fe200018e0600 */
[----:B------:R1:W-:Y:S04]  /*80e30*/  STL [R1+0x18ec], R109 ;  /* 0x0018ec6d01007387 */ /* 0x0003e80000100800 */
[----:B------:R1:W-:Y:S04]  /*80e40*/  STL [R1+0x18f8], R9 ;  /* 0x0018f80901007387 */ /* 0x0003e80000100800 */
[----:B------:R1:W-:Y:S04]  /*80e50*/  LDGSTS.E [R3+0x1c004], desc[UR60][R108.64], P0 ;  /* 0x1c0040006c037fae */ /* 0x0003e8000812187c */
[----:B------:R1:W-:Y:S01]  /*80e60*/  STL [R1+0x18f4], R107 ;  /* 0x0018f46b01007387 */ /* 0x0003e20000100800 */
[----:B----4-:R-:W-:-:S03]  /*80e70*/  IADD3 R104, P0, R104, R4, RZ ;  /* 0x0000000468687210 */ /* 0x010fc60007f1e0ff */
[----:B------:R-:W4:Y:S01]  /*80e80*/  LDL.LU R112, [R1+0x1918] ;  /* 0x0019180001707983 */ /* 0x000f220000300800 */
[----:B------:R-:W-:-:S03]  /*80e90*/  IADD3 R11, P2, R11, R4, RZ ;  /* 0x000000040b0b7210 */ /* 0x000fc60007f5e0ff */
[----:B------:R-:W4:Y:S01]  /*80ea0*/  LDL.LU R110, [R1+0x1920] ;  /* 0x00192000016e7983 */ /* 0x000f220000300800 */
[----:B-1----:R-:W-:-:S03]  /*80eb0*/  MOV R108, R9 ;  /* 0x00000009006c7202 */ /* 0x002fc60000000f00 */
[----:B------:R-:W4:Y:S01]  /*80ec0*/  LDL.LU R113, [R1+0x1914] ;  /* 0x0019140001717983 */ /* 0x000f220000300800 */
[----:B------:R-:W-:-:S03]  /*80ed0*/  IMAD.MOV.U32 R109, RZ, RZ, R107 ;  /* 0x000000ffff6d7224 */ /* 0x000fc600078e006b */
[----:B------:R-:W4:Y:S04]  /*80ee0*/  LDL.LU R111, [R1+0x191c] ;  /* 0x00191c00016f7983 */ /* 0x000f280000300800 */
[----:B------:R-:W4:Y:S04]  /*80ef0*/  LDL.LU R9, [R1+0x1928] ;  /* 0x0019280001097983 */ /* 0x000f280000300800 */
[----:B------:R-:W-:Y:S01]  /*80f00*/  STL [R1+0x1900], R104 ;  /* 0x0019006801007387 */ /* 0x000fe20000100800 */
[----:B------:R-:W-:-:S04]  /*80f10*/  IADD3.X R106, R106, R0, RZ, P0, !PT ;  /* 0x000000006a6a7210 */ /* 0x000fc800007fe4ff */
[----:B------:R-:W-:Y:S01]  /*80f20*/  MOV R107, R106 ;  /* 0x0000006a006b7202 */ /* 0x000fe20000000f00 */
[----:B------:R1:W-:Y:S01]  /*80f30*/  STL [R1+0x18fc], R106 ;  /* 0x0018fc6a01007387 */ /* 0x0003e20000100800 */
[----:B------:R-:W-:-:S03]  /*80f40*/  IMAD.X R103, R103, 0x1, R0, P2 ;  /* 0x0000000167677824 */ /* 0x000fc600010e0600 */
[----:B------:R1:W-:Y:S04]  /*80f50*/  STL [R1+0x1908], R11 ;  /* 0x0019080b01007387 */ /* 0x0003e80000100800 */
[----:B------:R1:W-:Y:S02]  /*80f60*/  STL [R1+0x1904], R103 ;  /* 0x0019046701007387 */ /* 0x0003e40000100800 */
[----:B-1----:R-:W-:Y:S02]  /*80f70*/  IMAD.MOV.U32 R106, RZ, RZ, R104 ;  /* 0x000000ffff6a7224 */ /* 0x002fe400078e0068 */
[----:B------:R-:W4:Y:S01]  /*80f80*/  LDL.LU R104, [R1+0x1924] ;  /* 0x0019240001687983 */ /* 0x000f220000300800 */
[----:B------:R-:W-:-:S04]  /*80f90*/  UISETP.GT.AND UP1, UPT, UR6, 0x22, UPT ;  /* 0x000000220600788c */ /* 0x000fc8000bf24270 */
[----:B------:R-:W-:-:S04]  /*80fa0*/  USEL UR4, URZ, 0x4, !UP1 ;  /* 0x000000043f047887 */ /* 0x000fc8000c800000 */
[----:B------:R-:W-:-:S06]  /*80fb0*/  USEL UR4, UR4, URZ, !UP0 ;  /* 0x0000003f04047287 */ /* 0x000fcc000c000000 */
[----:B------:R-:W-:Y:S01]  /*80fc0*/  ISETP.NE.U32.AND P1, PT, RZ, UR4, PT ;  /* 0x00000004ff007c0c */ /* 0x000fe2000bf25070 */
[----:B------:R-:W-:-:S12]  /*80fd0*/  UISETP.GT.AND UP1, UPT, UR6, 0x23, UPT ;  /* 0x000000230600788c */ /* 0x000fd8000bf24270 */
[----:B------:R-:W-:Y:S04]  /*80fe0*/  LDGSTS.E [R3+0x10008], desc[UR60][R108.64], P1 ;  /* 0x100080006c037fae */ /* 0x000fe8000892187c */
[----:B------:R1:W-:Y:S04]  /*80ff0*/  LDGSTS.E [R3+0x14008], desc[UR60][R106.64], P1 ;  /* 0x140080006a037fae */ /* 0x0003e8000892187c */
[----:B------:R-:W4:Y:S01]  /*81000*/  LDL.LU R109, [R1+0x192c] ;  /* 0x00192c00016d7983 */ /* 0x000f220000300800 */
[----:B-1----:R-:W-:Y:S01]  /*81010*/  MOV R106, R11 ;  /* 0x0000000b006a7202 */ /* 0x002fe20000000f00 */
[----:B------:R-:W-:-:S02]  /*81020*/  IMAD.MOV.U32 R107, RZ, RZ, R103 ;  /* 0x000000ffff6b7224 */ /* 0x000fc400078e0067 */
[----:B------:R-:W4:Y:S04]  /*81030*/  LDL.LU R11, [R1+0x1930] ;  /* 0x00193000010b7983 */ /* 0x000f280000300800 */
[----:B------:R-:W4:Y:S04]  /*81040*/  LDL.LU R108, [R1+0x1cb4] ;  /* 0x001cb400016c7983 */ /* 0x000f280000300800 */
[----:B------:R-:W4:Y:S01]  /*81050*/  LDL.LU R103, [R1+0x1cb8] ;  /* 0x001cb80001677983 */ /* 0x000f220000300800 */
[----:B------:R-:W-:-:S03]  /*81060*/  USEL UR4, URZ, 0x4, !UP1 ;  /* 0x000000043f047887 */ /* 0x000fc6000c800000 */
[----:B------:R1:W-:Y:S01]  /*81070*/  LDGSTS.E [R3+0x18008], desc[UR60][R106.64], P1 ;  /* 0x180080006a037fae */ /* 0x0003e2000892187c */
[----:B------:R-:W-:Y:S01]  /*81080*/  USEL UR4, UR4, URZ, !UP0 ;  /* 0x0000003f04047287 */ /* 0x000fe2000c000000 */
[----:B--2---:R-:W-:-:S04]  /*81090*/  IADD3 R102, P0, R102, R4, RZ ;  /* 0x0000000466667210 */ /* 0x004fc80007f1e0ff */
[----:B---3--:R-:W-:Y:S01]  /*810a0*/  IADD3.X R105, R105, R0, RZ, P0, !PT ;  /* 0x0000000069697210 */ /* 0x008fe200007fe4ff */
[----:B-1----:R-:W-:-:S03]  /*810b0*/  IMAD.MOV.U32 R106, RZ, RZ, R102 ;  /* 0x000000ffff6a7224 */ /* 0x002fc600078e0066 */
[----:B------:R-:W-:Y:S01]  /*810c0*/  MOV R107, R105 ;  /* 0x00000069006b7202 */ /* 0x000fe20000000f00 */
[----:B------:R-:W-:Y:S04]  /*810d0*/  STL [R1+0x1910], R102 ;  /* 0x0019106601007387 */ /* 0x000fe80000100800 */
[----:B------:R1:W-:Y:S04]  /*810e0*/  STL [R1+0x190c], R105 ;  /* 0x00190c6901007387 */ /* 0x0003e80000100800 */
[----:B------:R-:W-:Y:S01]  /*810f0*/  LDGSTS.E [R3+0x1c008], desc[UR60][R106.64], P1 ;  /* 0x1c0080006a037fae */ /* 0x000fe2000892187c */
[----:B------:R-:W-:-:S03]  /*81100*/  ISETP.NE.U32.AND P0, PT, RZ, UR4, PT ;  /* 0x00000004ff007c0c */ /* 0x000fc6000bf05070 */
[----:B------:R-:W2:Y:S04]  /*81110*/  LDL.LU R107, [R1+0x1cbc] ;  /* 0x001cbc00016b7983 */ /* 0x000ea80000300800 */
[----:B------:R-:W3:Y:S04]  /*81120*/  LDL.LU R106, [R1+0x1cc0] ;  /* 0x001cc000016a7983 */ /* 0x000ee80000300800 */
[----:B-1----:R-:W2:Y:S04]  /*81130*/  LDL.LU R105, [R1+0x1cc4] ;  /* 0x001cc40001697983 */ /* 0x002ea80000300800 */
[----:B------:R-:W2:Y:S01]  /*81140*/  LDL.LU R102, [R1+0x1cc8] ;  /* 0x001cc80001667983 */ /* 0x000ea20000300800 */
[----:B----4-:R-:W-:-:S02]  /*81150*/  IADD3 R112, P1, R112, R4, RZ ;  /* 0x0000000470707210 */ /* 0x010fc40007f3e0ff */
[----:B------:R-:W-:-:S03]  /*81160*/  IADD3 R110, P2, R110, R4, RZ ;  /* 0x000000046e6e7210 */ /* 0x000fc60007f5e0ff */
[--C-:B------:R-:W-:Y:S01]  /*81170*/  IMAD.X R113, R113, 0x1, R0.reuse, P1 ;  /* 0x0000000171717824 */ /* 0x100fe200008e0600 */
[----:B------:R-:W-:Y:S01]  /*81180*/  STL [R1+0x1918], R112 ;  /* 0x0019187001007387 */ /* 0x000fe20000100800 */
[----:B------:R-:W-:Y:S02]  /*81190*/  IADD3.X R111, R111, R0, RZ, P2, !PT ;  /* 0x000000006f6f7210 */ /* 0x000fe400017fe4ff */
[----:B------:R-:W-:Y:S01]  /*811a0*/  IADD3 R9, P1, R9, R4, RZ ;  /* 0x0000000409097210 */ /* 0x000fe20007f3e0ff */
[----:B------:R-:W-:Y:S04]  /*811b0*/  STL [R1+0x1914], R113 ;  /* 0x0019147101007387 */ /* 0x000fe80000100800 */
[----:B------:R1:W-:Y:S04]  /*811c0*/  STL [R1+0x1920], R110 ;  /* 0x0019206e01007387 */ /* 0x0003e80000100800 */
[----:B------:R-:W-:Y:S04]  /*811d0*/  LDGSTS.E [R3+0x1000c], desc[UR60][R112.64], P0 ;  /* 0x1000c00070037fae */ /* 0x000fe8000812187c */
[----:B------:R4:W-:Y:S04]  /*811e0*/  STL [R1+0x191c], R111 ;  /* 0x00191c6f01007387 */ /* 0x0009e80000100800 */
[----:B------:R1:W-:Y:S04]  /*811f0*/  LDGSTS.E [R3+0x1400c], desc[UR60][R110.64], P0 ;  /* 0x1400c0006e037fae */ /* 0x0003e8000812187c */
[----:B------:R4:W-:Y:S01]  /*81200*/  STL [R1+0x1928], R9 ;  /* 0x0019280901007387 */ /* 0x0009e20000100800 */
[----:B-1----:R-:W-:Y:S01]  /*81210*/  MOV R110, R9 ;  /* 0x00000009006e7202 */ /* 0x002fe20000000f00 */
[----:B------:R-:W-:-:S05]  /*81220*/  IMAD.X R104, R104, 0x1, R0, P1 ;  /* 0x0000000168687824 */ /* 0x000fca00008e0600 */
[----:B------:R1:W-:Y:S01]  /*81230*/  STL [R1+0x1924], R104 ;  /* 0x0019246801007387 */ /* 0x0003e20000100800 */
[----:B----4-:R-:W-:-:S03]  /*81240*/  IMAD.MOV.U32 R111, RZ, RZ, R104 ;  /* 0x000000ffff6f7224 */ /* 0x010fc600078e0068 */
[----:B------:R-:W4:Y:S01]  /*81250*/  LDL.LU R9, [R1+0x1cd0] ;  /* 0x001cd00001097983 */ /* 0x000f220000300800 */
[----:B------:R-:W-:-:S03]  /*81260*/  UISETP.GT.AND UP1, UPT, UR6, 0x40, UPT ;  /* 0x000000400600788c */ /* 0x000fc6000bf24270 */
[----:B------:R1:W-:Y:S04]  /*81270*/  LDGSTS.E [R3+0x1800c], desc[UR60][R110.64], P0 ;  /* 0x1800c0006e037fae */ /* 0x0003e8000812187c */
[----:B-1----:R-:W4:Y:S01]  /*81280*/  LDL.LU R104, [R1+0x1ccc] ;  /* 0x001ccc0001687983 */ /* 0x002f220000300800 */
[----:B------:R-:W-:-:S04]  /*81290*/  USEL UR4, URZ, 0x4, !UP1 ;  /* 0x000000043f047887 */ /* 0x000fc8000c800000 */
[----:B------:R-:W-:-:S06]  /*812a0*/  USEL UR4, UR4, URZ, !UP0 ;  /* 0x0000003f04047287 */ /* 0x000fcc000c000000 */
[----:B------:R-:W-:Y:S02]  /*812b0*/  ISETP.NE.U32.AND P1, PT, RZ, UR4, PT ;  /* 0x00000004ff007c0c */ /* 0x000fe4000bf25070 */
[----:B------:R-:W-:-:S04]  /*812c0*/  IADD3 R11, P2, R11, R4, RZ ;  /* 0x000000040b0b7210 */ /* 0x000fc80007f5e0ff */
[----:B------:R-:W-:Y:S02]  /*812d0*/  IADD3.X R109, R109, R0, RZ, P2, !PT ;  /* 0x000000006d6d7210 */ /* 0x000fe400017fe4ff */
[----:B------:R-:W-:Y:S01]  /*812e0*/  IADD3 R103, P3, R103, R4, RZ ;  /* 0x0000000467677210 */ /* 0x000fe20007f7e0ff */
[----:B------:R-:W-:Y:S01]  /*812f0*/  STL [R1+0x1930], R11 ;  /* 0x0019300b01007387 */ /* 0x000fe20000100800 */
[----:B------:R-:W-:Y:S01]  /*81300*/  MOV R110, R11 ;  /* 0x0000000b006e7202 */ /* 0x000fe20000000f00 */
[----:B------:R-:W-:Y:S02]  /*81310*/  IMAD.MOV.U32 R111, RZ, RZ, R109 ;  /* 0x000000ffff6f7224 */ /* 0x000fe400078e006d */
[----:B------:R-:W-:Y:S01]  /*81320*/  IMAD.X R108, R108, 0x1, R0, P3 ;  /* 0x000000016c6c7824 */ /* 0x000fe200018e0600 */
[----:B------:R1:W-:Y:S04]  /*81330*/  STL [R1+0x192c], R109 ;  /* 0x00192c6d01007387 */ /* 0x0003e80000100800 */
[----:B------:R-:W-:Y:S04]  /*81340*/  STL [R1+0x1cb8], R103 ;  /* 0x001cb86701007387 */ /* 0x000fe80000100800 */
[----:B------:R1:W-:Y:S04]  /*81350*/  STL [R1+0x1cb4], R108 ;  /* 0x001cb46c01007387 */ /* 0x0003e80000100800 */
[----:B------:R-:W4:Y:S04]  /*81360*/  LDL.LU R112, [R1+0x1cd8] ;  /* 0x001cd80001707983 */ /* 0x000f280000300800 */
[----:B------:R-:W-:Y:S01]  /*81370*/  LDGSTS.E [R3+0x1c00c], desc[UR60][R110.64], P0 ;  /* 0x1c00c0006e037fae */ /* 0x000fe2000812187c */
[----:B-1----:R-:W-:-:S03]  /*81380*/  MOV R109, R108 ;  /* 0x0000006c006d7202 */ /* 0x002fc60000000f00 */
[----:B------:R-:W4:Y:S01]  /*81390*/  LDL.LU R11, [R1+0x1ce0] ;  /* 0x001ce000010b7983 */ /* 0x000f220000300800 */
[----:B------:R-:W-:-:S03]  /*813a0*/  IMAD.MOV.U32 R108, RZ, RZ, R103 ;  /* 0x000000ffff6c7224 */ /* 0x000fc600078e0067 */
[----:B------:R-:W4:Y:S04]  /*813b0*/  LDL.LU R113, [R1+0x1cd4] ;  /* 0x001cd40001717983 */ /* 0x000f280000300800 */
[----:B------:R-:W4:Y:S04]  /*813c0*/  LDL.LU R103, [R1+0x1cdc] ;  /* 0x001cdc0001677983 */ /* 0x000f280000300800 */
[----:B------:R-:W-:Y:S01]  /*813d0*/  LDGSTS.E [R3+0x20000], desc[UR60][R108.64], P1 ;  /* 0x200000006c037fae */ /* 0x000fe2000892187c */
[----:B---3--:R-:W-:-:S04]  /*813e0*/  IADD3 R106, P0, R106, R4, RZ ;  /* 0x000000046a6a7210 */ /* 0x008fc80007f1e0ff */
[----:B--2---:R-:W-:Y:S02]  /*813f0*/  IADD3.X R107, R107, R0, RZ, P0, !PT ;  /* 0x000000006b6b7210 */ /* 0x004fe400007fe4ff */
[----:B------:R-:W-:Y:S01]  /*81400*/  IADD3 R102, P2, R102, R4, RZ ;  /* 0x0000000466667210 */ /* 0x000fe20007f5e0ff */
[----:B------:R1:W-:Y:S04]  /*81410*/  STL [R1+0x1cc0], R106 ;  /* 0x001cc06a01007387 */ /* 0x0003e80000100800 */
[----:B------:R-:W-:Y:S01]  /*81420*/  IMAD.X R105, R105, 0x1, R0, P2 ;  /* 0x0000000169697824 */ /* 0x000fe200010e0600 */
[----:B------:R-:W-:Y:S04]  /*81430*/  STL [R1+0x1cbc], R107 ;  /* 0x001cbc6b01007387 */ /* 0x000fe80000100800 */
[----:B------:R2:W-:Y:S04]  /*81440*/  STL [R1+0x1cc8], R102 ;  /* 0x001cc86601007387 */ /* 0x0005e80000100800 */
[----:B------:R3:W-:Y:S04]  /*81450*/  STL [R1+0x1cc4], R105 ;  /* 0x001cc46901007387 */ /* 0x0007e80000100800 */
[----:B------:R-:W3:Y:S04]  /*81460*/  LDL.LU R110, [R1+0x1ce8] ;  /* 0x001ce800016e7983 */ /* 0x000ee80000300800 */
[----:B------:R1:W-:Y:S04]  /*81470*/  LDGSTS.E [R3+0x24000], desc[UR60][R106.64], P1 ;  /* 0x240000006a037fae */ /* 0x0003e8000892187c */
[----:B------:R-:W3:Y:S04]  /*81480*/  LDL.LU R111, [R1+0x1ce4] ;  /* 0x001ce400016f7983 */ /* 0x000ee80000300800 */
[----:B------:R-:W3:Y:S01]  /*81490*/  LDL.LU R108, [R1+0x1cec] ;  /* 0x001cec00016c7983 */ /* 0x000ee20000300800 */
[----:B-1----:R-:W-:-:S03]  /*814a0*/  MOV R106, R102 ;  /* 0x00000066006a7202 */ /* 0x002fc60000000f00 */
[----:B--2---:R-:W2:Y:S01]  /*814b0*/  LDL.LU R102, [R1+0x1cf0] ;  /* 0x001cf00001667983 */ /* 0x004ea20000300800 */
[----:B------:R-:W-:-:S03]  /*814c0*/  IMAD.MOV.U32 R107, RZ, RZ, R105 ;  /* 0x000000ffff6b7224 */ /* 0x000fc600078e0069 */
[----:B------:R-:W2:Y:S04]  /*814d0*/  LDL.LU R109, [R1+0x1cf4] ;  /* 0x001cf400016d7983 */ /* 0x000ea80000300800 */
[----:B------:R-:W-:Y:S04]  /*814e0*/  LDGSTS.E [R3+0x28000], desc[UR60][R106.64], P1 ;  /* 0x280000006a037fae */ /* 0x000fe8000892187c */
[----:B------:R-:W2:Y:S01]  /*814f0*/  LDL.LU R107, [R1+0x1cf8] ;  /* 0x001cf800016b7983 */ /* 0x000ea20000300800 */
[----:B----4-:R-:W-:-:S04]  /*81500*/  IADD3 R9, P0, R9, R4, RZ ;  /* 0x0000000409097210 */ /* 0x010fc80007f1e0ff */
[----:B------:R-:W-:Y:S01]  /*81510*/  IADD3.X R104, R104, R0, RZ, P0, !PT ;  /* 0x0000000068687210 */ /* 0x000fe200007fe4ff */
[----:B------:R-:W-:Y:S04]  /*81520*/  STL [R1+0x1cd0], R9 ;  /* 0x001cd00901007387 */ /* 0x000fe80000100800 */
[----:B------:R1:W-:Y:S01]  /*81530*/  STL [R1+0x1ccc], R104 ;  /* 0x001ccc6801007387 */ /* 0x0003e20000100800 */
[----:B---3--:R-:W-:-:S03]  /*81540*/  IMAD.MOV.U32 R105, RZ, RZ, R104 ;  /* 0x000000ffff697224 */ /* 0x008fc600078e0068 */
[----:B------:R-:W3:Y:S01]  /*81550*/  LDL.LU R106, [R1+0x1cfc] ;  /* 0x001cfc00016a7983 */ /* 0x000ee20000300800 */
[----:B-1----:R-:W-:-:S03]  /*81560*/  MOV R104, R9 ;  /* 0x0000000900687202 */ /* 0x002fc60000000f00 */
[----:B------:R-:W4:Y:S04]  /*81570*/  LDL.LU R9, [R1+0x1d00] ;  /* 0x001d000001097983 */ /* 0x000f280000300800 */
[----:B------:R-:W-:Y:S04]  /*81580*/  LDGSTS.E [R3+0x2c000], desc[UR60][R104.64], P1 ;  /* 0x2c00000068037fae */ /* 0x000fe8000892187c */
[----:B------:R-:W3:Y:S04]  /*81590*/  LDL.LU R105, [R1+0x1d04] ;  /* 0x001d040001697983 */ /* 0x000ee80000300800 */
[----:B------:R-:W3:Y:S01]  /*815a0*/  LDL.LU R104, [R1+0x1d08] ;  /* 0x001d080001687983 */ /* 0x000ee20000300800 */
[----:B------:R-:W-:-:S04]  /*815b0*/  UISETP.GT.AND UP1, UPT, UR6, 0x41, UPT ;  /* 0x000000410600788c */ /* 0x000fc8000bf24270 */
[----:B------:R-:W-:-:S04]  /*815c0*/  USEL UR4, URZ, 0x4, !UP1 ;  /* 0x000000043f047887 */ /* 0x000fc8000c800000 */
[----:B------:R-:W-:-:S06]  /*815d0*/  USEL UR4, UR4, URZ, !UP0 ;  /* 0x0000003f04047287 */ /* 0x000fcc000c000000 */
[----:B------:R-:W-:Y:S02]  /*815e0*/  ISETP.NE.U32.AND P0, PT, RZ, UR4, PT ;  /* 0x00000004ff007c0c */ /* 0x000fe4000bf05070 */
[-C--:B------:R-:W-:Y:S02]  /*815f0*/  IADD3 R112, P1, R112, R4.reuse, RZ ;  /* 0x0000000470707210 */ /* 0x080fe40007f3e0ff */
[----:B------:R-:W-:-:S03]  /*81600*/  IADD3 R11, P2, R11, R4, RZ ;  /* 0x000000040b0b7210 */ /* 0x000fc60007f5e0ff */
[----:B------:R-:W-:Y:S01]  /*81610*/  IMAD.X R113, R113, 0x1, R0, P1 ;  /* 0x0000000171717824 */ /* 0x000fe200008e0600 */
[----:B------:R-:W-:Y:S01]  /*81620*/  STL [R1+0x1cd8], R112 ;  /* 0x001cd87001007387 */ /* 0x000fe20000100800 */
[----:B------:R-:W-:-:S03]  /*81630*/  IADD3.X R103, R103, R0, RZ, P2, !PT ;  /* 0x0000000067677210 */ /* 0x000fc600017fe4ff */
[----:B------:R1:W-:Y:S01]  /*81640*/  STL [R1+0x1cd4], R113 ;  /* 0x001cd47101007387 */ /* 0x0003e20000100800 */
[----:B------:R-:W-:-:S03]  /*81650*/  UISETP.GT.AND UP1, UPT, UR6, 0x42, UPT ;  /* 0x000000420600788c */ /* 0x000fc6000bf24270 */
[----:B------:R-:W-:Y:S04]  /*81660*/  STL [R1+0x1ce0], R11 ;  /* 0x001ce00b01007387 */ /* 0x000fe80000100800 */
[----:B------:R1:W-:Y:S04]  /*81670*/  LDGSTS.E [R3+0x20004], desc[UR60][R112.64], P0 ;  /* 0x2000400070037fae */ /* 0x0003e8000812187c */
[----:B------:R1:W-:Y:S01]  /*81680*/  STL [R1+0x1cdc], R103 ;  /* 0x001cdc6701007387 */ /* 0x0003e20000100800 */
[----:B------:R-:W-:Y:S01]  /*81690*/  USEL UR4, URZ, 0x4, !UP1 ;  /* 0x000000043f047887 */ /* 0x000fe2000c800000 */
[----:B-1----:R-:W-:Y:S01]  /*816a0*/  MOV R113, R103 ;  /* 0x0000006700717202 */ /* 0x002fe20000000f00 */
[----:B------:R-:W-:Y:S01]  /*816b0*/  IMAD.MOV.U32 R112, RZ, RZ, R11 ;  /* 0x000000ffff707224 */ /* 0x000fe200078e000b */
[----:B------:R-:W3:Y:S04]  /*816c0*/  LDL.LU R103, [R1+0x1d0c] ;  /* 0x001d0c0001677983 */ /* 0x000ee80000300800 */
[----:B------:R-:W3:Y:S01]  /*816d0*/  LDL.LU R11, [R1+0x1d10] ;  /* 0x001d1000010b7983 */ /* 0x000ee20000300800 */
[----:B------:R-:W-:-:S03]  /*816e0*/  USEL UR4, UR4, URZ, !UP0 ;  /* 0x0000003f04047287 */ /* 0x000fc6000c000000 */
[----:B------:R-:W-:Y:S01]  /*816f0*/  LDGSTS.E [R3+0x24004], desc[UR60][R112.64], P0 ;  /* 0x2400400070037fae */ /* 0x000fe2000812187c */
[----:B------:R-:W-:-:S05]  /*81700*/  IADD3 R110, P1, R110, R4, RZ ;  /* 0x000000046e6e7210 */ /* 0x000fca0007f3e0ff */
[----:B------:R-:W-:Y:S01]  /*81710*/  IMAD.X R111, R111, 0x1, R0, P1 ;  /* 0x000000016f6f7824 */ /* 0x000fe200008e0600 */
[----:B------:R1:W-:Y:S01]  /*81720*/  STL [R1+0x1ce8], R110 ;  /* 0x001ce86e01007387 */ /* 0x0003e20000100800 */
[----:B--2---:R-:W-:-:S03]  /*81730*/  IADD3 R102, P2, R102, R4, RZ ;  /* 0x0000000466667210 */ /* 0x004fc60007f5e0ff */
[----:B------:R1:W-:Y:S01]  /*81740*/  LDGSTS.E [R3+0x28004], desc[UR60][R110.64], P0 ;  /* 0x280040006e037fae */ /* 0x0003e2000812187c */
[----:B------:R-:W-:-:S03]  /*81750*/  IADD3.X R108, R108, R0, RZ, P2, !PT ;  /* 0x000000006c6c7210 */ /* 0x000fc600017fe4ff */
[----:B------:R2:W-:Y:S01]  /*81760*/  STL [R1+0x1ce4], R111 ;  /* 0x001ce46f01007387 */ /* 0x0005e20000100800 */
[----:B------:R-:W-:Y:S02]  /*81770*/  ISETP.NE.U32.AND P1, PT, RZ, UR4, PT ;  /* 0x00000004ff007c0c */ /* 0x000fe4000bf25070 */
[----:B-1----:R-:W-:Y:S01]  /*81780*/  MOV R110, R102 ;  /* 0x00000066006e7202 */ /* 0x002fe20000000f00 */
[----:B--2---:R-:W-:Y:S01]  /*81790*/  IMAD.MOV.U32 R111, RZ, RZ, R108 ;  /* 0x000000ffff6f7224 */ /* 0x004fe200078e006c */
[----:B------:R-:W-:-:S04]  /*817a0*/  IADD3 R107, P3, R107, R4, RZ ;  /* 0x000000046b6b7210 */ /* 0x000fc80007f7e0ff */
[----:B------:R1:W-:Y:S01]  /*817b0*/  LDGSTS.E [R3+0x2c004], desc[UR60][R110.64], P0 ;  /* 0x2c0040006e037fae */ /* 0x0003e2000812187c */
[----:B------:R-:W-:-:S03]  /*817c0*/  IMAD.X R109, R109, 0x1, R0, P3 ;  /* 0x000000016d6d7824 */ /* 0x000fc600018e0600 */
[----:B------:R-:W-:Y:S04]  /*817d0*/  STL [R1+0x1cf0], R102 ;  /* 0x001cf06601007387 */ /* 0x000fe80000100800 */
[----:B------:R2:W-:Y:S04]  /*817e0*/  STL [R1+0x1cec], R108 ;  /* 0x001cec6c01007387 */ /* 0x0005e80000100800 */
[----:B------:R-:W-:Y:S01]  /*817f0*/  STL [R1+0x1cf8], R107 ;  /* 0x001cf86b01007387 */ /* 0x000fe20000100800 */
[----:B-1----:R-:W-:Y:S01]  /*81800*/  MOV R110, R107 ;  /* 0x0000006b006e7202 */ /* 0x002fe20000000f00 */
[----:B------:R-:W-:-:S02]  /*81810*/  IMAD.MOV.U32 R111, RZ, RZ, R109 ;  /* 0x000000ffff6f7224 */ /* 0x000fc400078e006d */
[----:B------:R1:W-:Y:S04]  /*81820*/  STL [R1+0x1cf4], R109 ;  /* 0x001cf46d01007387 */ /* 0x0003e80000100800 */
[----:B--2---:R-:W2:Y:S04]  /*81830*/  LDL.LU R108, [R1+0x1d18] ;  /* 0x001d1800016c7983 */ /* 0x004ea80000300800 */
[----:B------:R-:W2:Y:S04]  /*81840*/  LDL.LU R102, [R1+0x1d20] ;  /* 0x001d200001667983 */ /* 0x000ea80000300800 */
[----:B-1----:R-:W2:Y:S04]  /*81850*/  LDL.LU R109, [R1+0x1d14] ;  /* 0x001d1400016d7983 */ /* 0x002ea80000300800 */
[----:B------:R-:W2:Y:S04]  /*81860*/  LDL.LU R107, [R1+0x1d1c] ;  /* 0x001d1c00016b7983 */ /* 0x000ea80000300800 */
[----:B------:R1:W-:Y:S01]  /*81870*/  LDGSTS.E [R3+0x20008], desc[UR60][R110.64], P1 ;  /* 0x200080006e037fae */ /* 0x0003e2000892187c */
[----:B----4-:R-:W-:-:S04]  /*81880*/  IADD3 R9, P0, R9, R4, RZ ;  /* 0x0000000409097210 */ /* 0x010fc80007f1e0ff */
[----:B---3--:R-:W-:Y:S01]  /*81890*/  IADD3.X R106, R106, R0, RZ, P0, !PT ;  /* 0x000000006a6a7210 */ /* 0x008fe200007fe4ff */
[----:B------:R3:W-:Y:S01]  /*818a0*/  STL [R1+0x1d00], R9 ;  /* 0x001d000901007387 */ /* 0x0007e20000100800 */
[----:B-1----:R-:W-:-:S03]  /*818b0*/  MOV R110, R9 ;  /* 0x00000009006e7202 */ /* 0x002fc60000000f00 */
[----:B------:R1:W-:Y:S01]  /*818c0*/  STL [R1+0x1cfc], R106 ;  /* 0x001cfc6a01007387 */ /* 0x0003e20000100800 */
[----:B------:R-:W-:Y:S01]  /*818d0*/  IMAD.MOV.U32 R111, RZ, RZ, R106 ;  /* 0x000000ffff6f7224 */ /* 0x000fe200078e006a */
[----:B------:R-:W-:Y:S01]  /*818e0*/  UISETP.GT.AND UP1, UPT, UR6, 0x43, UPT ;  /* 0x000000430600788c */ /* 0x000fe2000bf24270 */
[----:B------:R-:W-:-:S03]  /*818f0*/  IADD3 R104, P2, R104, R4, RZ ;  /* 0x0000000468687210 */ /* 0x000fc60007f5e0ff */
[----:B------:R-:W-:Y:S02]  /*81900*/  LDGSTS.E [R3+0x24008], desc[UR60][R110.64], P1 ;  /* 0x240080006e037fae */ /* 0x000fe4000892187c */
[----:B------:R-:W-:Y:S02]  /*81910*/  IMAD.X R105, R105, 0x1, R0, P2 ;  /* 0x0000000169697824 */ /* 0x000fe400010e0600 */
[----:B------:R4:W-:Y:S04]  /*81920*/  STL [R1+0x1d08], R104 ;  /* 0x001d086801007387 */ /* 0x0009e80000100800 */
[----:B---3--:R-:W3:Y:S04]  /*81930*/  LDL.LU R9, [R1+0x1d28] ;  /* 0x001d280001097983 */ /* 0x008ee80000300800 */
[----:B------:R4:W-:Y:S04]  /*81940*/  STL [R1+0x1d04], R105 ;  /* 0x001d046901007387 */ /* 0x0009e80000100800 */
[----:B-1----:R-:W3:Y:S01]  /*81950*/  LDL.LU R106, [R1+0x1d24] ;  /* 0x001d2400016a7983 */ /* 0x002ee20000300800 */
[----:B------:R-:W-:-:S03]  /*81960*/  USEL UR4, URZ, 0x4, !UP1 ;  /* 0x000000043f047887 */ /* 0x000fc6000c800000 */
[----:B------:R4:W-:Y:S01]  /*81970*/  LDGSTS.E [R3+0x28008], desc[UR60][R104.64], P1 ;  /* 0x2800800068037fae */ /* 0x0009e2000892187c */
[----:B------:R-:W-:Y:S01]  /*81980*/  USEL UR4, UR4, URZ, !UP0 ;  /* 0x0000003f04047287 */ /* 0x000fe2000c000000 */
[----:B------:R-:W-:-:S04]  /*81990*/  IADD3 R11, P0, R11, R4, RZ ;  /* 0x000000040b0b7210 */ /* 0x000fc80007f1e0ff */
[----:B------:R-:W-:Y:S01]  /*819a0*/  IADD3.X R103, R103, R0, RZ, P0, !PT ;  /* 0x0000000067677210 */ /* 0x000fe200007fe4ff */
[----:B------:R-:W-:Y:S04]  /*819b0*/  STL [R1+0x1d10], R11 ;  /* 0x001d100b01007387 */ /* 0x000fe80000100800 */
[----:B------:R1:W-:Y:S01]  /*819c0*/  STL [R1+0x1d0c], R103 ;  /* 0x001d0c6701007387 */ /* 0x0003e20000100800 */
[----:B----4-:R-:W-:-:S03]  /*819d0*/  IMAD.MOV.U32 R104, RZ, RZ, R11 ;  /* 0x000000ffff687224 */ /* 0x010fc600078e000b */
[----:B------:R-:W4:Y:S01]  /*819e0*/  LDL.LU R112, [R1+0x1d30] ;  /* 0x001d300001707983 */ /* 0x000f220000300800 */
[----:B------:R-:W-:-:S03]  /*819f0*/  MOV R105, R103 ;  /* 0x0000006700697202 */ /* 0x000fc60000000f00 */
[----:B------:R-:W4:Y:S04]  /*81a00*/  LDL.LU R110, [R1+0x20b8] ;  /* 0x0020b800016e7983 */ /* 0x000f280000300800 */
[----:B------:R-:W4:Y:S01]  /*81a10*/  LDL.LU R113, [R1+0x1d2c] ;  /* 0x001d2c0001717983 */ /* 0x000f220000300800 */
[----:B------:R-:W-:-:S03]  /*81a20*/  ISETP.NE.U32.AND P0, PT, RZ, UR4, PT ;  /* 0x00000004ff007c0c */ /* 0x000fc6000bf05070 */
[----:B------:R-:W-:Y:S04]  /*81a30*/  LDGSTS.E [R3+0x2c008], desc[UR60][R104.64], P1 ;  /* 0x2c00800068037fae */ /* 0x000fe8000892187c */
[----:B------:R-:W4:Y:S04]  /*81a40*/  LDL.LU R111, [R1+0x20b4] ;  /* 0x0020b400016f7983 */ /* 0x000f280000300800 */
[----:B------:R-:W4:Y:S04]  /*81a50*/  LDL.LU R105, [R1+0x20bc] ;  /* 0x0020bc0001697983 */ /* 0x000f280000300800 */
[----:B------:R-:W4:Y:S04]  /*81a60*/  LDL.LU R104, [R1+0x20c0] ;  /* 0x0020c00001687983 */ /* 0x000f280000300800 */
[----:B-1----:R-:W4:Y:S04]  /*81a70*/  LDL.LU R103, [R1+0x20c4] ;  /* 0x0020c40001677983 */ /* 0x002f280000300800 */
[----:B------:R-:W4:Y:S01]  /*81a80*/  LDL.LU R11, [R1+0x20c8] ;  /* 0x0020c800010b7983 */ /* 0x000f220000300800 */
[----:B--2---:R-:W-:-:S02]  /*81a90*/  IADD3 R108, P1, R108, R4, RZ ;  /* 0x000000046c6c7210 */ /* 0x004fc40007f3e0ff */
[----:B------:R-:W-:-:S03]  /*81aa0*/  IADD3 R102, P2, R102, R4, RZ ;  /* 0x0000000466667210 */ /* 0x000fc60007f5e0ff */
[----:B------:R-:W-:Y:S01]  /*81ab0*/  IMAD.X R109, R109, 0x1, R0, P1 ;  /* 0x000000016d6d7824 */ /* 0x000fe200008e0600 */
[----:B------:R1:W-:Y:S01]  /*81ac0*/  STL [R1+0x1d18], R108 ;  /* 0x001d186c01007387 */ /* 0x0003e20000100800 */
[----:B------:R-:W-:-:S03]  /*81ad0*/  IADD3.X R107, R107, R0, RZ, P2, !PT ;  /* 0x000000006b6b7210 */ /* 0x000fc600017fe4ff */
[----:B------:R2:W-:Y:S04]  /*81ae0*/  STL [R1+0x1d14], R109 ;  /* 0x001d146d01007387 */ /* 0x0005e80000100800 */
[----:B------:R1:W-:Y:S04]  /*81af0*/  LDGSTS.E [R3+0x2000c], desc[UR60][R108.64], P0 ;  /* 0x2000c0006c037fae */ /* 0x0003e8000812187c */
[----:B------:R2:W-:Y:S04]  /*81b00*/  STL [R1+0x1d20], R102 ;  /* 0x001d206601007387 */ /* 0x0005e80000100800 */
[----:B------:R-:W-:Y:S01]  /*81b10*/  STL [R1+0x1d1c], R107 ;  /* 0x001d1c6b01007387 */ /* 0x000fe20000100800 */
[----:B-1----:R-:W-:Y:S01]  /*81b20*/  IMAD.MOV.U32 R108, RZ, RZ, R102 ;  /* 0x000000ffff6c7224 */ /* 0x002fe200078e0066 */
[----:B--2---:R-:W-:-:S02]  /*81b30*/  MOV R109, R107 ;  /* 0x0000006b006d7202 */ /* 0x004fc40000000f00 */
[----:B------:R-:W2:Y:S04]  /*81b40*/  LDL.LU R102, [R1+0x20d0] ;  /* 0x0020d00001667983 */ /* 0x000ea80000300800 */
[----:B------:R1:W-:Y:S01]  /*81b50*/  LDGSTS.E [R3+0x2400c], desc[UR60][R108.64], P0 ;  /* 0x2400c0006c037fae */ /* 0x0003e2000812187c */
[----:B---3--:R-:W-:-:S05]  /*81b60*/  IADD3 R9, P1, R9, R4, RZ ;  /* 0x0000000409097210 */ /* 0x008fca0007f3e0ff */
[----:B------:R-:W-:Y:S01]  /*81b70*/  IMAD.X R106, R106, 0x1, R0, P1 ;  /* 0x000000016a6a7824 */ /* 0x000fe200008e0600 */
[----:B------:R-:W-:Y:S03]  /*81b80*/  STL [R1+0x1d28], R9 ;  /* 0x001d280901007387 */ /* 0x000fe60000100800 */
[----:B-1----:R-:W-:Y:S01]  /*81b90*/  IMAD.MOV.U32 R109, RZ, RZ, R106 ;  /* 0x000000ffff6d7224 */ /* 0x002fe200078e006a */
[----:B------:R1:W-:Y:S04]  /*81ba0*/  STL [R1+0x1d24], R106 ;  /* 0x001d246a01007387 */ /* 0x0003e80000100800 */
[----:B-1----:R-:W3:Y:S01]  /*81bb0*/  LDL.LU R106, [R1+0x20cc] ;  /* 0x0020cc00016a7983 */ /* 0x002ee20000300800 */
[----:B------:R-:W-:-:S04]  /*81bc0*/  UISETP.GT.AND UP1, UPT, UR6, 0x60, UPT ;  /* 0x000000600600788c */ /* 0x000fc8000bf24270 */
[----:B------:R-:W-:Y:S01]  /*81bd0*/  USEL UR4, URZ, 0x4, !UP1 ;  /* 0x000000043f047887 */ /* 0x000fe2000c800000 */
[----:B------:R-:W-:-:S03]  /*81be0*/  MOV R108, R9 ;  /* 0x00000009006c7202 */ /* 0x000fc60000000f00 */
[----:B------:R-:W-:Y:S02]  /*81bf0*/  USEL UR4, UR4, URZ, !UP0 ;  /* 0x0000003f04047287 */ /* 0x000fe4000c000000 */
[----:B------:R-:W-:Y:S04]  /*81c00*/  LDGSTS.E [R3+0x2800c], desc[UR60][R108.64], P0 ;  /* 0x2800c0006c037fae */ /* 0x000fe8000812187c */
[----:B------:R-:W-:Y:S01]  /*81c10*/  ISETP.NE.U32.AND P1, PT, RZ, UR4, PT ;  /* 0x00000004ff007c0c */ /* 0x000fe2000bf25070 */
[----:B------:R-:W3:Y:S04]  /*81c20*/  LDL.LU R109, [R1+0x20d4] ;  /* 0x0020d400016d7983 */ /* 0x000ee80000300800 */
[----:B------:R-:W3:Y:S04]  /*81c30*/  LDL.LU R108, [R1+0x20d8] ;  /* 0x0020d800016c7983 */ /* 0x000ee80000300800 */
[----:B------:R-:W3:Y:S04]  /*81c40*/  LDL.LU R107, [R1+0x20dc] ;  /* 0x0020dc00016b7983 */ /* 0x000ee80000300800 */
[----:B------:R-:W3:Y:S01]  /*81c50*/  LDL.LU R9, [R1+0x20e0] ;  /* 0x0020e00001097983 */ /* 0x000ee20000300800 */
[----:B----4-:R-:W-:-:S02]  /*81c60*/  IADD3 R112, P2, R112, R4, RZ ;  /* 0x0000000470707210 */ /* 0x010fc40007f5e0ff */
[----:B------:R-:W-:Y:S02]  /*81c70*/  IADD3 R110, P3, R110, R4, RZ ;  /* 0x000000046e6e7210 */ /* 0x000fe40007f7e0ff */
[----:B------:R-:W-:-:S05]  /*81c80*/  IADD3.X R113, R113, R0, RZ, P2, !PT ;  /* 0x0000000071717210 */ /* 0x000fca00017fe4ff */
[----:B------:R-:W-:Y:S01]  /*81c90*/  LDGSTS.E [R3+0x2c00c], desc[UR60][R112.64], P0 ;  /* 0x2c00c00070037fae */ /* 0x000fe2000812187c */
[----:B------:R-:W-:-:S03]  /*81ca0*/  IMAD.X R111, R111, 0x1, R0, P3 ;  /* 0x000000016f6f7824 */ /* 0x000fc600018e0600 */
[----:B------:R-:W-:Y:S04]  /*81cb0*/  STL [R1+0x1d30], R112 ;  /* 0x001d307001007387 */ /* 0x000fe80000100800 */
[----:B------:R-:W-:Y:S01]  /*81cc0*/  STL [R1+0x1d2c], R113 ;  /* 0x001d2c7101007387 */ /* 0x000fe20000100800 */
[----:B------:R-:W-:-:S03]  /*81cd0*/  IADD3 R104, P0, R104, R4, RZ ;  /* 0x0000000468687210 */ /* 0x000fc60007f1e0ff */
[----:B------:R1:W-:Y:S01]  /*81ce0*/  STL [R1+0x20b8], R110 ;  /* 0x0020b86e01007387 */ /* 0x0003e20000100800 */
[----:B------:R-:W-:-:S03]  /*81cf0*/  IADD3.X R105, R105, R0, RZ, P0, !PT ;  /* 0x0000000069697210 */ /* 0x000fc600007fe4ff */
[----:B------:R-:W-:Y:S01]  /*81d00*/  STL [R1+0x20b4], R111 ;  /* 0x0020b46f01007387 */ /* 0x000fe20000100800 */
[----:B------:R-:W-:-:S03]  /*81d10*/  IADD3 R11, P2, R11, R4, RZ ;  /* 0x000000040b0b7210 */ /* 0x000fc60007f5e0ff */
[----:B------:R4:W-:Y:S04]  /*81d20*/  STL [R1+0x20c0], R104 ;  /* 0x0020c06801007387 */ /* 0x0009e80000100800 */
[----:B------:R1:W-:Y:S01]  /*81d30*/  LDGSTS.E [R3+0x30000], desc[UR60][R110.64], P1 ;  /* 0x300000006e037fae */ /* 0x0003e2000892187c */
[----:B------:R-:W-:-:S03]  /*81d40*/  IMAD.X R103, R103, 0x1, R0, P2 ;  /* 0x0000000167677824 */ /* 0x000fc600010e0600 */
[----:B------:R4:W-:Y:S04]  /*81d50*/  STL [R1+0x20bc], R105 ;  /* 0x0020bc6901007387 */ /* 0x0009e80000100800 */
[----:B------:R-:W-:Y:S01]  /*81d60*/  STL [R1+0x20c8], R11 ;  /* 0x0020c80b01007387 */ /* 0x000fe20000100800 */
[----:B-1----:R-:W-:-:S03]  /*81d70*/  MOV R110, R104 ;  /* 0x00000068006e7202 */ /* 0x002fc60000000f00 */
[----:B----4-:R-:W4:Y:S01]  /*81d80*/  LDL.LU R104, [R1+0x20e8] ;  /* 0x0020e80001687983 */ /* 0x010f220000300800 */
[----:B------:R-:W-:-:S03]  /*81d90*/  IMAD.MOV.U32 R111, RZ, RZ, R105 ;  /* 0x000000ffff6f7224 */ /* 0x000fc600078e0069 */
[----:B------:R1:W-:Y:S04]  /*81da0*/  STL [R1+0x20c4], R103 ;  /* 0x0020c46701007387 */ /* 0x0003e80000100800 */
[----:B------:R-:W4:Y:S04]  /*81db0*/  LDL.LU R105, [R1+0x20e4] ;  /* 0x0020e40001697983 */ /* 0x000f280000300800 */
[----:B------:R1:W-:Y:S02]  /*81dc0*/  LDGSTS.E [R3+0x34000], desc[UR60][R110.64], P1 ;  /* 0x340000006e037fae */ /* 0x0003e4000892187c */
[----:B-1----:R-:W-:Y:S01]  /*81dd0*/  MOV R110, R11 ;  /* 0x0000000b006e7202 */ /* 0x002fe20000000f00 */
[----:B------:R-:W-:-:S02]  /*81de0*/  IMAD.MOV.U32 R111, RZ, RZ, R103 ;  /* 0x000000ffff6f7224 */ /* 0x000fc400078e0067 */
[----:B------:R-:W4:Y:S04]  /*81df0*/  LDL.LU R103, [R1+0x20f0] ;  /* 0x0020f00001677983 */ /* 0x000f280000300800 */
[----:B------:R-:W4:Y:S04]  /*81e00*/  LDL.LU R11, [R1+0x20f8] ;  /* 0x0020f800010b7983 */ /* 0x000f280000300800 */
[----:B------:R1:W-:Y:S01]  /*81e10*/  LDGSTS.E [R3+0x38000], desc[UR60][R110.64], P1 ;  /* 0x380000006e037fae */ /* 0x0003e2000892187c */
[----:B--2---:R-:W-:-:S05]  /*81e20*/  IADD3 R102, P0, R102, R4, RZ ;  /* 0x0000000466667210 */ /* 0x004fca0007f1e0ff */
[----:B------:R-:W-:Y:S01]  /*81e30*/  STL [R1+0x20d0], R102 ;  /* 0x0020d06601007387 */ /* 0x000fe20000100800 */
[----:B-1----:R-:W-:Y:S01]  /*81e40*/  IMAD.MOV.U32 R110, RZ, RZ, R102 ;  /* 0x000000ffff6e7224 */ /* 0x002fe200078e0066 */
[----:B---3--:R-:W-:-:S04]  /*81e50*/  IADD3.X R106, R106, R0, RZ, P0, !PT ;  /* 0x000000006a6a7210 */ /* 0x008fc800007fe4ff */
[----:B------:R-:W-:Y:S01]  /*81e60*/  MOV R111, R106 ;  /* 0x0000006a006f7202 */ /* 0x000fe20000000f00 */
[----:B------:R1:W-:Y:S01]  /*81e70*/  STL [R1+0x20cc], R106 ;  /* 0x0020cc6a01007387 */ /* 0x0003e20000100800 */
[----:B------:R-:W-:-:S03]  /*81e80*/  UISETP.GT.AND UP1, UPT, UR6, 0x61, UPT ;  /* 0x000000610600788c */ /* 0x000fc6000bf24270 */
[----:B------:R-:W-:Y:S04]  /*81e90*/  LDGSTS.E [R3+0x3c000], desc[UR60][R110.64], P1 ;  /* 0x3c0000006e037fae */ /* 0x000fe8000892187c */
[----:B-1----:R-:W2:Y:S04]  /*81ea0*/  LDL.LU R106, [R1+0x20ec] ;  /* 0x0020ec00016a7983 */ /* 0x002ea80000300800 */
[----:B------:R-:W3:Y:S01]  /*81eb0*/  LDL.LU R102, [R1+0x20f4] ;  /* 0x0020f40001667983 */ /* 0x000ee20000300800 */
[----:B------:R-:W-:-:S04]  /*81ec0*/  USEL UR4, URZ, 0x4, !UP1 ;  /* 0x000000043f047887 */ /* 0x000fc8000c800000 */
[----:B------:R-:W-:Y:S01]  /*81ed0*/  USEL UR4, UR4, URZ, !UP0 ;  /* 0x0000003f04047287 */ /* 0x000fe2000c000000 */
[----:B------:R-:W-:-:S05]  /*81ee0*/  IADD3 R108, P1, R108, R4, RZ ;  /* 0x000000046c6c7210 */ /* 0x000fca0007f3e0ff */
[----:B------:R-:W-:Y:S01]  /*81ef0*/  ISETP.NE.U32.AND P0, PT, RZ, UR4, PT ;  /* 0x00000004ff007c0c */ /* 0x000fe2000bf05070 */
[----:B------:R-:W-:Y:S01]  /*81f00*/  IMAD.X R109, R109, 0x1, R0, P1 ;  /* 0x000000016d6d7824 */ /* 0x000fe200008e0600 */
[----:B------:R-:W-:Y:S01]  /*81f10*/  IADD3 R9, P2, R9, R4, RZ ;  /* 0x0000000409097210 */ /* 0x000fe20007f5e0ff */
[----:B------:R1:W-:Y:S03]  /*81f20*/  STL [R1+0x20d8], R108 ;  /* 0x0020d86c01007387 */ /* 0x0003e60000100800 */
[----:B------:R-:W-:Y:S01]  /*81f30*/  IADD3.X R107, R107, R0, RZ, P2, !PT ;  /* 0x000000006b6b7210 */ /* 0x000fe200017fe4ff */
[----:B------:R1:W-:Y:S04]  /*81f40*/  STL [R1+0x20d4], R109 ;  /* 0x0020d46d01007387 */ /* 0x0003e80000100800 */
[----:B------:R1:W-:Y:S04]  /*81f50*/  STL [R1+0x20e0], R9 ;  /* 0x0020e00901007387 */ /* 0x0003e80000100800 */
[----:B------:R-:W-:Y:S04]  /*81f60*/  STL [R1+0x20dc], R107 ;  /* 0x0020dc6b01007387 */ /* 0x000fe80000100800 */
[----:B------:R-:W3:Y:S04]  /*81f70*/  LDL.LU R112, [R1+0x2100] ;  /* 0x0021000001707983 */ /* 0x000ee80000300800 */
[----:B------:R1:W-:Y:S04]  /*81f80*/  LDGSTS.E [R3+0x30004], desc[UR60][R108.64], P0 ;  /* 0x300040006c037fae */ /* 0x0003e8000812187c */
[----:B------:R-:W3:Y:S04]  /*81f90*/  LDL.LU R110, [R1+0x2108] ;  /* 0x00210800016e7983 */ /* 0x000ee80000300800 */
[----:B------:R-:W3:Y:S01]  /*81fa0*/  LDL.LU R113, [R1+0x20fc] ;  /* 0x0020fc0001717983 */ /* 0x000ee20000300800 */
[----:B-1----:R-:W-:Y:S01]  /*81fb0*/  IMAD.MOV.U32 R108, RZ, RZ, R9 ;  /* 0x000000ffff6c7224 */ /* 0x002fe200078e0009 */
[----:B------:R-:W-:-:S02]  /*81fc0*/  MOV R109, R107 ;  /* 0x0000006b006d7202 */ /* 0x000fc40000000f00 */
[----:B------:R-:W3:Y:S04]  /*81fd0*/  LDL.LU R111, [R1+0x2104] ;  /* 0x00210400016f7983 */ /* 0x000ee80000300800 */
[----:B------:R-:W3:Y:S04]  /*81fe0*/  LDL.LU R9, [R1+0x2110] ;  /* 0x0021100001097983 */ /* 0x000ee80000300800 */
[----:B------:R1:W-:Y:S01]  /*81ff0*/  LDGSTS.E [R3+0x34004], desc[UR60][R108.64], P0 ;  /* 0x340040006c037fae */ /* 0x0003e2000812187c */
[----:B----4-:R-:W-:-:S05]  /*82000*/  IADD3 R104, P1, R104, R4, RZ ;  /* 0x0000000468687210 */ /* 0x010fca0007f3e0ff */
[----:B------:R-:W-:Y:S01]  /*82010*/  IMAD.X R105, R105, 0x1, R0, P1 ;  /* 0x0000000169697824 */ /* 0x000fe200008e0600 */
[----:B------:R4:W-:Y:S01]  /*82020*/  STL [R1+0x20e8], R104 ;  /* 0x0020e86801007387 */ /* 0x0009e20000100800 */
[----:B-1----:R-:W-:-:S03]  /*82030*/  MOV R108, R104 ;  /* 0x00000068006c7202 */ /* 0x002fc60000000f00 */
[----:B------:R1:W-:Y:S01]  /*82040*/  STL [R1+0x20e4], R105 ;  /* 0x0020e46901007387 */ /* 0x0003e20000100800 */
[----:B------:R-:W-:-:S03]  /*82050*/  IMAD.MOV.U32 R109, RZ, RZ, R105 ;  /* 0x000000ffff6d7224 */ /* 0x000fc600078e0069 */
[----:B----4-:R-:W4:Y:S04]  /*82060*/  LDL.LU R104, [R1+0x210c] ;  /* 0x00210c0001687983 */ /* 0x010f280000300800 */
[----:B------:R1:W-:Y:S01]  /*82070*/  LDGSTS.E [R3+0x38004], desc[UR60][R108.64], P0 ;  /* 0x380040006c037fae */ /* 0x0003e2000812187c */
[----:B------:R-:W-:-:S03]  /*82080*/  IADD3 R103, P2, R103, R4, RZ ;  /* 0x0000000467677210 */ /* 0x000fc60007f5e0ff */
[----:B-1----:R-:W4:Y:S01]  /*82090*/  LDL.LU R105, [R1+0x2118] ;  /* 0x0021180001697983 */ /* 0x002f220000300800 */
[----:B------:R-:W-:-:S03]  /*820a0*/  IADD3 R11, P3, R11, R4, RZ ;  /* 0x000000040b0b7210 */ /* 0x000fc60007f7e0ff */
[----:B------:R-:W4:Y:S01]  /*820b0*/  LDL.LU R107, [R1+0x2120] ;  /* 0x00212000016b7983 */ /* 0x000f220000300800 */
[----:B------:R-:W-:-:S03]  /*820c0*/  MOV R108, R103 ;  /* 0x00000067006c7202 */ /* 0x000fc60000000f00 */
[----:B------:R1:W-:Y:S01]  /*820d0*/  STL [R1+0x20f0], R103 ;  /* 0x0020f06701007387 */ /* 0x0003e20000100800 */
[----:B--2---:R-:W-:Y:S01]  /*820e0*/  IADD3.X R106, R106, R0, RZ, P2, !PT ;  /* 0x000000006a6a7210 */ /* 0x004fe200017fe4ff */
[----:B---3--:R-:W-:-:S04]  /*820f0*/  IMAD.X R102, R102, 0x1, R0, P3 ;  /* 0x0000000166667824 */ /* 0x008fc800018e0600 */
[----:B------:R-:W-:Y:S01]  /*82100*/  IMAD.MOV.U32 R109, RZ, RZ, R106 ;  /* 0x000000ffff6d7224 */ /* 0x000fe200078e006a */
[----:B------:R2:W-:Y:S04]  /*82110*/  STL [R1+0x20ec], R106 ;  /* 0x0020ec6a01007387 */ /* 0x0005e80000100800 */
[----:B------:R-:W-:Y:S04]  /*82120*/  STL [R1+0x20f8], R11 ;  /* 0x0020f80b01007387 */ /* 0x000fe80000100800 */
[----:B------:R-:W-:Y:S04]  /*82130*/  LDGSTS.E [R3+0x3c004], desc[UR60][R108.64], P0 ;  /* 0x3c0040006c037fae */ /* 0x000fe8000812187c */
[----:B------:R3:W-:Y:S04]  /*82140*/  STL [R1+0x20f4], R102 ;  /* 0x0020f46601007387 */ /* 0x0007e80000100800 */
[----:B------:R-:W4:Y:S04]  /*82150*/  LDL.LU R108, [R1+0x2114] ;  /* 0x00211400016c7983 */ /* 0x000f280000300800 */
[----:B------:R-:W4:Y:S01]  /*82160*/  LDL.LU R109, [R1+0x211c] ;  /* 0x00211c00016d7983 */ /* 0x000f220000300800 */
[----:B------:R-:W-:Y:S01]  /*82170*/  UISETP.GT.AND UP1, UPT, UR6, 0x62, UPT ;  /* 0x000000620600788c */ /* 0x000fe2000bf24270 */
[----:B-1----:R-:W-:-:S02]  /*82180*/  MOV R103, R102 ;  /* 0x0000006600677202 */ /* 0x002fc40000000f00 */
[----:B--2---:R-:W2:Y:S01]  /*82190*/  LDL.LU R106, [R1+0x2124] ;  /* 0x00212400016a7983 */ /* 0x004ea20000300800 */
[----:B------:R-:W-:-:S04]  /*821a0*/  USEL UR4, URZ, 0x4, !UP1 ;  /* 0x000000043f047887 */ /* 0x000fc8000c800000 */
[----:B------:R-:W-:-:S06]  /*821b0*/  USEL UR4, UR4, URZ, !UP0 ;  /* 0x0000003f04047287 */ /* 0x000fcc000c000000 */
[----:B------:R-:W-:Y:S01]  /*821c0*/  ISETP.NE.U32.AND P1, PT, RZ, UR4, PT ;  /* 0x00000004ff007c0c */ /* 0x000fe2000bf25070 */
[----:B---3--:R-:W-:Y:S01]  /*821d0*/  IMAD.MOV.U32 R102, RZ, RZ, R11 ;  /* 0x000000ffff667224 */ /* 0x008fe200078e000b */
[----:B------:R-:W-:-:S11]  /*821e0*/  IADD3 R112, P0, R112, R4, RZ ;  /* 0x0000000470707210 */ /* 0x000fd60007f1e0ff */
[----:B------:R-:W-:Y:S01]  /*821f0*/  LDGSTS.E [R3+0x30008], desc[UR60][R102.64], P1 ;  /* 0x3000800066037fae */ /* 0x000fe2000892187c */
[----:B------:R-:W-:-:S03]  /*82200*/  IADD3 R110, P2, R110, R4, RZ ;  /* 0x000000046e6e7210 */ /* 0x000fc60007f5e0ff */
[----:B------:R-:W3:Y:S04]  /*82210*/  LDL.LU R102, [R1+0x2128] ;  /* 0x0021280001667983 */ /* 0x000ee80000300800 */
[----:B------:R-:W2:Y:S04]  /*82220*/  LDL.LU R103, [R1+0x212c] ;  /* 0x00212c0001677983 */ /* 0x000ea80000300800 */
[----:B------:R-:W2:Y:S01]  /*82230*/  LDL.LU R11, [R1+0x2130] ;  /* 0x00213000010b7983 */ /* 0x000ea20000300800 */
[----:B------:R-:W-:Y:S02]  /*82240*/  IADD3.X R113, R113, R0, RZ, P0, !PT ;  /* 0x0000000071717210 */ /* 0x000fe400007fe4ff */
[----:B------:R-:W-:Y:S01]  /*82250*/  IADD3 R9, P0, R9, R4, RZ ;  /* 0x0000000409097210 */ /* 0x000fe20007f1e0ff */
[----:B------:R-:W-:Y:S01]  /*82260*/  IMAD.X R111, R111, 0x1, R0, P2 ;  /* 0x000000016f6f7824 */ /* 0x000fe200010e0600 */
[----:B------:R-:W-:Y:S04]  /*82270*/  STL [R1+0x2100], R112 ;  /* 0x0021007001007387 */ /* 0x000fe80000100800 */
[----:B------:R-:W-:Y:S04]  /*82280*/  STL [R1+0x20fc], R113 ;  /* 0x0020fc7101007387 */ /* 0x000fe80000100800 */
[----:B------:R1:W-:Y:S04]  /*82290*/  STL [R1+0x2108], R110 ;  /* 0x0021086e01007387 */ /* 0x0003e80000100800 */
[----:B------:R-:W-:Y:S01]  /*822a0*/  LDGSTS.E [R3+0x34008], desc[UR60][R112.64], P1 ;  /* 0x3400800070037fae */ /* 0x000fe2000892187c */
[----:B----4-:R-:W-:-:S03]  /*822b0*/  IADD3.X R104, R104, R0, RZ, P0, !PT ;  /* 0x0000000068687210 */ /* 0x010fc600007fe4ff */
[----:B------:R4:W-:Y:S04]  /*822c0*/  STL [R1+0x2104], R111 ;  /* 0x0021046f01007387 */ /* 0x0009e80000100800 */
[----:B------:R1:W-:Y:S04]  /*822d0*/  LDGSTS.E [R3+0x38008], desc[UR60][R110.64], P1 ;  /* 0x380080006e037fae */ /* 0x0003e8000892187c */
[----:B------:R-:W-:Y:S01]  /*822e0*/  STL [R1+0x2110], R9 ;  /* 0x0021100901007387 */ /* 0x000fe20000100800 */
[----:B-1----:R-:W-:Y:S01]  /*822f0*/  IMAD.MOV.U32 R110, RZ, RZ, R9 ;  /* 0x000000ffff6e7224 */ /* 0x002fe200078e0009 */
[----:B----4-:R-:W-:-:S02]  /*82300*/  MOV R111, R104 ;  /* 0x00000068006f7202 */ /* 0x010fc40000000f00 */
[----:B------:R1:W-:Y:S04]  /*82310*/  STL [R1+0x210c], R104 ;  /* 0x00210c6801007387 */ /* 0x0003e80000100800 */
[----:B------:R-:W-:Y:S01]  /*82320*/  LDGSTS.E [R3+0x3c008], desc[UR60][R110.64], P1 ;  /* 0x3c0080006e037fae */ /* 0x000fe2000892187c */
[-C--:B------:R-:W-:Y:S02]  /*82330*/  IADD3 R105, P1, R105, R4.reuse, RZ ;  /* 0x0000000469697210 */ /* 0x080fe40007f3e0ff */
[----:B------:R-:W-:Y:S01]  /*82340*/  IADD3 R107, P2, R107, R4, RZ ;  /* 0x000000046b6b7210 */ /* 0x000fe20007f5e0ff */
[----:B------:R-:W4:Y:S04]  /*82350*/  LDL.LU R111, [R1+0x1534] ;  /* 0x00153400016f7983 */ /* 0x000f280000300800 */
[----:B------:R-:W4:Y:S04]  /*82360*/  LDL.LU R110, [R1+0x1538] ;  /* 0x00153800016e7983 */ /* 0x000f280000300800 */
[----:B-1----:R-:W4:Y:S04]  /*82370*/  LDL.LU R104, [R1+0x1540] ;  /* 0x0015400001687983 */ /* 0x002f280000300800 */
[----:B------:R-:W4:Y:S04]  /*82380*/  LDL.LU R9, [R1+0x1548] ;  /* 0x0015480001097983 */ /* 0x000f280000300800 */
[----:B------:R-:W-:Y:S01]  /*82390*/  STL [R1+0x2118], R105 ;  /* 0x0021186901007387 */ /* 0x000fe20000100800 */
[----:B------:R-:W-:-:S02]  /*823a0*/  IMAD.MOV.U32 R112, RZ, RZ, R105 ;  /* 0x000000ffff707224 */ /* 0x000fc400078e0069 */
[----:B------:R-:W-:Y:S01]  /*823b0*/  IMAD.X R108, R108, 0x1, R0, P1 ;  /* 0x000000016c6c7824 */ /* 0x000fe200008e0600 */
[----:B------:R-:W-:-:S04]  /*823c0*/  IADD3.X R109, R109, R0, RZ, P2, !PT ;  /* 0x000000006d6d7210 */ /* 0x000fc800017fe4ff */
[----:B------:R1:W-:Y:S01]  /*823d0*/  STL [R1+0x2114], R108 ;  /* 0x0021146c01007387 */ /* 0x0003e20000100800 */
[----:B------:R-:W-:-:S03]  /*823e0*/  MOV R113, R108 ;  /* 0x0000006c00717202 */ /* 0x000fc60000000f00 */
[----:B------:R2:W-:Y:S04]  /*823f0*/  STL [R1+0x2120], R107 ;  /* 0x0021206b01007387 */ /* 0x0005e80000100800 */
[----:B------:R-:W-:Y:S04]  /*82400*/  STL [R1+0x211c], R109 ;  /* 0x00211c6d01007387 */ /* 0x000fe80000100800 */
[----:B-1----:R-:W4:Y:S04]  /*82410*/  LDL.LU R108, [R1+0x153c] ;  /* 0x00153c00016c7983 */ /* 0x002f280000300800 */
[----:B------:R-:W4:Y:S01]  /*82420*/  LDL.LU R105, [R1+0x1544] ;  /* 0x0015440001697983 */ /* 0x000f220000300800 */
[----:B------:R-:W-:-:S04]  /*82430*/  UISETP.GT.AND UP1, UPT, UR6, 0x63, UPT ;  /* 0x000000630600788c */ /* 0x000fc8000bf24270 */
[----:B------:R-:W-:-:S04]  /*82440*/  USEL UR4, URZ, 0x4, !UP1 ;  /* 0x000000043f047887 */ /* 0x000fc8000c800000 */
[----:B------:R-:W-:-:S06]  /*82450*/  USEL UR4, UR4, URZ, !UP0 ;  /* 0x0000003f04047287 */ /* 0x000fcc000c000000 */
[----:B------:R-:W-:Y:S02]  /*82460*/  ISETP.NE.U32.AND P0, PT, RZ, UR4, PT ;  /* 0x00000004ff007c0c */ /* 0x000fe4000bf05070 */
[----:B---3--:R-:W-:-:S05]  /*82470*/  IADD3 R102, P1, R102, R4, RZ ;  /* 0x0000000466667210 */ /* 0x008fca0007f3e0ff */
[----:B--2---:R-:W-:-:S06]  /*82480*/  IMAD.X R106, R106, 0x1, R0, P1 ;  /* 0x000000016a6a7824 */ /* 0x004fcc00008e0600 */
[----:B------:R1:W-:Y:S01]  /*82490*/  LDGSTS.E [R3+0x3000c], desc[UR60][R112.64], P0 ;  /* 0x3000c00070037fae */ /* 0x0003e2000812187c */
[----:B------:R-:W-:-:S03]  /*824a0*/  IADD3 R11, P2, R11, R4, RZ ;  /* 0x000000040b0b7210 */ /* 0x000fc60007f5e0ff */
[----:B------:R-:W-:Y:S01]  /*824b0*/  STL [R1+0x2128], R102 ;  /* 0x0021286601007387 */ /* 0x000fe20000100800 */
[----:B------:R-:W-:-:S03]  /*824c0*/  IADD3.X R103, R103, R0, RZ, P2, !PT ;  /* 0x0000000067677210 */ /* 0x000fc600017fe4ff */
[----:B------:R2:W-:Y:S01]  /*824d0*/  STL [R1+0x2124], R106 ;  /* 0x0021246a01007387 */ /* 0x0005e20000100800 */
[----:B-1----:R-:W-:Y:S01]  /*824e0*/  IMAD.MOV.U32 R112, RZ, RZ, R107 ;  /* 0x000000ffff707224 */ /* 0x002fe200078e006b */
[----:B------:R-:W-:Y:S01]  /*824f0*/  MOV R113, R109 ;  /* 0x0000006d00717202 */ /* 0x000fe20000000f00 */
[----:B------:R-:W-:Y:S01]  /*82500*/  IMAD.MOV.U32 R107, RZ, RZ, R106 ;  /* 0x000000ffff6b7224 */ /* 0x000fe200078e006a */
[----:B------:R-:W-:Y:S01]  /*82510*/  STL [R1+0x2130], R11 ;  /* 0x0021300b01007387 */ /* 0x000fe20000100800 */
[----:B--2---:R-:W-:-:S03]  /*82520*/  MOV R106, R102 ;  /* 0x00000066006a7202 */ /* 0x004fc60000000f00 */
[----:B------:R1:W-:Y:S04]  /*82530*/  STL [R1+0x212c], R103 ;  /* 0x00212c6701007387 */ /* 0x0003e80000100800 */
[----:B------:R-:W2:Y:S01]  /*82540*/  LDL.LU R102, [R1+0x1550] ;  /* 0x0015500001667983 */ /* 0x000ea20000300800 */
[----:B------:R-:W-:-:S03]  /*82550*/  UISETP.GT.AND UP1, UPT, UR6, 0x4, UPT ;  /* 0x000000040600788c */ /* 0x000fc6000bf24270 */
[----:B------:R-:W-:Y:S04]  /*82560*/  LDGSTS.E [R3+0x3400c], desc[UR60][R112.64], P0 ;  /* 0x3400c00070037fae */ /* 0x000fe8000812187c */
[----:B------:R3:W-:Y:S01]  /*82570*/  LDGSTS.E [R3+0x3800c], desc[UR60][R106.64], P0 ;  /* 0x3800c0006a037fae */ /* 0x0007e2000812187c */
[----:B------:R-:W-:Y:S01]  /*82580*/  USEL UR4, URZ, 0x4, !UP1 ;  /* 0x000000043f047887 */ /* 0x000fe2000c800000 */
[----:B---3--:R-:W-:Y:S02]  /*82590*/  MOV R107, R103 ;  /* 0x00000067006b7202 */ /* 0x008fe40000000f00 */
[----:B-1----:R-:W3:Y:S01]  /*825a0*/  LDL.LU R103, [R1+0x154c] ;  /* 0x00154c0001677983 */ /* 0x002ee20000300800 */
[----:B------:R-:W-:Y:S01]  /*825b0*/  IMAD.MOV.U32 R106, RZ, RZ, R11 ;  /* 0x000000ffff6a7224 */ /* 0x000fe200078e000b */
[----:B------:R-:W-:-:S02]  /*825c0*/  USEL UR4, UR4, URZ, !UP0 ;  /* 0x0000003f04047287 */ /* 0x000fc4000c000000 */
[----:B------:R-:W3:Y:S04]  /*825d0*/  LDL.LU R109, [R1+0x1554] ;  /* 0x00155400016d7983 */ /* 0x000ee80000300800 */
[----:B------:R1:W-:Y:S01]  /*825e0*/  LDGSTS.E [R3+0x3c00c], desc[UR60][R106.64], P0 ;  /* 0x3c00c0006a037fae */ /* 0x0003e2000812187c */
[----:B------:R-:W-:Y:S02]  /*825f0*/  ISETP.NE.U32.AND P0, PT, RZ, UR4, PT ;  /* 0x00000004ff007c0c */ /* 0x000fe4000bf05070 */
[----:B----4-:R-:W-:Y:S01]  /*82600*/  IADD3 R110, P1, R110, R4, RZ ;  /* 0x000000046e6e7210 */ /* 0x010fe20007f3e0ff */
[----:B------:R-:W4:Y:S04]  /*82610*/  LDL.LU R106, [R1+0x1558] ;  /* 0x00155800016a7983 */ /* 0x000f280000300800 */
[----:B------:R-:W4:Y:S04]  /*82620*/  LDL.LU R107, [R1+0x155c] ;  /* 0x00155c00016b7983 */ /* 0x000f280000300800 */
[----:B------:R-:W4:Y:S01]  /*82630*/  LDL.LU R11, [R1+0x1560] ;  /* 0x00156000010b7983 */ /* 0x000f220000300800 */
[----:B------:R-:W-:Y:S01]  /*82640*/  IMAD.X R111, R111, 0x1, R0, P1 ;  /* 0x000000016f6f7824 */ /* 0x000fe200008e0600 */
[----:B-1----:R-:W-:-:S02]  /*82650*/  LOP3.LUT R3, R6, 0x10, RZ, 0x3c, !PT ;  /* 0x0000001006037812 */ /* 0x002fc400078e3cff */
[-C--:B------:R-:W-:Y:S02]  /*82660*/  IADD3 R104, P1, R104, R4.reuse, RZ ;  /* 0x0000000468687210 */ /* 0x080fe40007f3e0ff */
[----:B------:R-:W-:Y:S01]  /*82670*/  IADD3 R3, R3, UR5, RZ ;  /* 0x0000000503037c10 */ /* 0x000fe2000fffe0ff */
[----:B------:R1:W-:Y:S01]  /*82680*/  STL [R1+0x1538], R110 ;  /* 0x0015386e01007387 */ /* 0x0003e20000100800 */
[----:B------:R-:W-:-:S03]  /*82690*/  IADD3 R9, P2, R9, R4, RZ ;  /* 0x0000000409097210 */ /* 0x000fc60007f5e0ff */
[----:B------:R1:W-:Y:S04]  /*826a0*/  STL [R1+0x1534], R111 ;  /* 0x0015346f01007387 */ /* 0x0003e80000100800 */
[----:B------:R1:W-:Y:S04]  /*826b0*/  LDGSTS.E [R3], desc[UR60][R110.64], P0 ;  /* 0x000000006e037fae */ /* 0x0003e8000812187c */
[----:B------:R1:W-:Y:S02]  /*826c0*/  STL [R1+0x1540], R104 ;  /* 0x0015406801007387 */ /* 0x0003e40000100800 */
[----:B-1----:R-:W-:-:S02]  /*826d0*/  IMAD.MOV.U32 R110, RZ, RZ, R104 ;  /* 0x000000ffff6e7224 */ /* 0x002fc400078e0068 */
[----:B------:R-:W-:Y:S01]  /*826e0*/  IMAD.X R108, R108, 0x1, R0, P1 ;  /* 0x000000016c6c7824 */ /* 0x000fe200008e0600 */
[----:B------:R-:W-:-:S04]  /*826f0*/  IADD3.X R105, R105, R0, RZ, P2, !PT ;  /* 0x0000000069697210 */ /* 0x000fc800017fe4ff */
[----:B------:R-:W-:Y:S01]  /*82700*/  STL [R1+0x153c], R108 ;  /* 0x00153c6c01007387 */ /* 0x000fe20000100800 */
[----:B------:R-:W-:-:S03]  /*82710*/  MOV R111, R108 ;  /* 0x0000006c006f7202 */ /* 0x000fc60000000f00 */
[----:B------:R-:W-:Y:S04]  /*82720*/  STL [R1+0x1548], R9 ;  /* 0x0015480901007387 */ /* 0x000fe80000100800 */
[----:B------:R-:W4:Y:S04]  /*82730*/  LDL.LU R104, [R1+0x1568] ;  /* 0x0015680001687983 */ /* 0x000f280000300800 */
[----:B------:R1:W-:Y:S04]  /*82740*/  LDGSTS.E [R3+0x4000], desc[UR60][R110.64], P0 ;  /* 0x040000006e037fae */ /* 0x0003e8000812187c */
[----:B------:R1:W-:Y:S02]  /*82750*/  STL [R1+0x1544], R105 ;  /* 0x0015446901007387 */ /* 0x0003e40000100800 */
[----:B-1----:R-:W-:-:S02]  /*82760*/  MOV R111, R105 ;  /* 0x00000069006f7202 */ /* 0x002fc40000000f00 */
[----:B------:R-:W4:Y:S01]  /*82770*/  LDL.LU R105, [R1+0x1564] ;  /* 0x0015640001697983 */ /* 0x000f220000300800 */
[----:B------:R-:W-:-:S03]  /*82780*/  IMAD.MOV.U32 R110, RZ, RZ, R9 ;  /* 0x000000ffff6e7224 */ /* 0x000fc600078e0009 */
[----:B------:R-:W4:Y:S01]  /*82790*/  LDL.LU R108, [R1+0x1570] ;  /* 0x00157000016c7983 */ /* 0x000f220000300800 */
[----:B------:R-:W-:-:S03]  /*827a0*/  UISETP.GT.AND UP1, UPT, UR6, 0x5, UPT ;  /* 0x000000050600788c */ /* 0x000fc6000bf24270 */
[----:B------:R-:W4:Y:S04]  /*827b0*/  LDL.LU R9, [R1+0x1578] ;  /* 0x0015780001097983 */ /* 0x000f280000300800 */
[----:B------:R-:W-:Y:S01]  /*827c0*/  LDGSTS.E [R3+0x8000], desc[UR60][R110.64], P0 ;  /* 0x080000006e037fae */ /* 0x000fe2000812187c */
[----:B--2---:R-:W-:-:S05]  /*827d0*/  IADD3 R102, P1, R102, R4, RZ ;  /* 0x0000000466667210 */ /* 0x004fca0007f3e0ff */
[----:B------:R-:W-:Y:S01]  /*827e0*/  STL [R1+0x1550], R102 ;  /* 0x0015506601007387 */ /* 0x000fe20000100800 */
[----:B------:R-:W-:Y:S01]  /*827f0*/  USEL UR4, URZ, 0x4, !UP1 ;  /* 0x000000043f047887 */ /* 0x000fe2000c800000 */
[----:B---3--:R-:W-:-:S05]  /*82800*/  IMAD.X R103, R103, 0x1, R0, P1 ;  /* 0x0000000167677824 */ /* 0x008fca00008e0600 */
[----:B------:R1:W-:Y:S04]  /*82810*/  STL [R1+0x154c], R103 ;  /* 0x00154c6701007387 */ /* 0x0003e80000100800 */
[----:B------:R-:W2:Y:S01]  /*82820*/  LDL.LU R110, [R1+0x156c] ;  /* 0x00156c00016e7983 */ /* 0x000ea20000300800 */
[----:B------:R-:W-:-:S03]  /*82830*/  USEL UR4, UR4, URZ, !UP0 ;  /* 0x0000003f04047287 */ /* 0x000fc6000c000000 */
[----:B------:R-:W3:Y:S04]  /*82840*/  LDL.LU R111, [R1+0x1574] ;  /* 0x00157400016f7983 */ /* 0x000ee80000300800 */
[----:B------:R-:W-:Y:S01]  /*82850*/  LDGSTS.E [R3+0xc000], desc[UR60][R102.64], P0 ;  /* 0x0c00000066037fae */ /* 0x000fe2000812187c */
[----:B----4-:R-:W-:-:S04]  /*82860*/  IADD3 R106, P1, R106, R4, RZ ;  /* 0x000000046a6a7210 */ /* 0x010fc80007f3e0ff */
[----:B------:R-:W-:Y:S02]  /*82870*/  IADD3.X R109, R109, R0, RZ, P1, !PT ;  /* 0x000000006d6d7210 */ /* 0x000fe40000ffe4ff */
[----:B------:R-:W-:Y:S01]  /*82880*/  IADD3 R11, P2, R11, R4, RZ ;  /* 0x000000040b0b7210 */ /* 0x000fe20007f5e0ff */
[----:B-1----:R-:W4:Y:S01]  /*82890*/  LDL.LU R103, [R1+0x1580] ;  /* 0x0015800001677983 */ /* 0x002f220000300800 */
[----:B------:R-:W-:-:S03]  /*828a0*/  ISETP.NE.U32.AND P0, PT, RZ, UR4, PT ;  /* 0x00000004ff007c0c */ /* 0x000fc6000bf05070 */
[----:B------:R-:W4:Y:S01]  /*828b0*/  LDL.LU R102, [R1+0x1588] ;  /* 0x0015880001667983 */ /* 0x000f220000300800 */
[----:B------:R-:W-:-:S03]  /*828c0*/  IMAD.X R107, R107, 0x1, R0, P2 ;  /* 0x000000016b6b7824 */ /* 0x000fc600010e0600 */
[----:B------:R-:W-:Y:S01]  /*828d0*/  STL [R1+0x1558], R106 ;  /* 0x0015586a01007387 */ /* 0x000fe20000100800 */
[----:B------:R-:W-:-:S03]  /*828e0*/  IMAD.MOV.U32 R113, RZ, RZ, R109 ;  /* 0x000000ffff717224 */ /* 0x000fc600078e006d */
[----:B------:R1:W-:Y:S01]  /*828f0*/  STL [R1+0x1554], R109 ;  /* 0x0015546d01007387 */ /* 0x0003e20000100800 */
[----:B------:R-:W-:-:S03]  /*82900*/  MOV R112, R106 ;  /* 0x0000006a00707202 */ /* 0x000fc60000000f00 */
[----:B------:R1:W-:Y:S04]  /*82910*/  STL [R1+0x1560], R11 ;  /* 0x0015600b01007387 */ /* 0x0003e80000100800 */
[----:B------:R1:W-:Y:S04]  /*82920*/  LDGSTS.E [R3+0x4], desc[UR60][R112.64], P0 ;  /* 0x0000400070037fae */ /* 0x0003e8000812187c */
[----:B-1----:R-:W4:Y:S04]  /*82930*/  LDL.LU R109, [R1+0x157c] ;  /* 0x00157c00016d7983 */ /* 0x002f280000300800 */
[----:B------:R-:W-:Y:S04]  /*82940*/  STL [R1+0x155c], R107 ;  /* 0x00155c6b01007387 */ /* 0x000fe80000100800 */
[----:B------:R-:W4:Y:S01]  /*82950*/  LDL.LU R106, [R1+0x1584] ;  /* 0x00158400016a7983 */ /* 0x000f220000300800 */
[----:B------:R-:W-:Y:S01]  /*82960*/  MOV R112, R11 ;  /* 0x0000000b00707202 */ /* 0x000fe20000000f00 */
[----:B------:R-:W-:-:S02]  /*82970*/  IMAD.MOV.U32 R113, RZ, RZ, R107 ;  /* 0x000000ffff717224 */ /* 0x000fc400078e006b */
[----:B------:R-:W4:Y:S04]  /*82980*/  LDL.LU R11, [R1+0x1590] ;  /* 0x00159000010b7983 */ /* 0x000f280000300800 */
[----:B------:R1:W-:Y:S01]  /*82990*/  LDGSTS.E [R3+0x4004], desc[UR60][R112.64], P0 ;  /* 0x0400400070037fae */ /* 0x0003e2000812187c */
[----:B------:R-:W-:-:S05]  /*829a0*/  IADD3 R104, P1, R104, R4, RZ ;  /* 0x0000000468687210 */ /* 0x000fca0007f3e0ff */
[----:B------:R-:W-:Y:S01]  /*829b0*/  STL [R1+0x1568], R104 ;  /* 0x0015686801007387 */ /* 0x000fe20000100800 */
[----:B------:R-:W-:-:S04]  /*829c0*/  IADD3.X R105, R105, R0, RZ, P1, !PT ;  /* 0x0000000069697210 */ /* 0x000fc80000ffe4ff */
[----:B-1----:R-:W-:Y:S01]  /*829d0*/  MOV R113, R105 ;  /* 0x0000006900717202 */ /* 0x002fe20000000f00 */
[----:B------:R1:W-:Y:S04]  /*829e0*/  STL [R1+0x1564], R105 ;  /* 0x0015646901007387 */ /* 0x0003e80000100800 */
[----:B-1----:R-:W4:Y:S01]  /*829f0*/  LDL.LU R105, [R1+0x158c] ;  /* 0x00158c0001697983 */ /* 0x002f220000300800 */
[----:B------:R-:W-:Y:S01]  /*82a00*/  UISETP.GT.AND UP1, UPT, UR6, 0x6, UPT ;  /* 0x000000060600788c */ /* 0x000fe2000bf24270 */
[-C--:B------:R-:W-:Y:S01]  /*82a10*/  IADD3 R108, P2, R108, R4.reuse, RZ ;  /* 0x000000046c6c7210 */ /* 0x080fe20007f5e0ff */
[----:B------:R-:W-:Y:S01]  /*82a20*/  IMAD.MOV.U32 R112, RZ, RZ, R104 ;  /* 0x000000ffff707224 */ /* 0x000fe200078e0068 */
[----:B------:R-:W-:Y:S01]  /*82a30*/  IADD3 R9, P3, R9, R4, RZ ;  /* 0x0000000409097210 */ /* 0x000fe20007f7e0ff */
[----:B------:R-:W-:Y:S01]  /*82a40*/  USEL UR4, URZ, 0x4, !UP1 ;  /* 0x000000043f047887 */ /* 0x000fe2000c800000 */
[----:B------:R-:W4:Y:S03]  /*82a50*/  LDL.LU R107, [R1+0x1598] ;  /* 0x00159800016b7983 */ /* 0x000f260000300800 */
[----:B------:R-:W-:Y:S01]  /*82a60*/  USEL UR4, UR4, URZ, !UP0 ;  /* 0x0000003f04047287 */ /* 0x000fe2000c000000 */
[----:B------:R1:W-:Y:S04]  /*82a70*/  LDGSTS.E [R3+0x8004], desc[UR60][R112.64], P0 ;  /* 0x0800400070037fae */ /* 0x0003e8000812187c */
[----:B------:R-:W4:Y:S01]  /*82a80*/  LDL.LU R104, [R1+0x15a0] ;  /* 0x0015a00001687983 */ /* 0x000f220000300800 */
[----:B------:R-:W-:-:S03]  /*82a90*/  ISETP.NE.U32.AND P1, PT, RZ, UR4, PT ;  /* 0x00000004ff007c0c */ /* 0x000fc6000bf25070 */
[----:B------:R4:W-:Y:S01]  /*82aa0*/  STL [R1+0x1570], R108 ;  /* 0x0015706c01007387 */ /* 0x0009e20000100800 */
[----:B-1----:R-:W-:Y:S02]  /*82ab0*/  IMAD.MOV.U32 R112, RZ, RZ, R108 ;  /* 0x000000ffff707224 */ /* 0x002fe400078e006c */
[----:B--2---:R-:W-:Y:S01]  /*82ac0*/  IMAD.X R110, R110, 0x1, R0, P2 ;  /* 0x000000016e6e7824 */ /* 0x004fe200010e0600 */
[----:B---3--:R-:W-:-:S04]  /*82ad0*/  IADD3.X R111, R111, R0, RZ, P3, !PT ;  /* 0x000000006f6f7210 */ /* 0x008fc80001ffe4ff */
[----:B------:R-:W-:Y:S01]  /*82ae0*/  MOV R113, R110 ;  /* 0x0000006e00717202 */ /* 0x000fe20000000f00 */
[----:B------:R1:W-:Y:S04]  /*82af0*/  STL [R1+0x156c], R110 ;  /* 0x00156c6e01007387 */ /* 0x0003e80000100800 */
[----:B------:R2:W-:Y:S04]  /*82b00*/  STL [R1+0x1578], R9 ;  /* 0x0015780901007387 */ /* 0x0005e80000100800 */
[----:B------:R3:W-:Y:S04]  /*82b10*/  LDGSTS.E [R3+0xc004], desc[UR60][R112.64], P0 ;  /* 0x0c00400070037fae */ /* 0x0007e8000812187c */
[----:B------:R-:W-:Y:S01]  /*82b20*/  STL [R1+0x1574], R111 ;  /* 0x0015746f01007387 */ /* 0x000fe20000100800 */
[----:B----4-:R-:W-:-:S03]  /*82b30*/  IADD3 R103, P0, R103, R4, RZ ;  /* 0x0000000467677210 */ /* 0x010fc60007f1e0ff */
[----:B------:R-:W4:Y:S01]  /*82b40*/  LDL.LU R108, [R1+0x1594] ;  /* 0x00159400016c7983 */ /* 0x000f220000300800 */
[----:B------:R-:W-:-:S03]  /*82b50*/  IADD3 R102, P2, R102, R4, RZ ;  /* 0x0000000466667210 */ /* 0x000fc60007f5e0ff */
[----:B-1----:R-:W4:Y:S01]  /*82b60*/  LDL.LU R110, [R1+0x159c] ;  /* 0x00159c00016e7983 */ /* 0x002f220000300800 */
[----:B---3--:R-:W-:Y:S01]  /*82b70*/  IMAD.MOV.U32 R112, RZ, RZ, R9 ;  /* 0x000000ffff707224 */ /* 0x008fe200078e0009 */
[----:B------:R-:W-:Y:S02]  /*82b80*/  MOV R113, R111 ;  /* 0x0000006f00717202 */ /* 0x000fe40000000f00 */
[----:B--2---:R-:W2:Y:S04]  /*82b90*/  LDL.LU R9, [R1+0x15a8] ;  /* 0x0015a80001097983 */ /* 0x004ea80000300800 */
[----:B------:R1:W-:Y:S04]  /*82ba0*/  STL [R1+0x1580], R103 ;  /* 0x0015806701007387 */ /* 0x0003e80000100800 */
[----:B------:R3:W-:Y:S01]  /*82bb0*/  LDGSTS.E [R3+0x8], desc[UR60][R112.64], P1 ;  /* 0x0000800070037fae */ /* 0x0007e2000892187c */
[----:B------:R-:W-:-:S05]  /*82bc0*/  IMAD.X R109, R109, 0x1, R0, P0 ;  /* 0x000000016d6d7824 */ /* 0x000fca00000e0600 */
[----:B------:R-:W-:Y:S01]  /*82bd0*/  STL [R1+0x157c], R109 ;  /* 0x00157c6d01007387 */ /* 0x000fe20000100800 */
[----:B------:R-:W-:-:S03]  /*82be0*/  IADD3.X R106, R106, R0, RZ, P2, !PT ;  /* 0x000000006a6a7210 */ /* 0x000fc600017fe4ff */
[----:B------:R-:W-:Y:S01]  /*82bf0*/  STL [R1+0x1588], R102 ;  /* 0x0015886601007387 */ /* 0x000fe20000100800 */
[----:B---3--:R-:W-:-:S03]  /*82c00*/  IMAD.MOV.U32 R112, RZ, RZ, R103 ;  /* 0x000000ffff707224 */ /* 0x008fc600078e0067 */
[----:B------:R3:W-:Y:S04]  /*82c10*/  STL [R1+0x1584], R106 ;  /* 0x0015846a01007387 */ /* 0x0007e80000100800 */
[----:B-1----:R-:W2:Y:S01]  /*82c20*/  LDL.LU R103, [R1+0x15a4] ;  /* 0x0015a40001677983 */ /* 0x002ea20000300800 */
[----:B------:R-:W-:Y:S02]  /*82c30*/  MOV R113, R109 ;  /* 0x0000006d00717202 */ /* 0x000fe40000000f00 */
[----:B------:R-:W-:-:S03]  /*82c40*/  IADD3 R11, P0, R11, R4, RZ ;  /* 0x000000040b0b7210 */ /* 0x000fc60007f1e0ff */
[----:B------:R1:W-:Y:S02]  /*82c50*/  LDGSTS.E [R3+0x4008], desc[UR60][R112.64], P1 ;  /* 0x0400800070037fae */ /* 0x0003e4000892187c */
[----:B-1----:R-:W-:Y:S01]  /*82c60*/  MOV R113, R106 ;  /* 0x0000006a00717202 */ /* 0x002fe20000000f00 */
[----:B------:R-:W-:Y:S01]  /*82c70*/  IMAD.MOV.U32 R112, RZ, RZ, R102 ;  /* 0x000000ffff707224 */ /* 0x000fe200078e0066 */
[----:B---3--:R-:W3:Y:S04]  /*82c80*/  LDL.LU R106, [R1+0x15b0] ;  /* 0x0015b000016a7983 */ /* 0x008ee80000300800 */
[----:B------:R-:W3:Y:S04]  /*82c90*/  LDL.LU R102, [R1+0x1938] ;  /* 0x0019380001667983 */ /* 0x000ee80000300800 */
[----:B------:R-:W-:Y:S01]  /*82ca0*/  STL [R1+0x1590], R11 ;  /* 0x0015900b01007387 */ /* 0x000fe20000100800 */
[----:B------:R-:W-:-:S03]  /*82cb0*/  UISETP.GT.AND UP1, UPT, UR6, 0x7, UPT ;  /* 0x000000070600788c */ /* 0x000fc6000bf24270 */
[----:B------:R1:W-:Y:S01]  /*82cc0*/  LDGSTS.E [R3+0x8008], desc[UR60][R112.64], P1 ;  /* 0x0800800070037fae */ /* 0x0003e2000892187c */
[----:B------:R-:W-:-:S05]  /*82cd0*/  IMAD.X R105, R105, 0x1, R0, P0 ;  /* 0x0000000169697824 */ /* 0x000fca00000e0600 */
[----:B------:R1:W-:Y:S04]  /*82ce0*/  STL [R1+0x158c], R105 ;  /* 0x00158c6901007387 */ /* 0x0003e80000100800 */
[----:B------:R-:W3:Y:S04]  /*82cf0*/  LDL.LU R111, [R1+0x15ac] ;  /* 0x0015ac00016f7983 */ /* 0x000ee80000300800 */
[----:B------:R-:W3:Y:S01]  /*82d00*/  LDL.LU R109, [R1+0x1934] ;  /* 0x00193400016d7983 */ /* 0x000ee20000300800 */
[----:B------:R-:W-:Y:S01]  /*82d10*/  USEL UR4, URZ, 0x4, !UP1 ;  /* 0x000000043f047887 */ /* 0x000fe2000c800000 */
[----:B-1----:R-:W-:Y:S01]  /*82d20*/  MOV R112, R11 ;  /* 0x0000000b00707202 */ /* 0x002fe20000000f00 */
[----:B------:R-:W-:-:S02]  /*82d30*/  IMAD.MOV.U32 R113, RZ, RZ, R105 ;  /* 0x000000ffff717224 */ /* 0x000fc400078e0069 */
[----:B------:R-:W-:Y:S01]  /*82d40*/  USEL UR4, UR4, URZ, !UP0 ;  /* 0x0000003f04047287 */ /* 0x000fe2000c000000 */
[-C--:B------:R-:W-:Y:S01]  /*82d50*/  IADD3 R104, P2, R104, R4.reuse, RZ ;  /* 0x0000000468687210 */ /* 0x080fe20007f5e0ff */
[----:B------:R-:W3:Y:S04]  /*82d60*/  LDL.LU R105, [R1+0x1940] ;  /* 0x0019400001697983 */ /* 0x000ee80000300800 */
[----:B------:R1:W-:Y:S01]  /*82d70*/  LDGSTS.E [R3+0xc008], desc[UR60][R112.64], P1 ;  /* 0x0c00800070037fae */ /* 0x0003e2000892187c */
[----:B------:R-:W-:Y:S02]  /*82d80*/  IADD3 R107, P1, R107, R4, RZ ;  /* 0x000000046b6b7210 */ /* 0x000fe40007f3e0ff */
[----:B------:R-:W-:Y:S01]  /*82d90*/  ISETP.NE.U32.AND P0, PT, RZ, UR4, PT ;  /* 0x00000004ff007c0c */ /* 0x000fe2000bf05070 */
[----:B------:R-:W3:Y:S04]  /*82da0*/  LDL.LU R11, [R1+0x1948] ;  /* 0x00194800010b7983 */ /* 0x000ee80000300800 */
[----:B------:R-:W-:Y:S01]  /*82db0*/  STL [R1+0x1598], R107 ;  /* 0x0015986b01007387 */ /* 0x000fe20000100800 */
[----:B-1----:R-:W-:-:S02]  /*82dc0*/  MOV R112, R107 ;  /* 0x0000006b00707202 */ /* 0x002fc40000000f00 */
[----:B----4-:R-:W-:Y:S01]  /*82dd0*/  IADD3.X R108, R108, R0, RZ, P1, !PT ;  /* 0x000000006c6c7210 */ /* 0x010fe20000ffe4ff */
[----:B------:R-:W-:-:S04]  /*82de0*/  IMAD.X R110, R110, 0x1, R0, P2 ;  /* 0x000000016e6e7824 */ /* 0x000fc800010e0600 */
[----:B------:R1:W-:Y:S01]  /*82df0*/  STL [R1+0x1594], R108 ;  /* 0x0015946c01007387 */ /* 0x0003e20000100800 */
[----:B------:R-:W-:Y:S01]  /*82e00*/  IMAD.MOV.U32 R113, RZ, RZ, R108 ;  /* 0x000000ffff717224 */ /* 0x000fe200078e006c */
[----:B--2---:R-:W-:Y:S02]  /*82e10*/  IADD3 R9, P1, R9, R4, RZ ;  /* 0x0000000409097210 */ /* 0x004fe40007f3e0ff */
[----:B------:R-:W-:Y:S04]  /*82e20*/  STL [R1+0x15a0], R104 ;  /* 0x0015a06801007387 */ /* 0x000fe80000100800 */
[----:B------:R2:W-:Y:S04]  /*82e30*/  LDGSTS.E [R3+0xc], desc[UR60][R112.64], P0 ;  /* 0x0000c00070037fae */ /* 0x0005e8000812187c */
[----:B-1----:R-:W4:Y:S04]  /*82e40*/  LDL.LU R108, [R1+0x193c] ;  /* 0x00193c00016c7983 */ /* 0x002f280000300800 */
[----:B------:R-:W-:Y:S04]  /*82e50*/  STL [R1+0x159c], R110 ;  /* 0x00159c6e01007387 */ /* 0x000fe80000100800 */
[----:B------:R-:W4:Y:S01]  /*82e60*/  LDL.LU R107, [R1+0x1944] ;  /* 0x00194400016b7983 */ /* 0x000f220000300800 */
[----:B--2---:R-:W-:Y:S01]  /*82e70*/  MOV R112, R104 ;  /* 0x0000006800707202 */ /* 0x004fe20000000f00 */
[----:B------:R-:W-:-:S02]  /*82e80*/  IMAD.MOV.U32 R113, RZ, RZ, R110 ;  /* 0x000000ffff717224 */ /* 0x000fc400078e006e */
[----:B------:R1:W-:Y:S04]  /*82e90*/  STL [R1+0x15a8], R9 ;  /* 0x0015a80901007387 */ /* 0x0003e80000100800 */
[----:B------:R2:W-:Y:S01]  /*82ea0*/  LDGSTS.E [R3+0x400c], desc[UR60][R112.64], P0 ;  /* 0x0400c00070037fae */ /* 0x0005e2000812187c */
[----:B------:R-:W-:-:S05]  /*82eb0*/  IADD3.X R103, R103, R0, RZ, P1, !PT ;  /* 0x0000000067677210 */ /* 0x000fca0000ffe4ff */
[----:B------:R3:W-:Y:S01]  /*82ec0*/  STL [R1+0x15a4], R103 ;  /* 0x0015a46701007387 */ /* 0x0007e20000100800 */
[----:B--2---:R-:W-:-:S03]  /*82ed0*/  IMAD.MOV.U32 R112, RZ, RZ, R9 ;  /* 0x000000ffff707224 */ /* 0x004fc600078e0009 */
[----:B-1----:R-:W2:Y:S04]  /*82ee0*/  LDL.LU R9, [R1+0x1950] ;  /* 0x0019500001097983 */ /* 0x002ea80000300800 */
[----:B------:R-:W2:Y:S01]  /*82ef0*/  LDL.LU R104, [R1+0x194c] ;  /* 0x00194c0001687983 */ /* 0x000ea20000300800 */
[----:B------:R-:W-:-:S03]  /*82f00*/  MOV R113, R103 ;  /* 0x0000006700717202 */ /* 0x000fc60000000f00 */
[----:B---3--:R-:W3:Y:S01]  /*82f10*/  LDL.LU R103, [R1+0x1958] ;  /* 0x0019580001677983 */ /* 0x008ee20000300800 */
[----:B------:R-:W-:-:S03]  /*82f20*/  IADD3 R106, P2, R106, R4, RZ ;  /* 0x000000046a6a7210 */ /* 0x000fc60007f5e0ff */
[----:B------:R-:W3:Y:S01]  /*82f30*/  LDL.LU R110, [R1+0x1960] ;  /* 0x00196000016e7983 */ /* 0x000ee20000300800 */
[----:B------:R-:W-:-:S03]  /*82f40*/  IADD3 R102, P3, R102, R4, RZ ;  /* 0x0000000466667210 */ /* 0x000fc60007f7e0ff */
[----:B------:R1:W-:Y:S04]  /*82f50*/  STL [R1+0x15b0], R106 ;  /* 0x0015b06a01007387 */ /* 0x0003e80000100800 */
[----:B------:R1:W-:Y:S02]  /*82f60*/  LDGSTS.E [R3+0x800c], desc[UR60][R112.64], P0 ;  /* 0x0800c00070037fae */ /* 0x0003e4000812187c */
[----:B-1----:R-:W-:Y:S02]  /*82f70*/  IMAD.MOV.U32 R112, RZ, RZ, R106 ;  /* 0x000000ffff707224 */ /* 0x002fe400078e006a */
[----:B------:R-:W-:Y:S01]  /*82f80*/  IMAD.X R111, R111, 0x1, R0, P2 ;  /* 0x000000016f6f7824 */ /* 0x000fe200010e0600 */
[----:B------:R-:W-:-:S04]  /*82f90*/  IADD3.X R109, R109, R0, RZ, P3, !PT ;  /* 0x000000006d6d7210 */ /* 0x000fc80001ffe4ff */
[----:B------:R1:W-:Y:S04]  /*82fa0*/  STL [R1+0x15ac], R111 ;  /* 0x0015ac6f01007387 */ /* 0x0003e80000100800 */
[----:B------:R1:W-:Y:S01]  /*82fb0*/  STL [R1+0x1938], R102 ;  /* 0x0019386601007387 */ /* 0x0003e20000100800 */
[----:B------:R-:W-:-:S03]  /*82fc0*/  MOV R113, R111 ;  /* 0x0000006f00717202 */ /* 0x000fc60000000f00 */
[----:B------:R4:W-:Y:S04]  /*82fd0*/  STL [R1+0x1934], R109 ;  /* 0x0019346d01007387 */ /* 0x0009e80000100800 */
[----:B------:R-:W3:Y:S04]  /*82fe0*/  LDL.LU R106, [R1+0x1954] ;  /* 0x00195400016a7983 */ /* 0x000ee80000300800 */
[----:B-1----:R-:W3:Y:S01]  /*82ff0*/  LDL.LU R111, [R1+0x195c] ;  /* 0x00195c00016f7983 */ /* 0x002ee20000300800 */
[----:B------:R-:W-:-:S03]  /*83000*/  UISETP.GT.AND UP1, UPT, UR6, 0x24, UPT ;  /* 0x000000240600788c */ /* 0x000fc6000bf24270 */
[----:B------:R1:W-:Y:S01]  /*83010*/  LDGSTS.E [R3+0xc00c], desc[UR60][R112.64], P0 ;  /* 0x0c00c00070037fae */ /* 0x0003e2000812187c */
[----:B------:R-:W-:Y:S01]  /*83020*/  USEL UR4, URZ, 0x4, !UP1 ;  /* 0x000000043f047887 */ /* 0x000fe2000c800000 */
[----:B------:R-:W-:-:S03]  /*83030*/  IADD3 R105, P0, R105, R4, RZ ;  /* 0x0000000469697210 */ /* 0x000fc60007f1e0ff */
[----:B------:R-:W-:Y:S01]  /*83040*/  USEL UR4, UR4, URZ, !UP0 ;  /* 0x0000003f04047287 */ /* 0x000fe2000c000000 */
[----:B------:R-:W-:-:S05]  /*83050*/  IADD3 R11, P2, R11, R4, RZ ;  /* 0x000000040b0b7210 */ /* 0x000fca0007f5e0ff */
[----:B------:R-:W-:Y:S01]  /*83060*/  ISETP.NE.U32.AND P1, PT, RZ, UR4, PT ;  /* 0x00000004ff007c0c */ /* 0x000fe2000bf25070 */
[----:B-1----:R-:W-:Y:S02]  /*83070*/  IMAD.MOV.U32 R112, RZ, RZ, R102 ;  /* 0x000000ffff707224 */ /* 0x002fe400078e0066 */
[----:B------:R-:W3:Y:S01]  /*83080*/  LDL.LU R102, [R1+0x1968] ;  /* 0x0019680001667983 */ /* 0x000ee20000300800 */
[----:B------:R-:W-:-:S03]  /*83090*/  MOV R113, R109 ;  /* 0x0000006d00717202 */ /* 0x000fc60000000f00 */
[----:B------:R-:W-:Y:S06]  /*830a0*/  STL [R1+0x1940], R105 ;  /* 0x0019406901007387 */ /* 0x000fec0000100800 */
[----:B------:R-:W-:Y:S01]  /*830b0*/  LDGSTS.E [R3+0x10000], desc[UR60][R112.64], P1 ;  /* 0x1000000070037fae */ /* 0x000fe2000892187c */
[----:B----4-:R-:W-:-:S04]  /*830c0*/  IMAD.X R108, R108, 0x1, R0, P0 ;  /* 0x000000016c6c7824 */ /* 0x010fc800000e0600 */
[----:B------:R-:W-:Y:S01]  /*830d0*/  IMAD.MOV.U32 R109, RZ, RZ, R108 ;  /* 0x000000ffff6d7224 */ /* 0x000fe200078e006c */
[----:B------:R1:W-:Y:S01]  /*830e0*/  STL [R1+0x193c], R108 ;  /* 0x00193c6c01007387 */ /* 0x0003e20000100800 */
[----:B------:R-:W-:-:S03]  /*830f0*/  IADD3.X R107, R107, R0, RZ, P2, !PT ;  /* 0x000000006b6b7210 */ /* 0x000fc600017fe4ff */
[----:B------:R-:W-:Y:S04]  /*83100*/  STL [R1+0x1948], R11 ;  /* 0x0019480b01007387 */ /* 0x000fe80000100800 */
[----:B------:R4:W-:Y:S01]  /*83110*/  STL [R1+0x1944], R107 ;  /* 0x0019446b01007387 */ /* 0x0009e20000100800 */
[----:B-1----:R-:W-:-:S03]  /*83120*/  MOV R108, R105 ;  /* 0x00000069006c7202 */ /* 0x002fc60000000f00 */
[----:B------:R-:W4:Y:S04]  /*83130*/  LDL.LU R105, [R1+0x1964] ;  /* 0x0019640001697983 */ /* 0x000f280000300800 */
[----:B------:R1:W-:Y:S01]  /*83140*/  LDGSTS.E [R3+0x14000], desc[UR60][R108.64], P1 ;  /* 0x140000006c037fae */ /* 0x0003e2000892187c */
[----:B--2---:R-:W-:Y:S01]  /*83150*/  IADD3 R9, P0, R9, R4, RZ ;  /* 0x0000000409097210 */ /* 0x004fe20007f1e0ff */
[----:B-1----:R-:W-:Y:S01]  /*83160*/  IMAD.MOV.U32 R108, RZ, RZ, R11 ;  /* 0x000000ffff6c7224 */ /* 0x002fe200078e000b */
[----:B------:R-:W-:-:S03]  /*83170*/  MOV R109, R107 ;  /* 0x0000006b006d7202 */ /* 0x000fc60000000f00 */
[----:B------:R-:W-:Y:S01]  /*83180*/  IMAD.X R104, R104, 0x1, R0, P0 ;  /* 0x0000000168687824 */ /* 0x000fe200000e0600 */
[----:B------:R-:W-:Y:S01]  /*83190*/  MOV R112, R9 ;  /* 0x0000000900707202 */ /* 0x000fe20000000f00 */
[----:B------:R-:W-:Y:S02]  /*831a0*/  LDGSTS.E [R3+0x18000], desc[UR60][R108.64], P1 ;  /* 0x180000006c037fae */ /* 0x000fe4000892187c */
[----:B------:R-:W-:Y:S01]  /*831b0*/  IMAD.MOV.U32 R113, RZ, RZ, R104 ;  /* 0x000000ffff717224 */ /* 0x000fe200078e0068 */
[----:B---3--:R-:W-:-:S04]  /*831c0*/  IADD3 R110, P2, R110, R4, RZ ;  /* 0x000000046e6e7210 */ /* 0x008fc80007f5e0ff */
[----:B------:R1:W-:Y:S04]  /*831d0*/  LDGSTS.E [R3+0x1c000], desc[UR60][R112.64], P1 ;  /* 0x1c00000070037fae */ /* 0x0003e8000892187c */
[----:B------:R-:W2:Y:S04]  /*831e0*/  LDL.LU R109, [R1+0x196c] ;  /* 0x00196c00016d7983 */ /* 0x000ea80000300800 */
[----:B------:R-:W3:Y:S01]  /*831f0*/  LDL.LU R108, [R1+0x1970] ;  /* 0x00197000016c7983 */ /* 0x000ee20000300800 */
[----:B------:R-:W-:-:S03]  /*83200*/  IADD3 R103, P1, R103, R4, RZ ;  /* 0x0000000467677210 */ /* 0x000fc60007f3e0ff */
[----:B----4-:R-:W4:Y:S04]  /*83210*/  LDL.LU R107, [R1+0x1974] ;  /* 0x00197400016b7983 */ /* 0x010f280000300800 */
[----:B------:R-:W4:Y:S04]  /*83220*/  LDL.LU R11, [R1+0x1978] ;  /* 0x00197800010b7983 */ /* 0x000f280000300800 */
[----:B------:R-:W-:Y:S04]  /*83230*/  STL [R1+0x1950], R9 ;  /* 0x0019500901007387 */ /* 0x000fe80000100800 */
[----:B------:R1:W-:Y:S02]  /*83240*/  STL [R1+0x194c], R104 ;  /* 0x00194c6801007387 */ /* 0x0003e40000100800 */
[----:B-1----:R-:W-:-:S02]  /*83250*/  MOV R112, R103 ;  /* 0x0000006700707202 */ /* 0x002fc40000000f00 */
[----:B------:R-:W4:Y:S04]  /*83260*/  LDL.LU R104, [R1+0x1980] ;  /* 0x0019800001687983 */ /* 0x000f280000300800 */
[----:B------:R-:W4:Y:S04]  /*83270*/  LDL.LU R9, [R1+0x1988] ;  /* 0x0019880001097983 */ /* 0x000f280000300800 */
[----:B------:R-:W-:Y:S01]  /*83280*/  STL [R1+0x1958], R103 ;  /* 0x0019586701007387 */ /* 0x000fe20000100800 */
[----:B------:R-:W-:Y:S01]  /*83290*/  IADD3.X R106, R106, R0, RZ, P1, !PT ;  /* 0x000000006a6a7210 */ /* 0x000fe20000ffe4ff */
[----:B------:R-:W-:-:S04]  /*832a0*/  IMAD.X R111, R111, 0x1, R0, P2 ;  /* 0x000000016f6f7824 */ /* 0x000fc800010e0600 */
[----:B------:R1:W-:Y:S01]  /*832b0*/  STL [R1+0x1954], R106 ;  /* 0x0019546a01007387 */ /* 0x0003e20000100800 */
[----:B------:R-:W-:-:S03]  /*832c0*/  IMAD.MOV.U32 R113, RZ, RZ, R106 ;  /* 0x000000ffff717224 */ /* 0x000fc600078e006a */
[----:B------:R1:W-:Y:S04]  /*832d0*/  STL [R1+0x1960], R110 ;  /* 0x0019606e01007387 */ /* 0x0003e80000100800 */
[----:B-1----:R-:W4:Y:S04]  /*832e0*/  LDL.LU R106, [R1+0x197c] ;  /* 0x00197c00016a7983 */ /* 0x002f280000300800 */
[----:B------:R-:W-:Y:S04]  /*832f0*/  STL [R1+0x195c], R111 ;  /* 0x00195c6f01007387 */ /* 0x000fe80000100800 */
[----:B------:R-:W4:Y:S01]  /*83300*/  LDL.LU R103, [R1+0x1984] ;  /* 0x0019840001677983 */ /* 0x000f220000300800 */
[----:B------:R-:W-:-:S04]  /*83310*/  UISETP.GT.AND UP1, UPT, UR6, 0x25, UPT ;  /* 0x000000250600788c */ /* 0x000fc8000bf24270 */
[----:B------:R-:W-:-:S04]  /*83320*/  USEL UR4, URZ, 0x4, !UP1 ;  /* 0x000000043f047887 */ /* 0x000fc8000c800000 */
[----:B------:R-:W-:-:S06]  /*83330*/  USEL UR4, UR4, URZ, !UP0 ;  /* 0x0000003f04047287 */ /* 0x000fcc000c000000 */
[----:B------:R-:W-:Y:S02]  /*83340*/  ISETP.NE.U32.AND P0, PT, RZ, UR4, PT ;  /* 0x00000004ff007c0c */ /* 0x000fe4000bf05070 */
[----:B------:R-:W-:-:S05]  /*83350*/  IADD3 R102, P1, R102, R4, RZ ;  /* 0x0000000466667210 */ /* 0x000fca0007f3e0ff */
[----:B------:R1:W-:Y:S06]  /*83360*/  STL [R1+0x1968], R102 ;  /* 0x0019686601007387 */ /* 0x0003ec0000100800 */
[----:B------:R-:W-:Y:S04]  /*83370*/  LDGSTS.E [R3+0x10004], desc[UR60][R112.64], P0 ;  /* 0x1000400070037fae */ /* 0x000fe8000812187c */
[----:B------:R1:W-:Y:S02]  /*83380*/  LDGSTS.E [R3+0x14004], desc[UR60][R110.64], P0 ;  /* 0x140040006e037fae */ /* 0x0003e4000812187c */
[----:B-1----:R-:W-:Y:S01]  /*83390*/  IMAD.MOV.U32 R110, RZ, RZ, R102 ;  /* 0x000000ffff6e7224 */ /* 0x002fe200078e0066 */
[----:B------:R-:W-:-:S05]  /*833a0*/  IADD3.X R105, R105, R0, RZ, P1, !PT ;  /* 0x0000000069697210 */ /* 0x000fca0000ffe4ff */
[----:B------:R1:W-:Y:S04]  /*833b0*/  STL [R1+0x1964], R105 ;  /* 0x0019646901007387 */ /* 0x0003e80000100800 */
[----:B------:R-:W4:Y:S01]  /*833c0*/  LDL.LU R102, [R1+0x1990] ;  /* 0x0019900001667983 */ /* 0x000f220000300800 */
[----:B------:R-:W-:-:S03]  /*833d0*/  MOV R111, R105 ;  /* 0x00000069006f7202 */ /* 0x000fc60000000f00 */
[----:B-1----:R-:W4:Y:S04]  /*833e0*/  LDL.LU R105, [R1+0x198c] ;  /* 0x00198c0001697983 */ /* 0x002f280000300800 */
[----:B------:R-:W-:Y:S01]  /*833f0*/  LDGSTS.E [R3+0x18004], desc[UR60][R110.64], P0 ;  /* 0x180040006e037fae */ /* 0x000fe2000812187c */
[----:B---3--:R-:W-:-:S05]  /*83400*/  IADD3 R108, P2, R108, R4, RZ ;  /* 0x000000046c6c7210 */ /* 0x008fca0007f5e0ff */
[----:B--2---:R-:W-:Y:S01]  /*83410*/  IMAD.X R109, R109, 0x1, R0, P2 ;  /* 0x000000016d6d7824 */ /* 0x004fe200010e0600 */
[----:B----4-:R-:W-:Y:S01]  /*83420*/  IADD3 R11, P3, R11, R4, RZ ;  /* 0x000000040b0b7210 */ /* 0x010fe20007f7e0ff */
[----:B------:R1:W-:Y:S03]  /*83430*/  STL [R1+0x1970], R108 ;  /* 0x0019706c01007387 */ /* 0x0003e60000100800 */
[----:B------:R-:W-:Y:S01]  /*83440*/  IADD3.X R107, R107, R0, RZ, P3, !PT ;  /* 0x000000006b6b7210 */ /* 0x000fe20001ffe4ff */
[----:B------:R1:W-:Y:S04]  /*83450*/  LDGSTS.E [R3+0x1c004], desc[UR60][R108.64], P0 ;  /* 0x1c0040006c037fae */ /* 0x0003e8000812187c */
[----:B------:R2:W-:Y:S04]  /*83460*/  STL [R1+0x196c], R109 ;  /* 0x00196c6d01007387 */ /* 0x0005e80000100800 */
[----:B------:R3:W-:Y:S01]  /*83470*/  STL [R1+0x1978], R11 ;  /* 0x0019780b01007387 */ /* 0x0007e20000100800 */
[----:B------:R-:W-:-:S03]  /*83480*/  IADD3 R104, P0, R104, R4, RZ ;  /* 0x0000000468687210 */ /* 0x000fc60007f1e0ff */
[----:B------:R4:W-:Y:S01]  /*83490*/  STL [R1+0x1974], R107 ;  /* 0x0019746b01007387 */ /* 0x0009e20000100800 */
[----:B------:R-:W-:-:S03]  /*834a0*/  IADD3 R9, P2, R9, R4, RZ ;  /* 0x0000000409097210 */ /* 0x000fc60007f5e0ff */
[----:B------:R-:W4:Y:S01]  /*834b0*/  LDL.LU R112, [R1+0x1998] ;  /* 0x0019980001707983 */ /* 0x000f220000300800 */
[----:B-1----:R-:W-:-:S03]  /*834c0*/  IMAD.MOV.U32 R108, RZ, RZ, R11 ;  /* 0x000000ffff6c7224 */ /* 0x002fc600078e000b */
[----:B------:R-:W4:Y:S04]  /*834d0*/  LDL.LU R110, [R1+0x19a0] ;  /* 0x0019a000016e7983 */ /* 0x000f280000300800 */
[----:B------:R-:W4:Y:S01]  /*834e0*/  LDL.LU R113, [R1+0x1994] ;  /* 0x0019940001717983 */ /* 0x000f220000300800 */
[----:B--2---:R-:W-:-:S03]  /*834f0*/  MOV R109, R107 ;  /* 0x0000006b006d7202 */ /* 0x004fc60000000f00 */
[----:B------:R-:W2:Y:S04]  /*83500*/  LDL.LU R111, [R1+0x199c] ;  /* 0x00199c00016f7983 */ /* 0x000ea80000300800 */
[----:B---3--:R-:W3:Y:S04]  /*83510*/  LDL.LU R11, [R1+0x19a8] ;  /* 0x0019a800010b7983 */ /* 0x008ee80000300800 */
[----:B------:R-:W-:Y:S01]  /*83520*/  STL [R1+0x1980], R104 ;  /* 0x0019806801007387 */ /* 0x000fe20000100800 */
[----:B------:R-:W-:-:S04]  /*83530*/  IMAD.X R106, R106, 0x1, R0, P0 ;  /* 0x000000016a6a7824 */ /* 0x000fc800000e0600 */
[----:B----4-:R-:W-:Y:S01]  /*83540*/  IMAD.MOV.U32 R107, RZ, RZ, R106 ;  /* 0x000000ffff6b7224 */ /* 0x010fe200078e006a */
[----:B------:R1:W-:Y:S01]  /*83550*/  STL [R1+0x197c], R106 ;  /* 0x00197c6a01007387 */ /* 0x0003e20000100800 */
[----:B------:R-:W-:-:S03]  /*83560*/  IADD3.X R103, R103, R0, RZ, P2, !PT ;  /* 0x0000000067677210 */ /* 0x000fc600017fe4ff */
[----:B------:R4:W-:Y:S04]  /*83570*/  STL [R1+0x1988], R9 ;  /* 0x0019880901007387 */ /* 0x0009e80000100800 */
[----:B------:R4:W-:Y:S01]  /*83580*/  STL [R1+0x1984], R103 ;  /* 0x0019846701007387 */ /* 0x0009e20000100800 */
[----:B-1----:R-:W-:-:S03]  /*83590*/  MOV R106, R104 ;  /* 0x00000068006a7202 */ /* 0x002fc60000000f00 */
[----:B------:R-:W3:Y:S01]  /*835a0*/  LDL.LU R104, [R1+0x19a4] ;  /* 0x0019a40001687983 */ /* 0x000ee20000300800 */
[----:B------:R-:W-:-:S04]  /*835b0*/  UISETP.GT.AND UP1, UPT, UR6, 0x26, UPT ;  /* 0x000000260600788c */ /* 0x000fc8000bf24270 */
[----:B------:R-:W-:-:S04]  /*835c0*/  USEL UR4, URZ, 0x4, !UP1 ;  /* 0x000000043f047887 */ /* 0x000fc8000c800000 */
[----:B------:R-:W-:-:S06]  /*835d0*/  USEL UR4, UR4, URZ, !UP0 ;  /* 0x0000003f04047287 */ /* 0x000fcc000c000000 */
[----:B------:R-:W-:Y:S01]  /*835e0*/  ISETP.NE.U32.AND P1, PT, RZ, UR4, PT ;  /* 0x00000004ff007c0c */ /* 0x000fe2000bf25070 */
[----:B------:R-:W-:-:S12]  /*835f0*/  UISETP.GT.AND UP1, UPT, UR6, 0x27, UPT ;  /* 0x000000270600788c */ /* 0x000fd8000bf24270 */
[----:B------:R-:W-:Y:S04]  /*83600*/  LDGSTS.E [R3+0x10008], desc[UR60][R108.64], P1 ;  /* 0x100080006c037fae */ /* 0x000fe8000892187c */
[----:B------:R1:W-:Y:S04]  /*83610*/  LDGSTS.E [R3+0x14008], desc[UR60][R106.64], P1 ;  /* 0x140080006a037fae */ /* 0x0003e8000892187c */
[----:B------:R-:W3:Y:S01]  /*83620*/  LDL.LU R109, [R1+0x19ac] ;  /* 0x0019ac00016d7983 */ /* 0x000ee20000300800 */
[----:B-1----:R-:W-:-:S03]  /*83630*/  IMAD.MOV.U32 R106, RZ, RZ, R9 ;  /* 0x000000ffff6a7224 */ /* 0x002fc600078e0009 */
[----:B----4-:R-:W4:Y:S01]  /*83640*/  LDL.LU R9, [R1+0x19b0] ;  /* 0x0019b00001097983 */ /* 0x010f220000300800 */
[----:B------:R-:W-:-:S03]  /*83650*/  IADD3 R102, P0, R102, R4, RZ ;  /* 0x0000000466667210 */ /* 0x000fc60007f1e0ff */
[----:B------:R-:W4:Y:S01]  /*83660*/  LDL.LU R108, [R1+0x1d34] ;  /* 0x001d3400016c7983 */ /* 0x000f220000300800 */
[----:B------:R-:W-:-:S03]  /*83670*/  MOV R107, R103 ;  /* 0x00000067006b7202 */ /* 0x000fc60000000f00 */
[----:B------:R-:W4:Y:S01]  /*83680*/  LDL.LU R103, [R1+0x1d38] ;  /* 0x001d380001677983 */ /* 0x000f220000300800 */
[----:B------:R-:W-:Y:S01]  /*83690*/  IMAD.X R105, R105, 0x1, R0, P0 ;  /* 0x0000000169697824 */ /* 0x000fe200000e0600 */
[----:B------:R-:W-:Y:S02]  /*836a0*/  USEL UR4, URZ, 0x4, !UP1 ;  /* 0x000000043f047887 */ /* 0x000fe4000c800000 */
[----:B------:R1:W-:Y:S02]  /*836b0*/  LDGSTS.E [R3+0x18008], desc[UR60][R106.64], P1 ;  /* 0x180080006a037fae */ /* 0x0003e4000892187c */
[----:B------:R-:W-:Y:S02]  /*836c0*/  USEL UR4, UR4, URZ, !UP0 ;  /* 0x0000003f04047287 */ /* 0x000fe4000c000000 */
[----:B------:R-:W-:Y:S01]  /*836d0*/  STL [R1+0x1990], R102 ;  /* 0x0019906601007387 */ /* 0x000fe20000100800 */
[----:B-1----:R-:W-:Y:S01]  /*836e0*/  MOV R106, R102 ;  /* 0x00000066006a7202 */ /* 0x002fe20000000f00 */
[----:B------:R-:W-:-:S02]  /*836f0*/  IMAD.MOV.U32 R107, RZ, RZ, R105 ;  /* 0x000000ffff6b7224 */ /* 0x000fc400078e0069 */
[----:B------:R1:W-:Y:S04]  /*83700*/  STL [R1+0x198c], R105 ;  /* 0x00198c6901007387 */ /* 0x0003e80000100800 */
[----:B------:R-:W-:Y:S01]  /*83710*/  LDGSTS.E [R3+0x1c008], desc[UR60][R106.64], P1 ;  /* 0x1c0080006a037fae */ /* 0x000fe2000892187c */
[----:B------:R-:W-:-:S03]  /*83720*/  ISETP.NE.U32.AND P0, PT, RZ, UR4, PT ;  /* 0x00000004ff007c0c */ /* 0x000fc6000bf05070 */
[----:B------:R-:W4:Y:S04]  /*83730*/  LDL.LU R107, [R1+0x1d3c] ;  /* 0x001d3c00016b7983 */ /* 0x000f280000300800 */
[----:B------:R-:W4:Y:S04]  /*83740*/  LDL.LU R106, [R1+0x1d40] ;  /* 0x001d4000016a7983 */ /* 0x000f280000300800 */
[----:B-1----:R-:W4:Y:S04]  /*83750*/  LDL.LU R105, [R1+0x1d44] ;  /* 0x001d440001697983 */ /* 0x002f280000300800 */
[----:B------:R-:W4:Y:S01]  /*83760*/  LDL.LU R102, [R1+0x1d48] ;  /* 0x001d480001667983 */ /* 0x000f220000300800 */
[----:B------:R-:W-:-:S02]  /*83770*/  IADD3 R112, P1, R112, R4, RZ ;  /* 0x0000000470707210 */ /* 0x000fc40007f3e0ff */
[----:B------:R-:W-:Y:S02]  /*83780*/  IADD3 R110, P2, R110, R4, RZ ;  /* 0x000000046e6e7210 */ /* 0x000fe40007f5e0ff */
[----:B------:R-:W-:Y:S01]  /*83790*/  IADD3.X R113, R113, R0, RZ, P1, !PT ;  /* 0x0000000071717210 */ /* 0x000fe20000ffe4ff */
[----:B------:R-:W-:Y:S02]  /*837a0*/  STL [R1+0x1998], R112 ;  /* 0x0019987001007387 */ /* 0x000fe40000100800 */
[----:B--2---:R-:W-:Y:S01]  /*837b0*/  IMAD.X R111, R111, 0x1, R0, P2 ;  /* 0x000000016f6f7824 */ /* 0x004fe200010e0600 */
[----:B---3--:R-:W-:Y:S01]  /*837c0*/  IADD3 R11, P1, R11, R4, RZ ;  /* 0x000000040b0b7210 */ /* 0x008fe20007f3e0ff */
[----:B------:R-:W-:Y:S04]  /*837d0*/  STL [R1+0x1994], R113 ;  /* 0x0019947101007387 */ /* 0x000fe80000100800 */
[----:B------:R1:W-:Y:S04]  /*837e0*/  STL [R1+0x19a0], R110 ;  /* 0x0019a06e01007387 */ /* 0x0003e80000100800 */
[----:B------:R-:W-:Y:S04]  /*837f0*/  LDGSTS.E [R3+0x1000c], desc[UR60][R112.64], P0 ;  /* 0x1000c00070037fae */ /* 0x000fe8000812187c */
[----:B------:R-:W-:Y:S04]  /*83800*/  STL [R1+0x199c], R111 ;  /* 0x00199c6f01007387 */ /* 0x000fe80000100800 */
[----:B------:R1:W-:Y:S04]  /*83810*/  LDGSTS.E [R3+0x1400c], desc[UR60][R110.64], P0 ;  /* 0x1400c0006e037fae */ /* 0x0003e8000812187c */
[----:B------:R2:W-:Y:S01]  /*83820*/  STL [R1+0x19a8], R11 ;  /* 0x0019a80b01007387 */ /* 0x0005e20000100800 */
[----:B-1----:R-:W-:Y:S01]  /*83830*/  IMAD.MOV.U32 R110, RZ, RZ, R11 ;  /* 0x000000ffff6e7224 */ /* 0x002fe200078e000b */
[----:B------:R-:W-:-:S05]  /*83840*/  IADD3.X R104, R104, R0, RZ, P1, !PT ;  /* 0x0000000068687210 */ /* 0x000fca0000ffe4ff */
[----:B------:R1:W-:Y:S04]  /*83850*/  STL [R1+0x19a4], R104 ;  /* 0x0019a46801007387 */ /* 0x0003e80000100800 */
[----:B--2---:R-:W2:Y:S01]  /*83860*/  LDL.LU R11, [R1+0x1d50] ;  /* 0x001d5000010b7983 */ /* 0x004ea20000300800 */
[----:B------:R-:W-:-:S03]  /*83870*/  MOV R111, R104 ;  /* 0x00000068006f7202 */ /* 0x000fc60000000f00 */
[----:B-1----:R-:W3:Y:S01]  /*83880*/  LDL.LU R104, [R1+0x1d4c] ;  /* 0x001d4c0001687983 */ /* 0x002ee20000300800 */
[----:B------:R-:W-:-:S03]  /*83890*/  UISETP.GT.AND UP1, UPT, UR6, 0x44, UPT ;  /* 0x000000440600788c */ /* 0x000fc6000bf24270 */
[----:B------:R1:W-:Y:S01]  /*838a0*/  LDGSTS.E [R3+0x1800c], desc[UR60][R110.64], P0 ;  /* 0x1800c0006e037fae */ /* 0x0003e2000812187c */
[----:B------:R-:W-:-:S04]  /*838b0*/  USEL UR4, URZ, 0x4, !UP1 ;  /* 0x000000043f047887 */ /* 0x000fc8000c800000 */
[----:B------:R-:W-:-:S06]  /*838c0*/  USEL UR4, UR4, URZ, !UP0 ;  /* 0x0000003f04047287 */ /* 0x000fcc000c000000 */
[----:B------:R-:W-:Y:S02]  /*838d0*/  ISETP.NE.U32.AND P1, PT, RZ, UR4, PT ;  /* 0x00000004ff007c0c */ /* 0x000fe4000bf25070 */
[----:B----4-:R-:W-:-:S05]  /*838e0*/  IADD3 R9, P2, R9, R4, RZ ;  /* 0x0000000409097210 */ /* 0x010fca0007f5e0ff */
[----:B------:R-:W-:Y:S01]  /*838f0*/  IMAD.X R109, R109, 0x1, R0, P2 ;  /* 0x000000016d6d7824 */ /* 0x000fe200010e0600 */
[----:B------:R-:W-:Y:S01]  /*83900*/  IADD3 R103, P3, R103, R4, RZ ;  /* 0x0000000467677210 */ /* 0x000fe20007f7e0ff */
[----:B-1----:R-:W-:-:S03]  /*83910*/  IMAD.MOV.U32 R110, RZ, RZ, R9 ;  /* 0x000000ffff6e7224 */ /* 0x002fc600078e0009 */
[----:B------:R-:W-:Y:S02]  /*83920*/  MOV R111, R109 ;  /* 0x0000006d006f7202 */ /* 0x000fe40000000f00 */
[----:B------:R-:W-:Y:S01]  /*83930*/  IADD3.X R108, R108, R0, RZ, P3, !PT ;  /* 0x000000006c6c7210 */ /* 0x000fe20001ffe4ff */
[----:B------:R-:W-:Y:S04]  /*83940*/  STL [R1+0x19b0], R9 ;  /* 0x0019b00901007387 */ /* 0x000fe80000100800 */
[----:B------:R1:W-:Y:S04]  /*83950*/  STL [R1+0x19ac], R109 ;  /* 0x0019ac6d01007387 */ /* 0x0003e80000100800 */
[----:B------:R-:W-:Y:S04]  /*83960*/  STL [R1+0x1d38], R103 ;  /* 0x001d386701007387 */ /* 0x000fe80000100800 */
[----:B------:R-:W-:Y:S04]  /*83970*/  LDGSTS.E [R3+0x1c00c], desc[UR60][R110.64], P0 ;  /* 0x1c00c0006e037fae */ /* 0x000fe8000812187c */
[----:B------:R4:W-:Y:S04]  /*83980*/  STL [R1+0x1d34], R108 ;  /* 0x001d346c01007387 */ /* 0x0009e80000100800 */
[----:B------:R-:W3:Y:S01]  /*83990*/  LDL.LU R112, [R1+0x1d58] ;  /* 0x001d580001707983 */ /* 0x000ee20000300800 */
[----:B-1----:R-:W-:-:S03]  /*839a0*/  IMAD.MOV.U32 R109, RZ, RZ, R108 ;  /* 0x000000ffff6d7224 */ /* 0x002fc600078e006c */
[----:B------:R-:W3:Y:S01]  /*839b0*/  LDL.LU R9, [R1+0x1d60] ;  /* 0x001d600001097983 */ /* 0x000ee20000300800 */
[----:B----4-:R-:W-:-:S03]  /*839c0*/  MOV R108, R103 ;  /* 0x00000067006c7202 */ /* 0x010fc60000000f00 */
[----:B------:R-:W4:Y:S04]  /*839d0*/  LDL.LU R113, [R1+0x1d54] ;  /* 0x001d540001717983 */ /* 0x000f280000300800 */
[----:B------:R-:W4:Y:S01]  /*839e0*/  LDL.LU R103, [R1+0x1d5c] ;  /* 0x001d5c0001677983 */ /* 0x000f220000300800 */
[----:B------:R-:W-:-:S03]  /*839f0*/  IADD3 R106, P0, R106, R4, RZ ;  /* 0x000000046a6a7210 */ /* 0x000fc60007f1e0ff */
[----:B------:R-:W-:Y:S02]  /*83a00*/  LDGSTS.E [R3+0x20000], desc[UR60][R108.64], P1 ;  /* 0x200000006c037fae */ /* 0x000fe4000892187c */
[----:B------:R-:W-:Y:S01]  /*83a10*/  IMAD.X R107, R107, 0x1, R0, P0 ;  /* 0x000000016b6b7824 */ /* 0x000fe200000e0600 */
[----:B------:R-:W-:Y:S01]  /*83a20*/  IADD3 R102, P2, R102, R4, RZ ;  /* 0x0000000466667210 */ /* 0x000fe20007f5e0ff */
[----:B------:R1:W-:Y:S03]  /*83a30*/  STL [R1+0x1d40], R106 ;  /* 0x001d406a01007387 */ /* 0x0003e60000100800 */
[----:B------:R-:W-:Y:S01]  /*83a40*/  IADD3.X R105, R105, R0, RZ, P2, !PT ;  /* 0x0000000069697210 */ /* 0x000fe200017fe4ff */
[----:B------:R-:W-:Y:S04]  /*83a50*/  STL [R1+0x1d3c], R107 ;  /* 0x001d3c6b01007387 */ /* 0x000fe80000100800 */
[----:B------:R1:W-:Y:S04]  /*83a60*/  STL [R1+0x1d48], R102 ;  /* 0x001d486601007387 */ /* 0x0003e80000100800 */
[----:B------:R3:W-:Y:S04]  /*83a70*/  STL [R1+0x1d44], R105 ;  /* 0x001d446901007387 */ /* 0x0007e80000100800 */
[----:B------:R-:W4:Y:S04]  /*83a80*/  LDL.LU R110, [R1+0x1d68] ;  /* 0x001d6800016e7983 */ /* 0x000f280000300800 */
[----:B------:R1:W-:Y:S04]  /*83a90*/  LDGSTS.E [R3+0x24000], desc[UR60][R106.64], P1 ;  /* 0x240000006a037fae */ /* 0x0003e8000892187c */
[----:B------:R-:W4:Y:S04]  /*83aa0*/  LDL.LU R111, [R1+0x1d64] ;  /* 0x001d6400016f7983 */ /* 0x000f280000300800 */
[----:B------:R-:W4:Y:S01]  /*83ab0*/  LDL.LU R108, [R1+0x1d6c] ;  /* 0x001d6c00016c7983 */ /* 0x000f220000300800 */
[----:B-1----:R-:W-:-:S03]  /*83ac0*/  IMAD.MOV.U32 R106, RZ, RZ, R102 ;  /* 0x000000ffff6a7224 */ /* 0x002fc600078e0066 */
[----:B------:R-:W4:Y:S01]  /*83ad0*/  LDL.LU R102, [R1+0x1d70] ;  /* 0x001d700001667983 */ /* 0x000f220000300800 */
[----:B------:R-:W-:-:S03]  /*83ae0*/  MOV R107, R105 ;  /* 0x00000069006b7202 */ /* 0x000fc60000000f00 */
[----:B------:R-:W4:Y:S04]  /*83af0*/  LDL.LU R109, [R1+0x1d74] ;  /* 0x001d7400016d7983 */ /* 0x000f280000300800 */
[----:B------:R-:W-:Y:S04]  /*83b00*/  LDGSTS.E [R3+0x28000], desc[UR60][R106.64], P1 ;  /* 0x280000006a037fae */ /* 0x000fe8000892187c */
[----:B------:R-:W4:Y:S01]  /*83b10*/  LDL.LU R107, [R1+0x1d78] ;  /* 0x001d7800016b7983 */ /* 0x000f220000300800 */
[----:B--2---:R-:W-:-:S05]  /*83b20*/  IADD3 R11, P0, R11, R4, RZ ;  /* 0x000000040b0b7210 */ /* 0x004fca0007f1e0ff */
[----:B---3--:R-:W-:Y:S01]  /*83b30*/  IMAD.X R104, R104, 0x1, R0, P0 ;  /* 0x0000000168687824 */ /* 0x008fe200000e0600 */
[----:B------:R-:W-:Y:S04]  /*83b40*/  STL [R1+0x1d50], R11 ;  /* 0x001d500b01007387 */ /* 0x000fe80000100800 */
[----:B------:R1:W-:Y:S01]  /*83b50*/  STL [R1+0x1d4c], R104 ;  /* 0x001d4c6801007387 */ /* 0x0003e20000100800 */
[----:B------:R-:W-:-:S03]  /*83b60*/  MOV R105, R104 ;  /* 0x0000006800697202 */ /* 0x000fc60000000f00 */
[----:B------:R-:W2:Y:S01]  /*83b70*/  LDL.LU R106, [R1+0x1d7c] ;  /* 0x001d7c00016a7983 */ /* 0x000ea20000300800 */
[----:B-1----:R-:W-:-:S03]  /*83b80*/  IMAD.MOV.U32 R104, RZ, RZ, R11 ;  /* 0x000000ffff687224 */ /* 0x002fc600078e000b */
[----:B------:R-:W3:Y:S04]  /*83b90*/  LDL.LU R11, [R1+0x1d80] ;  /* 0x001d8000010b7983 */ /* 0x000ee80000300800 */
[----:B------:R-:W-:Y:S04]  /*83ba0*/  LDGSTS.E [R3+0x2c000], desc[UR60][R104.64], P1 ;  /* 0x2c00000068037fae */ /* 0x000fe8000892187c */
[----:B------:R-:W2:Y:S04]  /*83bb0*/  LDL.LU R105, [R1+0x1d84] ;  /* 0x001d840001697983 */ /* 0x000ea80000300800 */
[----:B------:R-:W2:Y:S01]  /*83bc0*/  LDL.LU R104, [R1+0x1d88] ;  /* 0x001d880001687983 */ /* 0x000ea20000300800 */
[----:B------:R-:W-:-:S04]  /*83bd0*/  UISETP.GT.AND UP1, UPT, UR6, 0x45, UPT ;  /* 0x000000450600788c */ /* 0x000fc8000bf24270 */
[----:B------:R-:W-:-:S04]  /*83be0*/  USEL UR4, URZ, 0x4, !UP1 ;  /* 0x000000043f047887 */ /* 0x000fc8000c800000 */
[----:B------:R-:W-:-:S06]  /*83bf0*/  USEL UR4, UR4, URZ, !UP0 ;  /* 0x0000003f04047287 */ /* 0x000fcc000c000000 */
[----:B------:R-:W-:Y:S02]  /*83c00*/  ISETP.NE.U32.AND P0, PT, RZ, UR4, PT ;  /* 0x00000004ff007c0c */ /* 0x000fe4000bf05070 */
[-C--:B------:R-:W-:Y:S02]  /*83c10*/  IADD3 R112, P1, R112, R4.reuse, RZ ;  /* 0x0000000470707210 */ /* 0x080fe40007f3e0ff */
[----:B------:R-:W-:Y:S02]  /*83c20*/  IADD3 R9, P2, R9, R4, RZ ;  /* 0x0000000409097210 */ /* 0x000fe40007f5e0ff */
[----:B----4-:R-:W-:Y:S01]  /*83c30*/  IADD3.X R113, R113, R0, RZ, P1, !PT ;  /* 0x0000000071717210 */ /* 0x010fe20000ffe4ff */
[----:B------:R-:W-:Y:S02]  /*83c40*/  STL [R1+0x1d58], R112 ;  /* 0x001d587001007387 */ /* 0x000fe40000100800 */
[----:B------:R-:W-:Y:S02]  /*83c50*/  IMAD.X R103, R103, 0x1, R0, P2 ;  /* 0x0000000167677824 */ /* 0x000fe400010e0600 */
[----:B------:R1:W-:Y:S04]  /*83c60*/  STL [R1+0x1d54], R113 ;  /* 0x001d547101007387 */ /* 0x0003e80000100800 */
[----:B------:R-:W-:Y:S04]  /*83c70*/  STL [R1+0x1d60], R9 ;  /* 0x001d600901007387 */ /* 0x000fe80000100800 */
[----:B------:R1:W-:Y:S04]  /*83c80*/  LDGSTS.E [R3+0x20004], desc[UR60][R112.64], P0 ;  /* 0x2000400070037fae */ /* 0x0003e8000812187c */
[----:B------:R4:W-:Y:S01]  /*83c90*/  STL [R1+0x1d5c], R103 ;  /* 0x001d5c6701007387 */ /* 0x0009e20000100800 */
[----:B------:R-:W-:Y:S01]  /*83ca0*/  UISETP.GT.AND UP1, UPT, UR6, 0x46, UPT ;  /* 0x000000460600788c */ /* 0x000fe2000bf24270 */
[----:B-1----:R-:W-:Y:S01]  /*83cb0*/  IMAD.MOV.U32 R113, RZ, RZ, R103 ;  /* 0x000000ffff717224 */ /* 0x002fe200078e0067 */
[----:B------:R-:W-:Y:S01]  /*83cc0*/  MOV R112, R9 ;  /* 0x0000000900707202 */ /* 0x000fe20000000f00 */
[----:B----4-:R-:W4:Y:S04]  /*83cd0*/  LDL.LU R103, [R1+0x1d8c] ;  /* 0x001d8c0001677983 */ /* 0x010f280000300800 */
[----:B------:R-:W4:Y:S01]  /*83ce0*/  LDL.LU R9, [R1+0x1d90] ;  /* 0x001d900001097983 */ /* 0x000f220000300800 */
[----:B------:R-:W-:Y:S01]  /*83cf0*/  IADD3 R110, P1, R110, R4, RZ ;  /* 0x000000046e6e7210 */ /* 0x000fe20007f3e0ff */
[----:B------:R-:W-:-:S02]  /*83d00*/  USEL UR4, URZ, 0x4, !UP1 ;  /* 0x000000043f047887 */ /* 0x000fc4000c800000 */
[----:B------:R-:W-:Y:S01]  /*83d10*/  LDGSTS.E [R3+0x24004], desc[UR60][R112.64], P0 ;  /* 0x2400400070037fae */ /* 0x000fe2000812187c */
[----:B------:R-:W-:Y:S01]  /*83d20*/  IADD3.X R111, R111, R0, RZ, P1, !PT ;  /* 0x000000006f6f7210 */ /* 0x000fe20000ffe4ff */
[----:B------:R-:W-:Y:S02]  /*83d30*/  USEL UR4, UR4, URZ, !UP0 ;  /* 0x0000003f04047287 */ /* 0x000fe4000c000000 */
[----:B------:R1:W-:Y:S01]  /*83d40*/  STL [R1+0x1d68], R110 ;  /* 0x001d686e01007387 */ /* 0x0003e20000100800 */
[----:B------:R-:W-:-:S03]  /*83d50*/  IADD3 R102, P2, R102, R4, RZ ;  /* 0x0000000466667210 */ /* 0x000fc60007f5e0ff */
[----:B------:R1:W-:Y:S02]  /*83d60*/  STL [R1+0x1d64], R111 ;  /* 0x001d646f01007387 */ /* 0x0003e40000100800 */
[----:B------:R-:W-:Y:S02]  /*83d70*/  IMAD.X R108, R108, 0x1, R0, P2 ;  /* 0x000000016c6c7824 */ /* 0x000fe400010e0600 */
[----:B------:R1:W-:Y:S01]  /*83d80*/  LDGSTS.E [R3+0x28004], desc[UR60][R110.64], P0 ;  /* 0x280040006e037fae */ /* 0x0003e2000812187c */
[----:B------:R-:W-:-:S03]  /*83d90*/  ISETP.NE.U32.AND P1, PT, RZ, UR4, PT ;  /* 0x00000004ff007c0c */ /* 0x000fc6000bf25070 */
[----:B------:R-:W-:Y:S01]  /*83da0*/  STL [R1+0x1d70], R102 ;  /* 0x001d706601007387 */ /* 0x000fe20000100800 */
[----:B-1----:R-:W-:Y:S01]  /*83db0*/  IMAD.MOV.U32 R110, RZ, RZ, R102 ;  /* 0x000000ffff6e7224 */ /* 0x002fe200078e0066 */
[----:B------:R-:W-:Y:S02]  /*83dc0*/  MOV R111, R108 ;  /* 0x0000006c006f7202 */ /* 0x000fe40000000f00 */
[----:B------:R-:W-:-:S03]  /*83dd0*/  IADD3 R107, P3, R107, R4, RZ ;  /* 0x000000046b6b7210 */ /* 0x000fc60007f7e0ff */
[----:B------:R1:W-:Y:S01]  /*83de0*/  LDGSTS.E [R3+0x2c004], desc[UR60][R110.64], P0 ;  /* 0x2c0040006e037fae */ /* 0x0003e2000812187c */
[----:B------:R-:W-:-:S03]  /*83df0*/  IADD3.X R109, R109, R0, RZ, P3, !PT ;  /* 0x000000006d6d7210 */ /* 0x000fc60001ffe4ff */
[----:B------:R1:W-:Y:S04]  /*83e00*/  STL [R1+0x1d6c], R108 ;  /* 0x001d6c6c01007387 */ /* 0x0003e80000100800 */
[----:B------:R-:W-:Y:S04]  /*83e10*/  STL [R1+0x1d78], R107 ;  /* 0x001d786b01007387 */ /* 0x000fe80000100800 */
[----:B------:R1:W-:Y:S02]  /*83e20*/  STL [R1+0x1d74], R109 ;  /* 0x001d746d01007387 */ /* 0x0003e40000100800 */
[----:B-1----:R-:W-:Y:S01]  /*83e30*/  IMAD.MOV.U32 R110, RZ, RZ, R107 ;  /* 0x000000ffff6e7224 */ /* 0x002fe200078e006b */
[----:B------:R-:W-:Y:S01]  /*83e40*/  MOV R111, R109 ;  /* 0x0000006d006f7202 */ /* 0x000fe20000000f00 */
[----:B------:R-:W4:Y:S04]  /*83e50*/  LDL.LU R108, [R1+0x1d98] ;  /* 0x001d9800016c7983 */ /* 0x000f280000300800 */
[----:B------:R-:W4:Y:S04]  /*83e60*/  LDL.LU R102, [R1+0x1da0] ;  /* 0x001da00001667983 */ /* 0x000f280000300800 */
[----:B------:R-:W4:Y:S04]  /*83e70*/  LDL.LU R109, [R1+0x1d94] ;  /* 0x001d9400016d7983 */ /* 0x000f280000300800 */
[----:B------:R-:W4:Y:S04]  /*83e80*/  LDL.LU R107, [R1+0x1d9c] ;  /* 0x001d9c00016b7983 */ /* 0x000f280000300800 */
[----:B------:R1:W-:Y:S01]  /*83e90*/  LDGSTS.E [R3+0x20008], desc[UR60][R110.64], P1 ;  /* 0x200080006e037fae */ /* 0x0003e2000892187c */
[----:B---3--:R-:W-:-:S05]  /*83ea0*/  IADD3 R11, P0, R11, R4, RZ ;  /* 0x000000040b0b7210 */ /* 0x008fca0007f1e0ff */
[----:B--2---:R-:W-:Y:S01]  /*83eb0*/  IMAD.X R106, R106, 0x1, R0, P0 ;  /* 0x000000016a6a7824 */ /* 0x004fe200000e0600 */
[----:B------:R2:W-:Y:S01]  /*83ec0*/  STL [R1+0x1d80], R11 ;  /* 0x001d800b01007387 */ /* 0x0005e20000100800 */
[----:B-1----:R-:W-:-:S03]  /*83ed0*/  IMAD.MOV.U32 R110, RZ, RZ, R11 ;  /* 0x000000ffff6e7224 */ /* 0x002fc600078e000b */
[----:B------:R1:W-:Y:S01]  /*83ee0*/  STL [R1+0x1d7c], R106 ;  /* 0x001d7c6a01007387 */ /* 0x0003e20000100800 */
[----:B------:R-:W-:Y:S01]  /*83ef0*/  MOV R111, R106 ;  /* 0x0000006a006f7202 */ /* 0x000fe20000000f00 */
[----:B------:R-:W-:Y:S01]  /*83f00*/  UISETP.GT.AND UP1, UPT, UR6, 0x47, UPT ;  /* 0x000000470600788c */ /* 0x000fe2000bf24270 */
[----:B------:R-:W-:-:S03]  /*83f10*/  IADD3 R104, P2, R104, R4, RZ ;  /* 0x0000000468687210 */ /* 0x000fc60007f5e0ff */
[----:B------:R-:W-:Y:S01]  /*83f20*/  LDGSTS.E [R3+0x24008], desc[UR60][R110.64], P1 ;  /* 0x240080006e037fae */ /* 0x000fe2000892187c */
[----:B------:R-:W-:-:S03]  /*83f30*/  IADD3.X R105, R105, R0, RZ, P2, !PT ;  /* 0x0000000069697210 */ /* 0x000fc600017fe4ff */
[----:B------:R3:W-:Y:S04]  /*83f40*/  STL [R1+0x1d88], R104 ;  /* 0x001d886801007387 */ /* 0x0007e80000100800 */
[----:B--2---:R-:W2:Y:S04]  /*83f50*/  LDL.LU R11, [R1+0x1da8] ;  /* 0x001da800010b7983 */ /* 0x004ea80000300800 */
[----:B------:R3:W-:Y:S04]  /*83f60*/  STL [R1+0x1d84], R105 ;  /* 0x001d846901007387 */ /* 0x0007e80000100800 */
[----:B-1----:R-:W2:Y:S01]  /*83f70*/  LDL.LU R106, [R1+0x1da4] ;  /* 0x001da400016a7983 */ /* 0x002ea20000300800 */
[----:B------:R-:W-:-:S03]  /*83f80*/  USEL UR4, URZ, 0x4, !UP1 ;  /* 0x000000043f047887 */ /* 0x000fc6000c800000 */
[----:B------:R3:W-:Y:S01]  /*83f90*/  LDGSTS.E [R3+0x28008], desc[UR60][R104.64], P1 ;  /* 0x2800800068037fae */ /* 0x0007e2000892187c */
[----:B------:R-:W-:Y:S01]  /*83fa0*/  USEL UR4, UR4, URZ, !UP0 ;  /* 0x0000003f04047287 */ /* 0x000fe2000c000000 */
[----:B----4-:R-:W-:-:S05]  /*83fb0*/  IADD3 R9, P0, R9, R4, RZ ;  /* 0x0000000409097210 */ /* 0x010fca0007f1e0ff */
[----:B------:R-:W-:Y:S01]  /*83fc0*/  IMAD.X R103, R103, 0x1, R0, P0 ;  /* 0x0000000167677824 */ /* 0x000fe200000e0600 */
[----:B------:R-:W-:Y:S04]  /*83fd0*/  STL [R1+0x1d90], R9 ;  /* 0x001d900901007387 */ /* 0x000fe80000100800 */
[----:B------:R1:W-:Y:S04]  /*83fe0*/  STL [R1+0x1d8c], R103 ;  /* 0x001d8c6701007387 */ /* 0x0003e80000100800 */
[----:B------:R-:W4:Y:S01]  /*83ff0*/  LDL.LU R112, [R1+0x1db0] ;  /* 0x001db00001707983 */ /* 0x000f220000300800 */
[----:B---3--:R-:W-:Y:S01]  /*84000*/  MOV R104, R9 ;  /* 0x0000000900687202 */ /* 0x008fe20000000f00 */
[----:B------:R-:W-:-:S02]  /*84010*/  IMAD.MOV.U32 R105, RZ, RZ, R103 ;  /* 0x000000ffff697224 */ /* 0x000fc400078e0067 */
[----:B------:R-:W3:Y:S04]  /*84020*/  LDL.LU R110, [R1+0x2138] ;  /* 0x00213800016e7983 */ /* 0x000ee80000300800 */
[----:B------:R-:W3:Y:S01]  /*84030*/  LDL.LU R113, [R1+0x1dac] ;  /* 0x001dac0001717983 */ /* 0x000ee20000300800 */
[----:B------:R-:W-:-:S03]  /*84040*/  ISETP.NE.U32.AND P0, PT, RZ, UR4, PT ;  /* 0x00000004ff007c0c */ /* 0x000fc6000bf05070 */
[----:B------:R-:W-:Y:S04]  /*84050*/  LDGSTS.E [R3+0x2c008], desc[UR60][R104.64], P1 ;  /* 0x2c00800068037fae */ /* 0x000fe8000892187c */
[----:B------:R-:W3:Y:S04]  /*84060*/  LDL.LU R111, [R1+0x2134] ;  /* 0x00213400016f7983 */ /* 0x000ee80000300800 */
[----:B------:R-:W3:Y:S04]  /*84070*/  LDL.LU R105, [R1+0x213c] ;  /* 0x00213c0001697983 */ /* 0x000ee80000300800 */
[----:B------:R-:W3:Y:S04]  /*84080*/  LDL.LU R104, [R1+0x2140] ;  /* 0x0021400001687983 */ /* 0x000ee80000300800 */
[----:B-1----:R-:W3:Y:S04]  /*84090*/  LDL.LU R103, [R1+0x2144] ;  /* 0x0021440001677983 */ /* 0x002ee80000300800 */
[----:B------:R-:W3:Y:S01]  /*840a0*/  LDL.LU R9, [R1+0x2148] ;  /* 0x0021480001097983 */ /* 0x000ee20000300800 */
[----:B------:R-:W-:-:S02]  /*840b0*/  IADD3 R108, P1, R108, R4, RZ ;  /* 0x000000046c6c7210 */ /* 0x000fc40007f3e0ff */
[----:B------:R-:W-:Y:S02]  /*840c0*/  IADD3 R102, P2, R102, R4, RZ ;  /* 0x0000000466667210 */ /* 0x000fe40007f5e0ff */
[----:B------:R-:W-:Y:S01]  /*840d0*/  IADD3.X R109, R109, R0, RZ, P1, !PT ;  /* 0x000000006d6d7210 */ /* 0x000fe20000ffe4ff */
[----:B------:R1:W-:Y:S02]  /*840e0*/  STL [R1+0x1d98], R108 ;  /* 0x001d986c01007387 */ /* 0x0003e40000100800 */
[----:B------:R-:W-:Y:S02]  /*840f0*/  IMAD.X R107, R107, 0x1, R0, P2 ;  /* 0x000000016b6b7824 */ /* 0x000fe400010e0600 */
[----:B------:R1:W-:Y:S04]  /*84100*/  STL [R1+0x1d94], R109 ;  /* 0x001d946d01007387 */ /* 0x0003e80000100800 */
[----:B------:R1:W-:Y:S04]  /*84110*/  LDGSTS.E [R3+0x2000c], desc[UR60][R108.64], P0 ;  /* 0x2000c0006c037fae */ /* 0x0003e8000812187c */
[----:B------:R1:W-:Y:S04]  /*84120*/  STL [R1+0x1da0], R102 ;  /* 0x001da06601007387 */ /* 0x0003e80000100800 */
[----:B------:R-:W-:Y:S01]  /*84130*/  STL [R1+0x1d9c], R107 ;  /* 0x001d9c6b01007387 */ /* 0x000fe20000100800 */
[----:B-1----:R-:W-:Y:S01]  /*84140*/  MOV R108, R102 ;  /* 0x00000066006c7202 */ /* 0x002fe20000000f00 */
[----:B------:R-:W-:-:S02]  /*84150*/  IMAD.MOV.U32 R109, RZ, RZ, R107 ;  /* 0x000000ffff6d7224 */ /* 0x000fc400078e006b */
[----:B------:R-:W3:Y:S04]  /*84160*/  LDL.LU R102, [R1+0x2150] ;  /* 0x0021500001667983 */ /* 0x000ee80000300800 */
[----:B------:R1:W-:Y:S01]  /*84170*/  LDGSTS.E [R3+0x2400c], desc[UR60][R108.64], P0 ;  /* 0x2400c0006c037fae */ /* 0x0003e2000812187c */
[----:B--2---:R-:W-:-:S04]  /*84180*/  IADD3 R11, P1, R11, R4, RZ ;  /* 0x000000040b0b7210 */ /* 0x004fc80007f3e0ff */
[----:B------:R-:W-:Y:S01]  /*84190*/  IADD3.X R106, R106, R0, RZ, P1, !PT ;  /* 0x000000006a6a7210 */ /* 0x000fe20000ffe4ff */
[----:B------:R-:W-:Y:S03]  /*841a0*/  STL [R1+0x1da8], R11 ;  /* 0x001da80b01007387 */ /* 0x000fe60000100800 */
[----:B-1----:R-:W-:Y:S01]  /*841b0*/  MOV R109, R106 ;  /* 0x0000006a006d7202 */ /* 0x002fe20000000f00 */
[----:B------:R1:W-:Y:S04]  /*841c0*/  STL [R1+0x1da4], R106 ;  /* 0x001da46a01007387 */ /* 0x0003e80000100800 */
[----:B-1----:R-:W2:Y:S01]  /*841d0*/  LDL.LU R106, [R1+0x214c] ;  /* 0x00214c00016a7983 */ /* 0x002ea20000300800 */
[----:B------:R-:W-:-:S04]  /*841e0*/  UISETP.GT.AND UP1, UPT, UR6, 0x64, UPT ;  /* 0x000000640600788c */ /* 0x000fc8000bf24270 */
[----:B------:R-:W-:Y:S01]  /*841f0*/  USEL UR4, URZ, 0x4, !UP1 ;  /* 0x000000043f047887 */ /* 0x000fe2000c800000 */
[----:B------:R-:W-:-:S03]  /*84200*/  IMAD.MOV.U32 R108, RZ, RZ, R11 ;  /* 0x000000ffff6c7224 */ /* 0x000fc600078e000b */
[----:B------:R-:W-:Y:S02]  /*84210*/  USEL UR4, UR4, URZ, !UP0 ;  /* 0x0000003f04047287 */ /* 0x000fe4000c000000 */
[----:B------:R-:W-:Y:S04]  /*84220*/  LDGSTS.E [R3+0x2800c], desc[UR60][R108.64], P0 ;  /* 0x2800c0006c037fae */ /* 0x000fe8000812187c */
[----:B------:R-:W-:Y:S01]  /*84230*/  ISETP.NE.U32.AND P1, PT, RZ, UR4, PT ;  /* 0x00000004ff007c0c */ /* 0x000fe2000bf25070 */
[----:B------:R-:W2:Y:S04]  /*84240*/  LDL.LU R109, [R1+0x2154] ;  /* 0x00215400016d7983 */ /* 0x000ea80000300800 */
[----:B------:R-:W2:Y:S04]  /*84250*/  LDL.LU R108, [R1+0x2158] ;  /* 0x00215800016c7983 */ /* 0x000ea80000300800 */
[----:B------:R-:W2:Y:S04]  /*84260*/  LDL.LU R107, [R1+0x215c] ;  /* 0x00215c00016b7983 */ /* 0x000ea80000300800 */
[----:B------:R-:W2:Y:S01]  /*84270*/  LDL.LU R11, [R1+0x2160] ;  /* 0x00216000010b7983 */ /* 0x000ea20000300800 */
[----:B----4-:R-:W-:-:S05]  /*84280*/  IADD3 R112, P2, R112, R4, RZ ;  /* 0x0000000470707210 */ /* 0x010fca0007f5e0ff */
[----:B---3--:R-:W-:Y:S01]  /*84290*/  IMAD.X R113, R113, 0x1, R0, P2 ;  /* 0x0000000171717824 */ /* 0x008fe200010e0600 */
[----:B------:R-:W-:-:S04]  /*842a0*/  IADD3 R110, P3, R110, R4, RZ ;  /* 0x000000046e6e7210 */ /* 0x000fc80007f7e0ff */
[----:B------:R-:W-:Y:S01]  /*842b0*/  LDGSTS.E [R3+0x2c00c], desc[UR60][R112.64], P0 ;  /* 0x2c00c00070037fae */ /* 0x000fe2000812187c */
[----:B------:R-:W-:-:S03]  /*842c0*/  IADD3.X R111, R111, R0, RZ, P3, !PT ;  /* 0x000000006f6f7210 */ /* 0x000fc60001ffe4ff */
[----:B------:R-:W-:Y:S04]  /*842d0*/  STL [R1+0x1db0], R112 ;  /* 0x001db07001007387 */ /* 0x000fe80000100800 */
[----:B------:R-:W-:Y:S01]  /*842e0*/  STL [R1+0x1dac], R113 ;  /* 0x001dac7101007387 */ /* 0x000fe20000100800 */
[----:B------:R-:W-:-:S03]  /*842f0*/  IADD3 R104, P0, R104, R4, RZ ;  /* 0x0000000468687210 */ /* 0x000fc60007f1e0ff */
[----:B------:R1:W-:Y:S02]  /*84300*/  STL [R1+0x2138], R110 ;  /* 0x0021386e01007387 */ /* 0x0003e40000100800 */
[----:B------:R-:W-:Y:S02]  /*84310*/  IMAD.X R105, R105, 0x1, R0, P0 ;  /* 0x0000000169697824 */ /* 0x000fe400000e0600 */
[----:B------:R3:W-:Y:S01]  /*84320*/  STL [R1+0x2134], R111 ;  /* 0x0021346f01007387 */ /* 0x0007e20000100800 */
[----:B------:R-:W-:-:S03]  /*84330*/  IADD3 R9, P2, R9, R4, RZ ;  /* 0x0000000409097210 */ /* 0x000fc60007f5e0ff */
[----:B------:R4:W-:Y:S01]  /*84340*/  STL [R1+0x2140], R104 ;  /* 0x0021406801007387 */ /* 0x0009e20000100800 */
[----:B------:R-:W-:-:S03]  /*84350*/  IADD3.X R103, R103, R0, RZ, P2, !PT ;  /* 0x0000000067677210 */ /* 0x000fc600017fe4ff */
[----:B------:R1:W-:Y:S04]  /*84360*/  LDGSTS.E [R3+0x30000], desc[UR60][R110.64], P1 ;  /* 0x300000006e037fae */ /* 0x0003e8000892187c */
[----:B------:R4:W-:Y:S04]  /*84370*/  STL [R1+0x213c], R105 ;  /* 0x00213c6901007387 */ /* 0x0009e80000100800 */
[----:B------:R-:W-:Y:S01]  /*84380*/  STL [R1+0x2148], R9 ;  /* 0x0021480901007387 */ /* 0x000fe20000100800 */
[----:B-1----:R-:W-:Y:S01]  /*84390*/  IMAD.MOV.U32 R110, RZ, RZ, R104 ;  /* 0x000000ffff6e7224 */ /* 0x002fe200078e0068 */
[----:B---3--:R-:W-:-:S02]  /*843a0*/  MOV R111, R105 ;  /* 0x00000069006f7202 */ /* 0x008fc40000000f00 */
[----:B----4-:R-:W3:Y:S04]  /*843b0*/  LDL.LU R104, [R1+0x2168] ;  /* 0x0021680001687983 */ /* 0x010ee80000300800 */
[----:B------:R1:W-:Y:S04]  /*843c0*/  STL [R1+0x2144], R103 ;  /* 0x0021446701007387 */ /* 0x0003e80000100800 */
[----:B------:R-:W4:Y:S04]  /*843d0*/  LDL.LU R105, [R1+0x2164] ;  /* 0x0021640001697983 */ /* 0x000f280000300800 */
[----:B------:R1:W-:Y:S01]  /*843e0*/  LDGSTS.E [R3+0x34000], desc[UR60][R110.64], P1 ;  /* 0x340000006e037fae */ /* 0x0003e2000892187c */
[----:B------:R-:W-:Y:S01]  /*843f0*/  IADD3 R102, P0, R102, R4, RZ ;  /* 0x0000000466667210 */ /* 0x000fe20007f1e0ff */
[----:B-1----:R-:W-:Y:S01]  /*84400*/  IMAD.MOV.U32 R110, RZ, RZ, R9 ;  /* 0x000000ffff6e7224 */ /* 0x002fe200078e0009 */
[----:B------:R-:W-:-:S02]  /*84410*/  MOV R111, R103 ;  /* 0x00000067006f7202 */ /* 0x000fc40000000f00 */
[----:B------:R-:W4:Y:S04]  /*84420*/  LDL.LU R103, [R1+0x2170] ;  /* 0x0021700001677983 */ /* 0x000f280000300800 */
[----:B------:R-:W4:Y:S04]  /*84430*/  LDL.LU R9, [R1+0x2178] ;  /* 0x0021780001097983 */ /* 0x000f280000300800 */
[----:B------:R1:W-:Y:S04]  /*84440*/  LDGSTS.E [R3+0x38000], desc[UR60][R110.64], P1 ;  /* 0x380000006e037fae */ /* 0x0003e8000892187c */
[----:B------:R-:W-:Y:S01]  /*84450*/  STL [R1+0x2150], R102 ;  /* 0x0021506601007387 */ /* 0x000fe20000100800 */
[----:B-1----:R-:W-:Y:S01]  /*84460*/  MOV R110, R102 ;  /* 0x00000066006e7202 */ /* 0x002fe20000000f00 */
[----:B--2---:R-:W-:-:S04]  /*84470*/  IMAD.X R106, R106, 0x1, R0, P0 ;  /* 0x000000016a6a7824 */ /* 0x004fc800000e0600 */
[----:B------:R-:W-:Y:S01]  /*84480*/  IMAD.MOV.U32 R111, RZ, RZ, R106 ;  /* 0x000000ffff6f7224 */ /* 0x000fe200078e006a */
[----:B------:R1:W-:Y:S01]  /*84490*/  STL [R1+0x214c], R106 ;  /* 0x00214c6a01007387 */ /* 0x0003e20000100800 */
[----:B------:R-:W-:-:S03]  /*844a0*/  UISETP.GT.AND UP1, UPT, UR6, 0x65, UPT ;  /* 0x000000650600788c */ /* 0x000fc6000bf24270 */
[----:B------:R-:W-:Y:S04]  /*844b0*/  LDGSTS.E [R3+0x3c000], desc[UR60][R110.64], P1 ;  /* 0x3c0000006e037fae */ /* 0x000fe8000892187c */
[----:B-1----:R-:W2:Y:S04]  /*844c0*/  LDL.LU R106, [R1+0x216c] ;  /* 0x00216c00016a7983 */ /* 0x002ea80000300800 */
[----:B------:R-:W2:Y:S01]  /*844d0*/  LDL.LU R102, [R1+0x2174] ;  /* 0x0021740001667983 */ /* 0x000ea20000300800 */
[----:B------:R-:W-:-:S04]  /*844e0*/  USEL UR4, URZ, 0x4, !UP1 ;  /* 0x000000043f047887 */ /* 0x000fc8000c800000 */
[----:B------:R-:W-:Y:S01]  /*844f0*/  USEL UR4, UR4, URZ, !UP0 ;  /* 0x0000003f04047287 */ /* 0x000fe2000c000000 */
[----:B------:R-:W-:-:S05]  /*84500*/  IADD3 R108, P1, R108, R4, RZ ;  /* 0x000000046c6c7210 */ /* 0x000fca0007f3e0ff */
[----:B------:R-:W-:Y:S02]  /*84510*/  ISETP.NE.U32.AND P0, PT, RZ, UR4, PT ;  /* 0x00000004ff007c0c */ /* 0x000fe4000bf05070 */
[----:B------:R-:W-:Y:S02]  /*84520*/  IADD3.X R109, R109, R0, RZ, P1, !PT ;  /* 0x000000006d6d7210 */ /* 0x000fe40000ffe4ff */
[----:B------:R-:W-:Y:S01]  /*84530*/  IADD3 R11, P2, R11, R4, RZ ;  /* 0x000000040b0b7210 */ /* 0x000fe20007f5e0ff */
[----:B------:R1:W-:Y:S04]  /*84540*/  STL [R1+0x2158], R108 ;  /* 0x0021586c01007387 */ /* 0x0003e80000100800 */
[----:B------:R-:W-:Y:S01]  /*84550*/  IMAD.X R107, R107, 0x1, R0, P2 ;  /* 0x000000016b6b7824 */ /* 0x000fe200010e0600 */
[----:B------:R1:W-:Y:S04]  /*84560*/  STL [R1+0x2154], R109 ;  /* 0x0021546d01007387 */ /* 0x0003e80000100800 */
[----:B------:R1:W-:Y:S04]  /*84570*/  STL [R1+0x2160], R11 ;  /* 0x0021600b01007387 */ /* 0x0003e80000100800 */
[----:B------:R-:W-:Y:S04]  /*84580*/  STL [R1+0x215c], R107 ;  /* 0x00215c6b01007387 */ /* 0x000fe80000100800 */
[----:B------:R-:W2:Y:S04]  /*84590*/  LDL.LU R112, [R1+0x2180] ;  /* 0x0021800001707983 */ /* 0x000ea80000300800 */
[----:B------:R1:W-:Y:S04]  /*845a0*/  LDGSTS.E [R3+0x30004], desc[UR60][R108.64], P0 ;  /* 0x300040006c037fae */ /* 0x0003e8000812187c */
[----:B------:R-:W2:Y:S04]  /*845b0*/  LDL.LU R110, [R1+0x2188] ;  /* 0x00218800016e7983 */ /* 0x000ea80000300800 */
[----:B------:R-:W2:Y:S01]  /*845c0*/  LDL.LU R113, [R1+0x217c] ;  /* 0x00217c0001717983 */ /* 0x000ea20000300800 */
[----:B-1----:R-:W-:Y:S01]  /*845d0*/  MOV R108, R11 ;  /* 0x0000000b006c7202 */ /* 0x002fe20000000f00 */
[----:B------:R-:W-:-:S02]  /*845e0*/  IMAD.MOV.U32 R109, RZ, RZ, R107 ;  /* 0x000000ffff6d7224 */ /* 0x000fc400078e006b */
[----:B------:R-:W2:Y:S04]  /*845f0*/  LDL.LU R111, [R1+0x2184] ;  /* 0x00218400016f7983 */ /* 0x000ea80000300800 */
[----:B------:R-:W2:Y:S04]  /*84600*/  LDL.LU R11, [R1+0x2190] ;  /* 0x00219000010b7983 */ /* 0x000ea80000300800 */
[----:B------:R1:W-:Y:S01]  /*84610*/  LDGSTS.E [R3+0x34004], desc[UR60][R108.64], P0 ;  /* 0x340040006c037fae */ /* 0x0003e2000812187c */
[----:B---3--:R-:W-:-:S04]  /*84620*/  IADD3 R104, P1, R104, R4, RZ ;  /* 0x0000000468687210 */ /* 0x008fc80007f3e0ff */
[----:B----4-:R-:W-:Y:S01]  /*84630*/  IADD3.X R105, R105, R0, RZ, P1, !PT ;  /* 0x0000000069697210 */ /* 0x010fe20000ffe4ff */
[----:B------:R3:W-:Y:S01]  /*84640*/  STL [R1+0x2168], R104 ;  /* 0x0021686801007387 */ /* 0x0007e20000100800 */
[----:B-1----:R-:W-:-:S03]  /*84650*/  IMAD.MOV.U32 R108, RZ, RZ, R104 ;  /* 0x000000ffff6c7224 */ /* 0x002fc600078e0068 */
[----:B------:R1:W-:Y:S01]  /*84660*/  STL [R1+0x2164], R105 ;  /* 0x0021646901007387 */ /* 0x0003e20000100800 */
[----:B------:R-:W-:-:S03]  /*84670*/  MOV R109, R105 ;  /* 0x00000069006d7202 */ /* 0x000fc60000000f00 */
[----:B---3--:R-:W3:Y:S04]  /*84680*/  LDL.LU R104, [R1+0x218c] ;  /* 0x00218c0001687983 */ /* 0x008ee80000300800 */
[----:B------:R4:W-:Y:S01]  /*84690*/  LDGSTS.E [R3+0x38004], desc[UR60][R108.64], P0 ;  /* 0x380040006c037fae */ /* 0x0009e2000812187c */
[----:B------:R-:W-:-:S03]  /*846a0*/  IADD3 R103, P2, R103, R4, RZ ;  /* 0x0000000467677210 */ /* 0x000fc60007f5e0ff */
[----:B-1----:R-:W3:Y:S01]  /*846b0*/  LDL.LU R105, [R1+0x2198] ;  /* 0x0021980001697983 */ /* 0x002ee20000300800 */
[----:B------:R-:W-:-:S03]  /*846c0*/  IADD3 R9, P3, R9, R4, RZ ;  /* 0x0000000409097210 */ /* 0x000fc60007f7e0ff */
[----:B------:R-:W3:Y:S01]  /*846d0*/  LDL.LU R107, [R1+0x21a0] ;  /* 0x0021a000016b7983 */ /* 0x000ee20000300800 */
[----:B----4-:R-:W-:-:S03]  /*846e0*/  IMAD.MOV.U32 R108, RZ, RZ, R103 ;  /* 0x000000ffff6c7224 */ /* 0x010fc600078e0067 */
[----:B------:R1:W-:Y:S01]  /*846f0*/  STL [R1+0x2170], R103 ;  /* 0x0021706701007387 */ /* 0x0003e20000100800 */
[----:B--2---:R-:W-:Y:S01]  /*84700*/  IMAD.X R106, R106, 0x1, R0, P2 ;  /* 0x000000016a6a7824 */ /* 0x004fe200010e0600 */
[----:B------:R-:W-:-:S04]  /*84710*/  IADD3.X R102, R102, R0, RZ, P3, !PT ;  /* 0x0000000066667210 */ /* 0x000fc80001ffe4ff */
[----:B------:R-:W-:Y:S01]  /*84720*/  MOV R109, R106 ;  /* 0x0000006a006d7202 */ /* 0x000fe20000000f00 */
[----:B------:R2:W-:Y:S04]  /*84730*/  STL [R1+0x216c], R106 ;  /* 0x00216c6a01007387 */ /* 0x0005e80000100800 */
[----:B------:R-:W-:Y:S04]  /*84740*/  STL [R1+0x2178], R9 ;  /* 0x0021780901007387 */ /* 0x000fe80000100800 */
[----:B------:R-:W-:Y:S04]  /*84750*/  LDGSTS.E [R3+0x3c004], desc[UR60][R108.64], P0 ;  /* 0x3c0040006c037fae */ /* 0x000fe8000812187c */
[----:B------:R4:W-:Y:S04]  /*84760*/  STL [R1+0x2174], R102 ;  /* 0x0021746601007387 */ /* 0x0009e80000100800 */
[----:B------:R-:W3:Y:S04]  /*84770*/  LDL.LU R108, [R1+0x2194] ;  /* 0x00219400016c7983 */ /* 0x000ee80000300800 */
[----:B------:R-:W3:Y:S01]  /*84780*/  LDL.LU R109, [R1+0x219c] ;  /* 0x00219c00016d7983 */ /* 0x000ee20000300800 */
[----:B------:R-:W-:Y:S01]  /*84790*/  UISETP.GT.AND UP1, UPT, UR6, 0x66, UPT ;  /* 0x000000660600788c */ /* 0x000fe2000bf24270 */
[----:B-1----:R-:W-:-:S02]  /*847a0*/  IMAD.MOV.U32 R103, RZ, RZ, R102 ;  /* 0x000000ffff677224 */ /* 0x002fc400078e0066 */
[----:B--2---:R-:W2:Y:S01]  /*847b0*/  LDL.LU R106, [R1+0x21a4] ;  /* 0x0021a400016a7983 */ /* 0x004ea20000300800 */
[----:B------:R-:W-:-:S04]  /*847c0*/  USEL UR4, URZ, 0x4, !UP1 ;  /* 0x000000043f047887 */ /* 0x000fc8000c800000 */
[----:B------:R-:W-:-:S06]  /*847d0*/  USEL UR4, UR4, URZ, !UP0 ;  /* 0x0000003f04047287 */ /* 0x000fcc000c000000 */
[----:B------:R-:W-:Y:S02]  /*847e0*/  ISETP.NE.U32.AND P1, PT, RZ, UR4, PT ;  /* 0x00000004ff007c0c */ /* 0x000fe4000bf25070 */
[----:B----4-:R-:W-:Y:S02]  /*847f0*/  MOV R102, R9 ;  /* 0x0000000900667202 */ /* 0x010fe40000000f00 */
[----:B------:R-:W-:-:S09]  /*84800*/  IADD3 R112, P0, R112, R4, RZ ;  /* 0x0000000470707210 */ /* 0x000fd20007f1e0ff */
[----:B------:R-:W-:Y:S01]  /*84810*/  LDGSTS.E [R3+0x30008], desc[UR60][R102.64], P1 ;  /* 0x3000800066037fae */ /* 0x000fe2000892187c */
[----:B------:R-:W-:-:S03]  /*84820*/  IADD3 R110, P2, R110, R4, RZ ;  /* 0x000000046e6e7210 */ /* 0x000fc60007f5e0ff */
[----:B------:R-:W4:Y:S04]  /*84830*/  LDL.LU R102, [R1+0x21a8] ;  /* 0x0021a80001667983 */ /* 0x000f280000300800 */
[----:B------:R-:W2:Y:S04]  /*84840*/  LDL.LU R103, [R1+0x21ac] ;  /* 0x0021ac0001677983 */ /* 0x000ea80000300800 */
[----:B------:R-:W2:Y:S01]  /*84850*/  LDL.LU R9, [R1+0x21b0] ;  /* 0x0021b00001097983 */ /* 0x000ea20000300800 */
[----:B------:R-:W-:Y:S01]  /*84860*/  IMAD.X R113, R113, 0x1, R0, P0 ;  /* 0x0000000171717824 */ /* 0x000fe200000e0600 */
[----:B------:R-:W-:-:S02]  /*84870*/  IADD3 R11, P0, R11, R4, RZ ;  /* 0x000000040b0b7210 */ /* 0x000fc40007f1e0ff */
[----:B------:R-:W-:Y:S01]  /*84880*/  IADD3.X R111, R111, R0, RZ, P2, !PT ;  /* 0x000000006f6f7210 */ /* 0x000fe200017fe4ff */
[----:B------:R-:W-:Y:S04]  /*84890*/  STL [R1+0x2180], R112 ;  /* 0x0021807001007387 */ /* 0x000fe80000100800 */
[----:B------:R-:W-:Y:S04]  /*848a0*/  STL [R1+0x217c], R113 ;  /* 0x00217c7101007387 */ /* 0x000fe80000100800 */
[----:B------:R1:W-:Y:S04]  /*848b0*/  STL [R1+0x2188], R110 ;  /* 0x0021886e01007387 */ /* 0x0003e80000100800 */
[----:B------:R-:W-:Y:S04]  /*848c0*/  LDGSTS.E [R3+0x34008], desc[UR60][R112.64], P1 ;  /* 0x3400800070037fae */ /* 0x000fe8000892187c */
[----:B------:R1:W-:Y:S04]  /*848d0*/  STL [R1+0x2184], R111 ;  /* 0x0021846f01007387 */ /* 0x0003e80000100800 */
[----:B------:R1:W-:Y:S01]  /*848e0*/  LDGSTS.E [R3+0x38008], desc[UR60][R110.64], P1 ;  /* 0x380080006e037fae */ /* 0x0003e2000892187c */
[----:B---3--:R-:W-:-:S03]  /*848f0*/  IMAD.X R104, R104, 0x1, R0, P0 ;  /* 0x0000000168687824 */ /* 0x008fc600000e0600 */
[----:B------:R-:W-:Y:S01]  /*84900*/  STL [R1+0x2190], R11 ;  /* 0x0021900b01007387 */ /* 0x000fe20000100800 */
[----:B-1----:R-:W-:Y:S01]  /*84910*/  MOV R110, R11 ;  /* 0x0000000b006e7202 */ /* 0x002fe20000000f00 */
[----:B------:R-:W-:Y:S02]  /*84920*/  IMAD.MOV.U32 R111, RZ, RZ, R104 ;  /* 0x000000ffff6f7224 */ /* 0x000fe400078e0068 */
[----:B------:R1:W-:Y:S04]  /*84930*/  STL [R1+0x218c], R104 ;  /* 0x00218c6801007387 */ /* 0x0003e80000100800 */
[----:B------:R-:W-:Y:S01]  /*84940*/  LDGSTS.E [R3+0x3c008], desc[UR60][R110.64], P1 ;  /* 0x3c0080006e037fae */ /* 0x000fe2000892187c */
[-C--:B------:R-:W-:Y:S02]  /*84950*/  IADD3 R105, P1, R105, R4.reuse, RZ ;  /* 0x0000000469697210 */ /* 0x080fe40007f3e0ff */
[----:B------:R-:W-:Y:S01]  /*84960*/  IADD3 R107, P2, R107, R4, RZ ;  /* 0x000000046b6b7210 */ /* 0x000fe20007f5e0ff */
[----:B------:R-:W3:Y:S04]  /*84970*/  LDL.LU R111, [R1+0x15b4] ;  /* 0x0015b400016f7983 */ /* 0x000ee80000300800 */
[----:B------:R-:W3:Y:S04]  /*84980*/  LDL.LU R110, [R1+0x15b8] ;  /* 0x0015b800016e7983 */ /* 0x000ee80000300800 */
[----:B-1----:R-:W3:Y:S04]  /*84990*/  LDL.LU R104, [R1+0x15c0] ;  /* 0x0015c00001687983 */ /* 0x002ee80000300800 */
[----:B------:R-:W3:Y:S04]  /*849a0*/  LDL.LU R11, [R1+0x15c8] ;  /* 0x0015c800010b7983 */ /* 0x000ee80000300800 */
[----:B------:R-:W-:Y:S01]  /*849b0*/  STL [R1+0x2198], R105 ;  /* 0x0021986901007387 */ /* 0x000fe20000100800 */
[----:B------:R-:W-:-:S02]  /*849c0*/  MOV R112, R105 ;  /* 0x0000006900707202 */ /* 0x000fc40000000f00 */
[----:B------:R-:W-:Y:S01]  /*849d0*/  IADD3.X R108, R108, R0, RZ, P1, !PT ;  /* 0x000000006c6c7210 */ /* 0x000fe20000ffe4ff */
[----:B------:R-:W-:-:S04]  /*849e0*/  IMAD.X R109, R109, 0x1, R0, P2 ;  /* 0x000000016d6d7824 */ /* 0x000fc800010e0600 */
[----:B------:R1:W-:Y:S01]  /*849f0*/  STL [R1+0x2194], R108 ;  /* 0x0021946c01007387 */ /* 0x0003e20000100800 */
[----:B------:R-:W-:-:S03]  /*84a00*/  IMAD.MOV.U32 R113, RZ, RZ, R108 ;  /* 0x000000ffff717224 */ /* 0x000fc600078e006c */
[----:B------:R2:W-:Y:S04]  /*84a10*/  STL [R1+0x21a0], R107 ;  /* 0x0021a06b01007387 */ /* 0x0005e80000100800 */
[----:B------:R-:W-:Y:S04]  /*84a20*/  STL [R1+0x219c], R109 ;  /* 0x00219c6d01007387 */ /* 0x000fe80000100800 */
[----:B-1----:R-:W3:Y:S04]  /*84a30*/  LDL.LU R108, [R1+0x15bc] ;  /* 0x0015bc00016c7983 */ /* 0x002ee80000300800 */
[----:B------:R-:W3:Y:S01]  /*84a40*/  LDL.LU R105, [R1+0x15c4] ;  /* 0x0015c40001697983 */ /* 0x000ee20000300800 */
[----:B------:R-:W-:-:S04]  /*84a50*/  UISETP.GT.AND UP1, UPT, UR6, 0x67, UPT ;  /* 0x000000670600788c */ /* 0x000fc8000bf24270 */
[----:B------:R-:W-:-:S04]  /*84a60*/  USEL UR4, URZ, 0x4, !UP1 ;  /* 0x000000043f047887 */ /* 0x000fc8000c800000 */
[----:B------:R-:W-:-:S06]  /*84a70*/  USEL UR4, UR4, URZ, !UP0 ;  /* 0x0000003f04047287 */ /* 0x000fcc000c000000 */
[----:B------:R-:W-:Y:S02]  /*84a80*/  ISETP.NE.U32.AND P0, PT, RZ, UR4, PT ;  /* 0x00000004ff007c0c */ /* 0x000fe4000bf05070 */
[----:B----4-:R-:W-:-:S04]  /*84a90*/  IADD3 R102, P1, R102, R4, RZ ;  /* 0x0000000466667210 */ /* 0x010fc80007f3e0ff */
[----:B--2---:R-:W-:-:S07]  /*84aa0*/  IADD3.X R106, R106, R0, RZ, P1, !PT ;  /* 0x000000006a6a7210 */ /* 0x004fce0000ffe4ff */
[----:B------:R1:W-:Y:S01]  /*84ab0*/  LDGSTS.E [R3+0x3000c], desc[UR60][R112.64], P0 ;  /* 0x3000c00070037fae */ /* 0x0003e2000812187c */
[----:B------:R-:W-:-:S03]  /*84ac0*/  IADD3 R9, P2, R9, R4, RZ ;  /* 0x0000000409097210 */ /* 0x000fc60007f5e0ff */
[----:B------:R-:W-:Y:S02]  /*84ad0*/  STL [R1+0x21a8], R102 ;  /* 0x0021a86601007387 */ /* 0x000fe40000100800 */
[----:B------:R-:W-:Y:S02]  /*84ae0*/  IMAD.X R103, R103, 0x1, R0, P2 ;  /* 0x0000000167677824 */ /* 0x000fe400010e0600 */
[----:B------:R2:W-:Y:S01]  /*84af0*/  STL [R1+0x21a4], R106 ;  /* 0x0021a46a01007387 */ /* 0x0005e20000100800 */
[----:B-1----:R-:W-:Y:S01]  /*84b00*/  MOV R112, R107 ;  /* 0x0000006b00707202 */ /* 0x002fe20000000f00 */
[----:B------:R-:W-:Y:S01]  /*84b10*/  IMAD.MOV.U32 R113, RZ, RZ, R109 ;  /* 0x000000ffff717224 */ /* 0x000fe200078e006d */
[----:B------:R-:W-:Y:S01]  /*84b20*/  MOV R107, R106 ;  /* 0x0000006a006b7202 */ /* 0x000fe20000000f00 */
[----:B------:R-:W-:Y:S01]  /*84b30*/  STL [R1+0x21b0], R9 ;  /* 0x0021b00901007387 */ /* 0x000fe20000100800 */
[----:B--2---:R-:W-:-:S03]  /*84b40*/  IMAD.MOV.U32 R106, RZ, RZ, R102 ;  /* 0x000000ffff6a7224 */ /* 0x004fc600078e0066 */
[----:B------:R1:W-:Y:S01]  /*84b50*/  STL [R1+0x21ac], R103 ;  /* 0x0021ac6701007387 */ /* 0x0003e20000100800 */
[----:B------:R-:W-:-:S03]  /*84b60*/  UISETP.GT.AND UP1, UPT, UR6, 0x8, UPT ;  /* 0x000000080600788c */ /* 0x000fc6000bf24270 */
[----:B------:R-:W2:Y:S04]  /*84b70*/  LDL.LU R102, [R1+0x15d0] ;  /* 0x0015d00001667983 */ /* 0x000ea80000300800 */
[----:B------:R-:W-:Y:S04]  /*84b80*/  LDGSTS.E [R3+0x3400c], desc[UR60][R112.64], P0 ;  /* 0x3400c00070037fae */ /* 0x000fe8000812187c */
[----:B------:R4:W-:Y:S01]  /*84b90*/  LDGSTS.E [R3+0x3800c], desc[UR60][R106.64], P0 ;  /* 0x3800c0006a037fae */ /* 0x0009e2000812187c */
[----:B------:R-:W-:Y:S01]  /*84ba0*/  USEL UR4, URZ, 0x4, !UP1 ;  /* 0x000000043f047887 */ /* 0x000fe2000c800000 */
[----:B----4-:R-:W-:-:S02]  /*84bb0*/  IMAD.MOV.U32 R107, RZ, RZ, R103 ;  /* 0x000000ffff6b7224 */ /* 0x010fc400078e0067 */
[----:B-1----:R-:W4:Y:S01]  /*84bc0*/  LDL.LU R103, [R1+0x15cc] ;  /* 0x0015cc0001677983 */ /* 0x002f220000300800 */
[----:B------:R-:W-:Y:S01]  /*84bd0*/  MOV R106, R9 ;  /* 0x00000009006a7202 */ /* 0x000fe20000000f00 */
[----:B------:R-:W-:Y:S02]  /*84be0*/  USEL UR4, UR4, URZ, !UP0 ;  /* 0x0000003f04047287 */ /* 0x000fe4000c000000 */
[----:B------:R-:W4:Y:S04]  /*84bf0*/  LDL.LU R109, [R1+0x15d4] ;  /* 0x0015d400016d7983 */ /* 0x000f280000300800 */
[----:B------:R1:W-:Y:S01]  /*84c00*/  LDGSTS.E [R3+0x3c00c], desc[UR60][R106.64], P0 ;  /* 0x3c00c0006a037fae */ /* 0x0003e2000812187c */
[----:B------:R-:W-:Y:S02]  /*84c10*/  ISETP.NE.U32.AND P0, PT, RZ, UR4, PT ;  /* 0x00000004ff007c0c */ /* 0x000fe4000bf05070 */
[----:B---3--:R-:W-:Y:S01]  /*84c20*/  IADD3 R110, P1, R110, R4, RZ ;  /* 0x000000046e6e7210 */ /* 0x008fe20007f3e0ff */
[----:B------:R-:W3:Y:S04]  /*84c30*/  LDL.LU R106, [R1+0x15d8] ;  /* 0x0015d800016a7983 */ /* 0x000ee80000300800 */
[----:B------:R-:W3:Y:S01]  /*84c40*/  LDL.LU R107, [R1+0x15dc] ;  /* 0x0015dc00016b7983 */ /* 0x000ee20000300800 */
[----:B-1----:R-:W-:-:S03]  /*84c50*/  LOP3.LUT R3, R6, 0x20, RZ, 0x3c, !PT ;  /* 0x0000002006037812 */ /* 0x002fc600078e3cff */
[----:B------:R-:W3:Y:S01]  /*84c60*/  LDL.LU R9, [R1+0x15e0] ;  /* 0x0015e00001097983 */ /* 0x000ee20000300800 */
[----:B------:R-:W-:Y:S02]  /*84c70*/  IADD3.X R111, R111, R0, RZ, P1, !PT ;  /* 0x000000006f6f7210 */ /* 0x000fe40000ffe4ff */
[-C--:B------:R-:W-:Y:S01]  /*84c80*/  IADD3 R104, P1, R104, R4.reuse, RZ ;  /* 0x0000000468687210 */ /* 0x080fe20007f3e0ff */
[----:B------:R-:W-:Y:S01]  /*84c90*/  VIADD R3, R3, UR5 ;  /* 0x0000000503037c36 */ /* 0x000fe20008000000 */
[----:B------:R-:W-:Y:S01]  /*84ca0*/  IADD3 R11, P2, R11, R4, RZ ;  /* 0x000000040b0b7210 */ /* 0x000fe20007f5e0ff */
[----:B------:R1:W-:Y:S04]  /*84cb0*/  STL [R1+0x15b8], R110 ;  /* 0x0015b86e01007387 */ /* 0x0003e80000100800 */
[----:B------:R1:W-:Y:S04]  /*84cc0*/  STL [R1+0x15b4], R111 ;  /* 0x0015b46f01007387 */ /* 0x0003e80000100800 */
[----:B------:R1:W-:Y:S04]  /*84cd0*/  LDGSTS.E [R3], desc[UR60][R110.64], P0 ;  /* 0x000000006e037fae */ /* 0x0003e8000812187c */
[----:B------:R1:W-:Y:S02]  /*84ce0*/  STL [R1+0x15c0], R104 ;  /* 0x0015c06801007387 */ /* 0x0003e40000100800 */
[----:B-1----:R-:W-:-:S02]  /*84cf0*/  MOV R110, R104 ;  /* 0x00000068006e7202 */ /* 0x002fc40000000f00 */
[----:B------:R-:W-:Y:S01]  /*84d00*/  IADD3.X R108, R108, R0, RZ, P1, !PT ;  /* 0x000000006c6c7210 */ /* 0x000fe20000ffe4ff */
[----:B------:R-:W-:-:S04]  /*84d10*/  IMAD.X R105, R105, 0x1, R0, P2 ;  /* 0x0000000169697824 */ /* 0x000fc800010e0600 */
[----:B------:R-:W-:Y:S01]  /*84d20*/  STL [R1+0x15bc], R108 ;  /* 0x0015bc6c01007387 */ /* 0x000fe20000100800 */
[----:B------:R-:W-:-:S03]  /*84d30*/  IMAD.MOV.U32 R111, RZ, RZ, R108 ;  /* 0x000000ffff6f7224 */ /* 0x000fc600078e006c */
[----:B------:R-:W-:Y:S04]  /*84d40*/  STL [R1+0x15c8], R11 ;  /* 0x0015c80b01007387 */ /* 0x000fe80000100800 */
[----:B------:R-:W3:Y:S04]  /*84d50*/  LDL.LU R104, [R1+0x15e8] ;  /* 0x0015e80001687983 */ /* 0x000ee80000300800 */
[----:B------:R1:W-:Y:S04]  /*84d60*/  LDGSTS.E [R3+0x4000], desc[UR60][R110.64], P0 ;  /* 0x040000006e037fae */ /* 0x0003e8000812187c */
[----:B------:R1:W-:Y:S02]  /*84d70*/  STL [R1+0x15c4], R105 ;  /* 0x0015c46901007387 */ /* 0x0003e40000100800 */
[----:B-1----:R-:W-:-:S02]  /*84d80*/  IMAD.MOV.U32 R111, RZ, RZ, R105 ;  /* 0x000000ffff6f7224 */ /* 0x002fc400078e0069 */
[----:B------:R-:W3:Y:S01]  /*84d90*/  LDL.LU R105, [R1+0x15e4] ;  /* 0x0015e40001697983 */ /* 0x000ee20000300800 */
[----:B------:R-:W-:-:S03]  /*84da0*/  MOV R110, R11 ;  /* 0x0000000b006e7202 */ /* 0x000fc60000000f00 */
[----:B------:R-:W3:Y:S01]  /*84db0*/  LDL.LU R108, [R1+0x15f0] ;  /* 0x0015f000016c7983 */ /* 0x000ee20000300800 */
[----:B------:R-:W-:-:S03]  /*84dc0*/  UISETP.GT.AND UP1, UPT, UR6, 0x9, UPT ;  /* 0x000000090600788c */ /* 0x000fc6000bf24270 */
[----:B------:R-:W3:Y:S04]  /*84dd0*/  LDL.LU R11, [R1+0x15f8] ;  /* 0x0015f800010b7983 */ /* 0x000ee80000300800 */
[----:B------:R-:W-:Y:S01]  /*84de0*/  LDGSTS.E [R3+0x8000], desc[UR60][R110.64], P0 ;  /* 0x080000006e037fae */ /* 0x000fe2000812187c */
[----:B--2---:R-:W-:-:S05]  /*84df0*/  IADD3 R102, P1, R102, R4, RZ ;  /* 0x0000000466667210 */ /* 0x004fca0007f3e0ff */
[----:B------:R-:W-:Y:S01]  /*84e00*/  STL [R1+0x15d0], R102 ;  /* 0x0015d06601007387 */ /* 0x000fe20000100800 */
[----:B------:R-:W-:Y:S01]  /*84e10*/  USEL UR4, URZ, 0x4, !UP1 ;  /* 0x000000043f047887 */ /* 0x000fe2000c800000 */
[----:B----4-:R-:W-:-:S05]  /*84e20*/  IADD3.X R103, R103, R0, RZ, P1, !PT ;  /* 0x0000000067677210 */ /* 0x010fca0000ffe4ff */
[----:B------:R1:W-:Y:S04]  /*84e30*/  STL [R1+0x15cc], R103 ;  /* 0x0015cc6701007387 */ /* 0x0003e80000100800 */
[----:B------:R-:W2:Y:S01]  /*84e40*/  LDL.LU R110, [R1+0x15ec] ;  /* 0x0015ec00016e7983 */ /* 0x000ea20000300800 */
[----:B------:R-:W-:-:S03]  /*84e50*/  USEL UR4, UR4, URZ, !UP0 ;  /* 0x0000003f04047287 */ /* 0x000fc6000c000000 */
[----:B------:R-:W4:Y:S04]  /*84e60*/  LDL.LU R111, [R1+0x15f4] ;  /* 0x0015f400016f7983 */ /* 0x000f280000300800 */
[----:B------:R-:W-:Y:S01]  /*84e70*/  LDGSTS.E [R3+0xc000], desc[UR60][R102.64], P0 ;  /* 0x0c00000066037fae */ /* 0x000fe2000812187c */
[----:B---3--:R-:W-:-:S05]  /*84e80*/  IADD3 R106, P1, R106, R4, RZ ;  /* 0x000000046a6a7210 */ /* 0x008fca0007f3e0ff */
[----:B------:R-:W-:Y:S01]  /*84e90*/  IMAD.X R109, R109, 0x1, R0, P1 ;  /* 0x000000016d6d7824 */ /* 0x000fe200008e0600 */
[----:B------:R-:W-:Y:S01]  /*84ea0*/  IADD3 R9, P2, R9, R4, RZ ;  /* 0x0000000409097210 */ /* 0x000fe20007f5e0ff */
[----:B-1----:R-:W3:Y:S01]  /*84eb0*/  LDL.LU R103, [R1+0x1600] ;  /* 0x0016000001677983 */ /* 0x002ee20000300800 */
[----:B------:R-:W-:Y:S02]  /*84ec0*/  ISETP.NE.U32.AND P0, PT, RZ, UR4, PT ;  /* 0x00000004ff007c0c */ /* 0x000fe4000bf05070 */
[----:B------:R-:W-:Y:S01]  /*84ed0*/  IADD3.X R107, R107, R0, RZ, P2, !PT ;  /* 0x000000006b6b7210 */ /* 0x000fe200017fe4ff */
[----:B------:R-:W3:Y:S01]  /*84ee0*/  LDL.LU R102, [R1+0x1608] ;  /* 0x0016080001667983 */ /* 0x000ee20000300800 */
[----:B------:R-:W-:-:S03]  /*84ef0*/  MOV R113, R109 ;  /* 0x0000006d00717202 */ /* 0x000fc60000000f00 */
[----:B------:R-:W-:Y:S01]  /*84f00*/  STL [R1+0x15d8], R106 ;  /* 0x0015d86a01007387 */ /* 0x000fe20000100800 */
[----:B------:R-:W-:-:S03]  /*84f10*/  IMAD.MOV.U32 R112, RZ, RZ, R106 ;  /* 0x000000ffff707224 */ /* 0x000fc600078e006a */
[----:B------:R1:W-:Y:S04]  /*84f20*/  STL [R1+0x15d4], R109 ;  /* 0x0015d46d01007387 */ /* 0x0003e80000100800 */
[----:B------:R1:W-:Y:S04]  /*84f30*/  STL [R1+0x15e0], R9 ;  /* 0x0015e00901007387 */ /* 0x0003e80000100800 */
[----:B------:R1:W-:Y:S04]  /*84f40*/  LDGSTS.E [R3+0x4], desc[UR60][R112.64], P0 ;  /* 0x0000400070037fae */ /* 0x0003e8000812187c */
[----:B-1----:R-:W3:Y:S04]  /*84f50*/  LDL.LU R109, [R1+0x15fc] ;  /* 0x0015fc00016d7983 */ /* 0x002ee80000300800 */
[----:B------:R-:W-:Y:S04]  /*84f60*/  STL [R1+0x15dc], R107 ;  /* 0x0015dc6b01007387 */ /* 0x000fe80000100800 */
[----:B------:R-:W3:Y:S01]  /*84f70*/  LDL.LU R106, [R1+0x1604] ;  /* 0x00160400016a7983 */ /* 0x000ee20000300800 */
[----:B------:R-:W-:Y:S01]  /*84f80*/  IMAD.MOV.U32 R112, RZ, RZ, R9 ;  /* 0x000000ffff707224 */ /* 0x000fe200078e0009 */
[----:B------:R-:W-:-:S02]  /*84f90*/  MOV R113, R107 ;  /* 0x0000006b00717202 */ /* 0x000fc40000000f00 */
[----:B------:R-:W3:Y:S04]  /*84fa0*/  LDL.LU R9, [R1+0x1610] ;  /* 0x0016100001097983 */ /* 0x000ee80000300800 */
[----:B------:R1:W-:Y:S01]  /*84fb0*/  LDGSTS.E [R3+0x4004], desc[UR60][R112.64], P0 ;  /* 0x0400400070037fae */ /* 0x0003e2000812187c */
[----:B------:R-:W-:-:S05]  /*84fc0*/  IADD3 R104, P1, R104, R4, RZ ;  /* 0x0000000468687210 */ /* 0x000fca0007f3e0ff */
[----:B------:R-:W-:Y:S01]  /*84fd0*/  STL [R1+0x15e8], R104 ;  /* 0x0015e86801007387 */ /* 0x000fe20000100800 */
[----:B------:R-:W-:-:S04]  /*84fe0*/  IMAD.X R105, R105, 0x1, R0, P1 ;  /* 0x0000000169697824 */ /* 0x000fc800008e0600 */
[----:B-1----:R-:W-:Y:S01]  /*84ff0*/  IMAD.MOV.U32 R113, RZ, RZ, R105 ;  /* 0x000000ffff717224 */ /* 0x002fe200078e0069 */
[----:B------:R1:W-:Y:S04]  /*85000*/  STL [R1+0x15e4], R105 ;  /* 0x0015e46901007387 */ /* 0x0003e80000100800 */
[----:B-1----:R-:W3:Y:S01]  /*85010*/  LDL.LU R105, [R1+0x160c] ;  /* 0x00160c0001697983 */ /* 0x002ee20000300800 */
[----:B------:R-:W-:Y:S01]  /*85020*/  UISETP.GT.AND UP1, UPT, UR6, 0xa, UPT ;  /* 0x0000000a0600788c */ /* 0x000fe2000bf24270 */
[----:B------:R-:W-:Y:S02]  /*85030*/  IADD3 R108, P2, R108, R4, RZ ;  /* 0x000000046c6c7210 */ /* 0x000fe40007f5e0ff */
[----:B------:R-:W-:Y:S01]  /*85040*/  MOV R112, R104 ;  /* 0x0000006800707202 */ /* 0x000fe20000000f00 */
[----:B------:R-:W-:Y:S01]  /*85050*/  USEL UR4, URZ, 0x4, !UP1 ;  /* 0x000000043f047887 */ /* 0x000fe2000c800000 */
[----:B------:R-:W-:Y:S01]  /*85060*/  IADD3 R11, P3, R11, R4, RZ ;  /* 0x000000040b0b7210 */ /* 0x000fe20007f7e0ff */
[----:B------:R-:W3:Y:S02]  /*85070*/  LDL.LU R107, [R1+0x1618] ;  /* 0x00161800016b7983 */ /* 0x000ee40000300800 */
[----:B------:R-:W-:-:S02]  /*85080*/  USEL UR4, UR4, URZ, !UP0 ;  /* 0x0000003f04047287 */ /* 0x000fc4000c000000 */
[----:B------:R1:W-:Y:S04]  /*85090*/  LDGSTS.E [R3+0x8004], desc[UR60][R112.64], P0 ;  /* 0x0800400070037fae */ /* 0x0003e8000812187c */
[----:B------:R-:W3:Y:S01]  /*850a0*/  LDL.LU R104, [R1+0x1620] ;  /* 0x0016200001687983 */ /* 0x000ee20000300800 */
[----:B------:R-:W-:-:S03]  /*850b0*/  ISETP.NE.U32.AND P1, PT, RZ, UR4, PT ;  /* 0x00000004ff007c0c */ /* 0x000fc6000bf25070 */
[----:B------:R3:W-:Y:S01]  /*850c0*/  STL [R1+0x15f0], R108 ;  /* 0x0015f06c01007387 */ /* 0x0007e20000100800 */
[----:B-1----:R-:W-:Y:S02]  /*850d0*/  MOV R112, R108 ;  /* 0x0000006c00707202 */ /* 0x002fe40000000f00 */
[----:B--2---:R-:W-:Y:S01]  /*850e0*/  IADD3.X R110, R110, R0, RZ, P2, !PT ;  /* 0x000000006e6e7210 */ /* 0x004fe200017fe4ff */
[----:B----4-:R-:W-:-:S04]  /*850f0*/  IMAD.X R111, R111, 0x1, R0, P3 ;  /* 0x000000016f6f7824 */ /* 0x010fc800018e0600 */
[----:B------:R-:W-:Y:S01]  /*85100*/  IMAD.MOV.U32 R113, RZ, RZ, R110 ;  /* 0x000000ffff717224 */ /* 0x000fe200078e006e */
[----:B------:R1:W-:Y:S04]  /*85110*/  STL [R1+0x15ec], R110 ;  /* 0x0015ec6e01007387 */ /* 0x0003e80000100800 */
[----:B------:R2:W-:Y:S04]  /*85120*/  STL [R1+0x15f8], R11 ;  /* 0x0015f80b01007387 */ /* 0x0005e80000100800 */
[----:B------:R4:W-:Y:S04]  /*85130*/  LDGSTS.E [R3+0xc004], desc[UR60][R112.64], P0 ;  /* 0x0c00400070037fae */ /* 0x0009e8000812187c */
[----:B------:R-:W-:Y:S01]  /*85140*/  STL [R1+0x15f4], R111 ;  /* 0x0015f46f01007387 */ /* 0x000fe20000100800 */
[----:B---3--:R-:W-:-:S03]  /*85150*/  IADD3 R103, P0, R103, R4, RZ ;  /* 0x0000000467677210 */ /* 0x008fc60007f1e0ff */
[----:B------:R-:W3:Y:S01]  /*85160*/  LDL.LU R108, [R1+0x1614] ;  /* 0x00161400016c7983 */ /* 0x000ee20000300800 */
[----:B------:R-:W-:Y:S02]  /*85170*/  IADD3 R102, P2, R102, R4, RZ ;  /* 0x0000000466667210 */ /* 0x000fe40007f5e0ff */
[----:B----4-:R-:W-:Y:S01]  /*85180*/  MOV R112, R11 ;  /* 0x0000000b00707202 */ /* 0x010fe20000000f00 */
[----:B------:R-:W-:Y:S01]  /*85190*/  IMAD.MOV.U32 R113, RZ, RZ, R111 ;  /* 0x000000ffff717224 */ /* 0x000fe200078e006f */
[----:B-1----:R-:W4:Y:S04]  /*851a0*/  LDL.LU R110, [R1+0x161c] ;  /* 0x00161c00016e7983 */ /* 0x002f280000300800 */
[----:B--2---:R-:W2:Y:S04]  /*851b0*/  LDL.LU R11, [R1+0x1628] ;  /* 0x00162800010b7983 */ /* 0x004ea80000300800 */
[----:B------:R1:W-:Y:S04]  /*851c0*/  STL [R1+0x1600], R103 ;  /* 0x0016006701007387 */ /* 0x0003e80000100800 */
[----:B------:R1:W-:Y:S01]  /*851d0*/  LDGSTS.E [R3+0x8], desc[UR60][R112.64], P1 ;  /* 0x0000800070037fae */ /* 0x0003e2000892187c */
[----:B------:R-:W-:-:S05]  /*851e0*/  IADD3.X R109, R109, R0, RZ, P0, !PT ;  /* 0x000000006d6d7210 */ /* 0x000fca00007fe4ff */
[----:B------:R-:W-:Y:S01]  /*851f0*/  STL [R1+0x15fc], R109 ;  /* 0x0015fc6d01007387 */ /* 0x000fe20000100800 */
[----:B------:R-:W-:-:S03]  /*85200*/  IMAD.X R106, R106, 0x1, R0, P2 ;  /* 0x000000016a6a7824 */ /* 0x000fc600010e0600 */
[----:B------:R-:W-:Y:S01]  /*85210*/  STL [R1+0x1608], R102 ;  /* 0x0016086601007387 */ /* 0x000fe20000100800 */
[----:B-1----:R-:W-:-:S03]  /*85220*/  MOV R112, R103 ;  /* 0x0000006700707202 */ /* 0x002fc60000000f00 */
[----:B------:R1:W-:Y:S04]  /*85230*/  STL [R1+0x1604], R106 ;  /* 0x0016046a01007387 */ /* 0x0003e80000100800 */
[----:B------:R-:W2:Y:S01]  /*85240*/  LDL.LU R103, [R1+0x1624] ;  /* 0x0016240001677983 */ /* 0x000ea20000300800 */
[----:B------:R-:W-:Y:S01]  /*85250*/  IMAD.MOV.U32 R113, RZ, RZ, R109 ;  /* 0x000000ffff717224 */ /* 0x000fe200078e006d */
[----:B------:R-:W-:-:S04]  /*85260*/  IADD3 R9, P0, R9, R4, RZ ;  /* 0x0000000409097210 */ /* 0x000fc80007f1e0ff */
[----:B------:R1:W-:Y:S02]  /*85270*/  LDGSTS.E [R3+0x4008], desc[UR60][R112.64], P1 ;  /* 0x0400800070037fae */ /* 0x0003e4000892187c */
[----:B-1----:R-:W-:Y:S01]  /*85280*/  IMAD.MOV.U32 R113, RZ, RZ, R106 ;  /* 0x000000ffff717224 */ /* 0x002fe200078e006a */
[----:B------:R-:W-:Y:S01]  /*85290*/  MOV R112, R102 ;  /* 0x0000006600707202 */ /* 0x000fe20000000f00 */
[----:B------:R-:W2:Y:S04]  /*852a0*/  LDL.LU R106, [R1+0x1630] ;  /* 0x00163000016a7983 */ /* 0x000ea80000300800 */
[----:B------:R-:W2:Y:S04]  /*852b0*/  LDL.LU R102, [R1+0x19b8] ;  /* 0x0019b80001667983 */ /* 0x000ea80000300800 */
[----:B------:R-:W-:Y:S01]  /*852c0*/  STL [R1+0x1610], R9 ;  /* 0x0016100901007387 */ /* 0x000fe20000100800 */
[----:B------:R-:W-:-:S03]  /*852d0*/  UISETP.GT.AND UP1, UPT, UR6, 0xb, UPT ;  /* 0x0000000b0600788c */ /* 0x000fc6000bf24270 */
[----:B------:R1:W-:Y:S01]  /*852e0*/  LDGSTS.E [R3+0x8008], desc[UR60][R112.64], P1 ;  /* 0x0800800070037fae */ /* 0x0003e2000892187c */
[----:B------:R-:W-:-:S05]  /*852f0*/  IADD3.X R105, R105, R0, RZ, P0, !PT ;  /* 0x0000000069697210 */ /* 0x000fca00007fe4ff */
[----:B------:R1:W-:Y:S04]  /*85300*/  STL [R1+0x160c], R105 ;  /* 0x00160c6901007387 */ /* 0x0003e80000100800 */
[----:B------:R-:W2:Y:S04]  /*85310*/  LDL.LU R111, [R1+0x162c] ;  /* 0x00162c00016f7983 */ /* 0x000ea80000300800 */
[----:B------:R-:W2:Y:S01]  /*85320*/  LDL.LU R109, [R1+0x19b4] ;  /* 0x0019b400016d7983 */ /* 0x000ea20000300800 */
[----:B------:R-:W-:Y:S01]  /*85330*/  USEL UR4, URZ, 0x4, !UP1 ;  /* 0x000000043f047887 */ /* 0x000fe2000c800000 */
[----:B-1----:R-:W-:Y:S01]  /*85340*/  IMAD.MOV.U32 R112, RZ, RZ, R9 ;  /* 0x000000ffff707224 */ /* 0x002fe200078e0009 */
[----:B------:R-:W-:-:S02]  /*85350*/  MOV R113, R105 ;  /* 0x0000006900717202 */ /* 0x000fc40000000f00 */
[----:B------:R-:W-:Y:S01]  /*85360*/  USEL UR4, UR4, URZ, !UP0 ;  /* 0x0000003f04047287 */ /* 0x000fe2000c000000 */
[-C--:B------:R-:W-:Y:S01]  /*85370*/  IADD3 R104, P2, R104, R4.reuse, RZ ;  /* 0x0000000468687210 */ /* 0x080fe20007f5e0ff */
[----:B------:R-:W2:Y:S04]  /*85380*/  LDL.LU R105, [R1+0x19c0] ;  /* 0x0019c00001697983 */ /* 0x000ea80000300800 */
[----:B------:R1:W-:Y:S01]  /*85390*/  LDGSTS.E [R3+0xc008], desc[UR60][R112.64], P1 ;  /* 0x0c00800070037fae */ /* 0x0003e2000892187c */
[----:B------:R-:W-:Y:S02]  /*853a0*/  IADD3 R107, P1, R107, R4, RZ ;  /* 0x000000046b6b7210 */ /* 0x000fe40007f3e0ff */
[----:B------:R-:W-:Y:S01]  /*853b0*/  ISETP.NE.U32.AND P0, PT, RZ, UR4, PT ;  /* 0x00000004ff007c0c */ /* 0x000fe2000bf05070 */
[----:B------:R-:W2:Y:S04]  /*853c0*/  LDL.LU R9, [R1+0x19c8] ;  /* 0x0019c80001097983 */ /* 0x000ea80000300800 */
[----:B------:R-:W-:Y:S01]  /*853d0*/  STL [R1+0x1618], R107 ;  /* 0x0016186b01007387 */ /* 0x000fe20000100800 */
[----:B-1----:R-:W-:-:S02]  /*853e0*/  IMAD.MOV.U32 R112, RZ, RZ, R107 ;  /* 0x000000ffff707224 */ /* 0x002fc400078e006b */
[----:B---3--:R-:W-:-:S05]  /*853f0*/  IMAD.X R108, R108, 0x1, R0, P1 ;  /* 0x000000016c6c7824 */ /* 0x008fca00008e0600 */
[----:B------:R-:W-:Y:S01]  /*85400*/  MOV R113, R108 ;  /* 0x0000006c00717202 */ /* 0x000fe20000000f00 */
[----:B------:R1:W-:Y:S01]  /*85410*/  STL [R1+0x1614], R108 ;  /* 0x0016146c01007387 */ /* 0x0003e20000100800 */
[----:B----4-:R-:W-:Y:S02]  /*85420*/  IADD3.X R110, R110, R0, RZ, P2, !PT ;  /* 0x000000006e6e7210 */ /* 0x010fe400017fe4ff */
[----:B--2---:R-:W-:Y:S01]  /*85430*/  IADD3 R11, P1, R11, R4, RZ ;  /* 0x000000040b0b7210 */ /* 0x004fe20007f3e0ff */
[----:B------:R-:W-:Y:S04]  /*85440*/  STL [R1+0x1620], R104 ;  /* 0x0016206801007387 */ /* 0x000fe80000100800 */
[----:B------:R2:W-:Y:S04]  /*85450*/  LDGSTS.E [R3+0xc], desc[UR60][R112.64], P0 ;  /* 0x0000c00070037fae */ /* 0x0005e8000812187c */
[----:B-1----:R-:W3:Y:S04]  /*85460*/  LDL.LU R108, [R1+0x19bc] ;  /* 0x0019bc00016c7983 */ /* 0x002ee80000300800 */
[----:B------:R-:W-:Y:S01]  /*85470*/  STL [R1+0x161c], R110 ;  /* 0x00161c6e01007387 */ /* 0x000fe20000100800 */
[----:B--2---:R-:W-:Y:S01]  /*85480*/  IMAD.MOV.U32 R112, RZ, RZ, R104 ;  /* 0x000000ffff707224 */ /* 0x004fe200078e0068 */
[----:B------:R-:W-:-:S02]  /*85490*/  MOV R113, R110 ;  /* 0x0000006e00717202 */ /* 0x000fc40000000f00 */
[----:B------:R-:W2:Y:S04]  /*854a0*/  LDL.LU R107, [R1+0x19c4] ;  /* 0x0019c400016b7983 */ /* 0x000ea80000300800 */
[----:B------:R1:W-:Y:S01]  /*854b0*/  LDGSTS.E [R3+0x400c], desc[UR60][R112.64], P0 ;  /* 0x0400c00070037fae */ /* 0x0003e2000812187c */
[----:B------:R-:W-:-:S03]  /*854c0*/  IMAD.X R103, R103, 0x1, R0, P1 ;  /* 0x0000000167677824 */ /* 0x000fc600008e0600 */
[----:B------:R4:W-:Y:S04]  /*854d0*/  STL [R1+0x1628], R11 ;  /* 0x0016280b01007387 */ /* 0x0009e80000100800 */
[----:B------:R4:W-:Y:S01]  /*854e0*/  STL [R1+0x1624], R103 ;  /* 0x0016246701007387 */ /* 0x0009e20000100800 */
[----:B-1----:R-:W-:-:S03]  /*854f0*/  MOV R112, R11 ;  /* 0x0000000b00707202 */ /* 0x002fc60000000f00 */
[----:B----4-:R-:W4:Y:S04]  /*85500*/  LDL.LU R11, [R1+0x19d0] ;  /* 0x0019d000010b7983 */ /* 0x010f280000300800 */
[----:B------:R-:W4:Y:S01]  /*85510*/  LDL.LU R104, [R1+0x19cc] ;  /* 0x0019cc0001687983 */ /* 0x000f220000300800 */
[-C--:B------:R-:W-:Y:S02]  /*85520*/  IADD3 R106, P2, R106, R4.reuse, RZ ;  /* 0x000000046a6a7210 */ /* 0x080fe40007f5e0ff */
[----:B------:R-:W-:Y:S01]  /*85530*/  IADD3 R102, P3, R102, R4, RZ ;  /* 0x0000000466667210 */ /* 0x000fe20007f7e0ff */
[----:B------:R-:W-:Y:S02]  /*85540*/  IMAD.MOV.U32 R113, RZ, RZ, R103 ;  /* 0x000000ffff717224 */ /* 0x000fe400078e0067 */
[----:B------:R-:W4:Y:S04]  /*85550*/  LDL.LU R103, [R1+0x19d8] ;  /* 0x0019d80001677983 */ /* 0x000f280000300800 */
[----:B------:R-:W4:Y:S04]  /*85560*/  LDL.LU R110, [R1+0x19e0] ;  /* 0x0019e000016e7983 */ /* 0x000f280000300800 */
[----:B------:R1:W-:Y:S04]  /*85570*/  STL [R1+0x1630], R106 ;  /* 0x0016306a01007387 */ /* 0x0003e80000100800 */
[----:B------:R1:W-:Y:S02]  /*85580*/  LDGSTS.E [R3+0x800c], desc[UR60][R112.64], P0 ;  /* 0x0800c00070037fae */ /* 0x0003e4000812187c */
[----:B-1----:R-:W-:-:S02]  /*85590*/  MOV R112, R106 ;  /* 0x0000006a00707202 */ /* 0x002fc40000000f00 */
[----:B------:R-:W-:Y:S01]  /*855a0*/  IADD3.X R111, R111, R0, RZ, P2, !PT ;  /* 0x000000006f6f7210 */ /* 0x000fe200017fe4ff */
[----:B------:R-:W-:-:S04]  /*855b0*/  IMAD.X R109, R109, 0x1, R0, P3 ;  /* 0x000000016d6d7824 */ /* 0x000fc800018e0600 */
[----:B------:R1:W-:Y:S04]  /*855c0*/  STL [R1+0x162c], R111 ;  /* 0x00162c6f01007387 */ /* 0x0003e80000100800 */
[----:B------:R1:W-:Y:S01]  /*855d0*/  STL [R1+0x19b8], R102 ;  /* 0x0019b86601007387 */ /* 0x0003e20000100800 */
[----:B------:R-:W-:-:S03]  /*855e0*/  IMAD.MOV.U32 R113, RZ, RZ, R111 ;  /* 0x000000ffff717224 */ /* 0x000fc600078e006f */
[----:B------:R3:W-:Y:S04]  /*855f0*/  STL [R1+0x19b4], R109 ;  /* 0x0019b46d01007387 */ /* 0x0007e80000100800 */
[----:B------:R-:W4:Y:S04]  /*85600*/  LDL.LU R106, [R1+0x19d4] ;  /* 0x0019d400016a7983 */ /* 0x000f280000300800 */
[----:B-1----:R-:W4:Y:S01]  /*85610*/  LDL.LU R111, [R1+0x19dc] ;  /* 0x0019dc00016f7983 */ /* 0x002f220000300800 */
[----:B------:R-:W-:-:S03]  /*85620*/  UISETP.GT.AND UP1, UPT, UR6, 0x28, UPT ;  /* 0x000000280600788c */ /* 0x000fc6000bf24270 */
[----:B------:R1:W-:Y:S01]  /*85630*/  LDGSTS.E [R3+0xc00c], desc[UR60][R112.64], P0 ;  /* 0x0c00c00070037fae */ /* 0x0003e2000812187c */
[----:B------:R-:W-:-:S04]  /*85640*/  USEL UR4, URZ, 0x4, !UP1 ;  /* 0x000000043f047887 */ /* 0x000fc8000c800000 */
[----:B------:R-:W-:Y:S01]  /*85650*/  USEL UR4, UR4, URZ, !UP0 ;  /* 0x0000003f04047287 */ /* 0x000fe2000c000000 */
[-C--:B------:R-:W-:Y:S02]  /*85660*/  IADD3 R105, P0, R105, R4.reuse, RZ ;  /* 0x0000000469697210 */ /* 0x080fe40007f1e0ff */
[----:B------:R-:W-:-:S03]  /*85670*/  IADD3 R9, P2, R9, R4, RZ ;  /* 0x0000000409097210 */ /* 0x000fc60007f5e0ff */
[----:B------:R-:W-:Y:S02]  /*85680*/  ISETP.NE.U32.AND P1, PT, RZ, UR4, PT ;  /* 0x00000004ff007c0c */ /* 0x000fe4000bf25070 */
[----:B-1----:R-:W-:Y:S01]  /*85690*/  MOV R112, R102 ;  /* 0x0000006600707202 */ /* 0x002fe20000000f00 */
[----:B------:R-:W-:Y:S01]  /*856a0*/  IMAD.MOV.U32 R113, RZ, RZ, R109 ;  /* 0x000000ffff717224 */ /* 0x000fe200078e006d */
[----:B------:R-:W4:Y:S04]  /*856b0*/  LDL.LU R102, [R1+0x19e8] ;  /* 0x0019e80001667983 */ /* 0x000f280000300800 */
[----:B------:R-:W-:Y:S05]  /*856c0*/  STL [R1+0x19c0], R105 ;  /* 0x0019c06901007387 */ /* 0x000fea0000100800 */
[----:B------:R-:W-:Y:S01]  /*856d0*/  LDGSTS.E [R3+0x10000], desc[UR60][R112.64], P1 ;  /* 0x1000000070037fae */ /* 0x000fe2000892187c */
[----:B---3--:R-:W-:-:S04]  /*856e0*/  IADD3.X R108, R108, R0, RZ, P0, !PT ;  /* 0x000000006c6c7210 */ /* 0x008fc800007fe4ff */
        /* <DEDUP_REMOVED lines=8> */
[----:B----4-:R-:W-:-:S04]  /*85770*/  IADD3 R11, P0, R11, R4, RZ ;  /* 0x000000040b0b7210 */ /* 0x010fc80007f1e0ff */
[----:B------:R-:W-:Y:S02]  /*85780*/  IADD3.X R104, R104, R0, RZ, P0, !PT ;  /* 0x0000000068687210 */ /* 0x000fe400007fe4ff */
[----:B---3--:R-:W-:Y:S01]  /*85790*/  MOV R108, R9 ;  /* 0x00000009006c7202 */ /* 0x008fe20000000f00 */
[----:B------:R-:W-:Y:S01]  /*857a0*/  IMAD.MOV.U32 R109, RZ, RZ, R107 ;  /* 0x000000ffff6d7224 */ /* 0x000fe200078e006b */
[----:B------:R-:W-:Y:S01]  /*857b0*/  MOV R113, R104 ;  /* 0x0000006800717202 */ /* 0x000fe20000000f00 */
[----:B------:R-:W-:-:S03]  /*857c0*/  IMAD.MOV.U32 R112, RZ, RZ, R11 ;  /* 0x000000ffff707224 */ /* 0x000fc600078e000b */
[----:B------:R-:W-:Y:S04]  /*857d0*/  LDGSTS.E [R3+0x18000], desc[UR60][R108.64], P1 ;  /* 0x180000006c037fae */ /* 0x000fe8000892187c */
[----:B------:R3:W-:Y:S01]  /*857e0*/  LDGSTS.E [R3+0x1c000], desc[UR60][R112.64], P1 ;  /* 0x1c00000070037fae */ /* 0x0007e2000892187c */
[----:B------:R-:W-:-:S03]  /*857f0*/  IADD3 R103, P1, R103, R4, RZ ;  /* 0x0000000467677210 */ /* 0x000fc60007f3e0ff */
[----:B------:R-:W4:Y:S04]  /*85800*/  LDL.LU R109, [R1+0x19ec] ;  /* 0x0019ec00016d7983 */ /* 0x000f280000300800 */
[----:B------:R-:W4:Y:S04]  /*85810*/  LDL.LU R108, [R1+0x19f0] ;  /* 0x0019f000016c7983 */ /* 0x000f280000300800 */
[----:B-1----:R-:W4:Y:S04]  /*85820*/  LDL.LU R107, [R1+0x19f4] ;  /* 0x0019f400016b7983 */ /* 0x002f280000300800 */
[----:B------:R-:W4:Y:S01]  /*85830*/  LDL.LU R9, [R1+0x19f8] ;  /* 0x0019f80001097983 */ /* 0x000f220000300800 */
[----:B------:R-:W-:-:S03]  /*85840*/  IADD3 R110, P2, R110, R4, RZ ;  /* 0x000000046e6e7210 */ /* 0x000fc60007f5e0ff */
[----:B------:R-:W-:Y:S04]  /*85850*/  STL [R1+0x19d0], R11 ;  /* 0x0019d00b01007387 */ /* 0x000fe80000100800 */
[----:B------:R1:W-:Y:S01]  /*85860*/  STL [R1+0x19cc], R104 ;  /* 0x0019cc6801007387 */ /* 0x0003e20000100800 */
[----:B---3--:R-:W-:-:S03]  /*85870*/  IMAD.MOV.U32 R112, RZ, RZ, R103 ;  /* 0x000000ffff707224 */ /* 0x008fc600078e0067 */
[----:B-1----:R-:W3:Y:S04]  /*85880*/  LDL.LU R104, [R1+0x1a00] ;  /* 0x001a000001687983 */ /* 0x002ee80000300800 */
[----:B------:R-:W3:Y:S04]  /*85890*/  LDL.LU R11, [R1+0x1a08] ;  /* 0x001a0800010b7983 */ /* 0x000ee80000300800 */
[----:B------:R-:W-:Y:S01]  /*858a0*/  STL [R1+0x19d8], R103 ;  /* 0x0019d86701007387 */ /* 0x000fe20000100800 */
[----:B------:R-:W-:Y:S01]  /*858b0*/  IMAD.X R106, R106, 0x1, R0, P1 ;  /* 0x000000016a6a7824 */ /* 0x000fe200008e0600 */
[----:B------:R-:W-:-:S04]  /*858c0*/  IADD3.X R111, R111, R0, RZ, P2, !PT ;  /* 0x000000006f6f7210 */ /* 0x000fc800017fe4ff */
[----:B------:R1:W-:Y:S01]  /*858d0*/  STL [R1+0x19d4], R106 ;  /* 0x0019d46a01007387 */ /* 0x0003e20000100800 */
[----:B------:R-:W-:-:S03]  /*858e0*/  MOV R113, R106 ;  /* 0x0000006a00717202 */ /* 0x000fc60000000f00 */
[----:B------:R1:W-:Y:S04]  /*858f0*/  STL [R1+0x19e0], R110 ;  /* 0x0019e06e01007387 */ /* 0x0003e80000100800 */
[----:B-1----:R-:W3:Y:S04]  /*85900*/  LDL.LU R106, [R1+0x19fc] ;  /* 0x0019fc00016a7983 */ /* 0x002ee80000300800 */
[----:B------:R1:W-:Y:S04]  /*85910*/  STL [R1+0x19dc], R111 ;  /* 0x0019dc6f01007387 */ /* 0x0003e80000100800 */
[----:B------:R-:W3:Y:S01]  /*85920*/  LDL.LU R103, [R1+0x1a04] ;  /* 0x001a040001677983 */ /* 0x000ee20000300800 */
[----:B------:R-:W-:-:S04]  /*85930*/  UISETP.GT.AND UP1, UPT, UR6, 0x29, UPT ;  /* 0x000000290600788c */ /* 0x000fc8000bf24270 */
[----:B------:R-:W-:-:S04]  /*85940*/  USEL UR4, URZ, 0x4, !UP1 ;  /* 0x000000043f047887 */ /* 0x000fc8000c800000 */
[----:B------:R-:W-:Y:S01]  /*85950*/  USEL UR4, UR4, URZ, !UP0 ;  /* 0x0000003f04047287 */ /* 0x000fe2000c000000 */
[----:B------:R-:W-:-:S05]  /*85960*/  IADD3 R102, P1, R102, R4, RZ ;  /* 0x0000000466667210 */ /* 0x000fca0007f3e0ff */
        /* <DEDUP_REMOVED lines=8> */
[----:B------:R-:W2:Y:S04]  /*859f0*/  LDL.LU R102, [R1+0x1a10] ;  /* 0x001a100001667983 */ /* 0x000ea80000300800 */
[----:B------:R-:W-:Y:S04]  /*85a00*/  LDGSTS.E [R3+0x18004], desc[UR60][R110.64], P0 ;  /* 0x180040006e037fae */ /* 0x000fe8000812187c */
[----:B-1----:R-:W2:Y:S01]  /*85a10*/  LDL.LU R105, [R1+0x1a0c] ;  /* 0x001a0c0001697983 */ /* 0x002ea20000300800 */
[----:B----4-:R-:W-:-:S04]  /*85a20*/  IADD3 R108, P2, R108, R4, RZ ;  /* 0x000000046c6c7210 */ /* 0x010fc80007f5e0ff */
        /* <DEDUP_REMOVED lines=8> */
[----:B---3--:R-:W-:-:S03]  /*85ab0*/  IADD3 R104, P0, R104, R4, RZ ;  /* 0x0000000468687210 */ /* 0x008fc60007f1e0ff */
[----:B------:R-:W3:Y:S01]  /*85ac0*/  LDL.LU R112, [R1+0x1a18] ;  /* 0x001a180001707983 */ /* 0x000ee20000300800 */
[----:B------:R-:W-:-:S03]  /*85ad0*/  IADD3 R11, P2, R11, R4, RZ ;  /* 0x000000040b0b7210 */ /* 0x000fc60007f5e0ff */
[----:B------:R-:W3:Y:S01]  /*85ae0*/  LDL.LU R110, [R1+0x1a20] ;  /* 0x001a2000016e7983 */ /* 0x000ee20000300800 */
[----:B-1----:R-:W-:-:S03]  /*85af0*/  MOV R108, R9 ;  /* 0x00000009006c7202 */ /* 0x002fc60000000f00 */
[----:B------:R-:W3:Y:S01]  /*85b00*/  LDL.LU R113, [R1+0x1a14] ;  /* 0x001a140001717983 */ /* 0x000ee20000300800 */
[----:B----4-:R-:W-:-:S03]  /*85b10*/  IMAD.MOV.U32 R109, RZ, RZ, R107 ;  /* 0x000000ffff6d7224 */ /* 0x010fc600078e006b */
        /* <DEDUP_REMOVED lines=8> */
[----:B------:R2:W-:Y:S01]  /*85ba0*/  STL [R1+0x1a04], R103 ;  /* 0x001a046701007387 */ /* 0x0005e20000100800 */
[----:B-1----:R-:W-:-:S03]  /*85bb0*/  IMAD.MOV.U32 R106, RZ, RZ, R104 ;  /* 0x000000ffff6a7224 */ /* 0x002fc600078e0068 */
        /* <DEDUP_REMOVED lines=12> */
[----:B------:R-:W4:Y:S01]  /*85c80*/  LDL.LU R108, [R1+0x1db4] ;  /* 0x001db400016c7983 */ /* 0x000f220000300800 */
[----:B--2---:R-:W-:-:S03]  /*85c90*/  IADD3 R102, P0, R102, R4, RZ ;  /* 0x0000000466667210 */ /* 0x004fc60007f1e0ff */
[----:B------:R-:W2:Y:S01]  /*85ca0*/  LDL.LU R103, [R1+0x1db8] ;  /* 0x001db80001677983 */ /* 0x000ea20000300800 */
[----:B------:R-:W-:-:S03]  /*85cb0*/  USEL UR4, URZ, 0x4, !UP1 ;  /* 0x000000043f047887 */ /* 0x000fc6000c800000 */
[----:B------:R1:W-:Y:S01]  /*85cc0*/  LDGSTS.E [R3+0x18008], desc[UR60][R106.64], P1 ;  /* 0x180080006a037fae */ /* 0x0003e2000892187c */
[----:B------:R-:W-:Y:S01]  /*85cd0*/  IADD3.X R105, R105, R0, RZ, P0, !PT ;  /* 0x0000000069697210 */ /* 0x000fe200007fe4ff */
[----:B------:R-:W-:Y:S02]  /*85ce0*/  USEL UR4, UR4, URZ, !UP0 ;  /* 0x0000003f04047287 */ /* 0x000fe4000c000000 */
[----:B------:R-:W-:Y:S01]  /*85cf0*/  STL [R1+0x1a10], R102 ;  /* 0x001a106601007387 */ /* 0x000fe20000100800 */
[----:B-1----:R-:W-:Y:S01]  /*85d00*/  IMAD.MOV.U32 R106, RZ, RZ, R102 ;  /* 0x000000ffff6a7224 */ /* 0x002fe200078e0066 */
[----:B------:R-:W-:Y:S02]  /*85d10*/  MOV R107, R105 ;  /* 0x00000069006b7202 */ /* 0x000fe40000000f00 */
[----:B------:R1:W-:Y:S04]  /*85d20*/  STL [R1+0x1a0c], R105 ;  /* 0x001a0c6901007387 */ /* 0x0003e80000100800 */
[----:B------:R-:W-:Y:S01]  /*85d30*/  LDGSTS.E [R3+0x1c008], desc[UR60][R106.64], P1 ;  /* 0x1c0080006a037fae */ /* 0x000fe2000892187c */
[----:B------:R-:W-:-:S03]  /*85d40*/  ISETP.NE.U32.AND P0, PT, RZ, UR4, PT ;  /* 0x00000004ff007c0c */ /* 0x000fc6000bf05070 */
[----:B------:R-:W2:Y:S04]  /*85d50*/  LDL.LU R107, [R1+0x1dbc] ;  /* 0x001dbc00016b7983 */ /* 0x000ea80000300800 */
[----:B------:R-:W2:Y:S04]  /*85d60*/  LDL.LU R106, [R1+0x1dc0] ;  /* 0x001dc000016a7983 */ /* 0x000ea80000300800 */
[----:B-1----:R-:W2:Y:S04]  /*85d70*/  LDL.LU R105, [R1+0x1dc4] ;  /* 0x001dc40001697983 */ /* 0x002ea80000300800 */
[----:B------:R-:W2:Y:S01]  /*85d80*/  LDL.LU R102, [R1+0x1dc8] ;  /* 0x001dc80001667983 */ /* 0x000ea20000300800 */
[----:B---3--:R-:W-:-:S02]  /*85d90*/  IADD3 R112, P1, R112, R4, RZ ;  /* 0x0000000470707210 */ /* 0x008fc40007f3e0ff */
[----:B------:R-:W-:-:S03]  /*85da0*/  IADD3 R110, P2, R110, R4, RZ ;  /* 0x000000046e6e7210 */ /* 0x000fc60007f5e0ff */
[--C-:B------:R-:W-:Y:S01]  /*85db0*/  IMAD.X R113, R113, 0x1, R0.reuse, P1 ;  /* 0x0000000171717824 */ /* 0x100fe200008e0600 */
[----:B------:R-:W-:Y:S01]  /*85dc0*/  STL [R1+0x1a18], R112 ;  /* 0x001a187001007387 */ /* 0x000fe20000100800 */
[----:B----4-:R-:W-:Y:S02]  /*85dd0*/  IADD3.X R111, R111, R0, RZ, P2, !PT ;  /* 0x000000006f6f7210 */ /* 0x010fe400017fe4ff */
        /* <DEDUP_REMOVED lines=10> */
[----:B---3--:R-:W-:-:S03]  /*85e80*/  IMAD.MOV.U32 R111, RZ, RZ, R104 ;  /* 0x000000ffff6f7224 */ /* 0x008fc600078e0068 */
[----:B----4-:R-:W3:Y:S01]  /*85e90*/  LDL.LU R9, [R1+0x1dd0] ;  /* 0x001dd00001097983 */ /* 0x010ee20000300800 */
[----:B------:R-:W-:-:S03]  /*85ea0*/  UISETP.GT.AND UP1, UPT, UR6, 0x48, UPT ;  /* 0x000000480600788c */ /* 0x000fc6000bf24270 */
[----:B------:R4:W-:Y:S04]  /*85eb0*/  LDGSTS.E [R3+0x1800c], desc[UR60][R110.64], P0 ;  /* 0x1800c0006e037fae */ /* 0x0009e8000812187c */
[----:B-1----:R-:W3:Y:S01]  /*85ec0*/  LDL.LU R104, [R1+0x1dcc] ;  /* 0x001dcc0001687983 */ /* 0x002ee20000300800 */
[----:B------:R-:W-:-:S04]  /*85ed0*/  USEL UR4, URZ, 0x4, !UP1 ;  /* 0x000000043f047887 */ /* 0x000fc8000c800000 */
[----:B------:R-:W-:-:S06]  /*85ee0*/  USEL UR4, UR4, URZ, !UP0 ;  /* 0x0000003f04047287 */ /* 0x000fcc000c000000 */
[----:B------:R-:W-:Y:S02]  /*85ef0*/  ISETP.NE.U32.AND P1, PT, RZ, UR4, PT ;  /* 0x00000004ff007c0c */ /* 0x000fe4000bf25070 */
[----:B------:R-:W-:-:S04]  /*85f00*/  IADD3 R11, P2, R11, R4, RZ ;  /* 0x000000040b0b7210 */ /* 0x000fc80007f5e0ff */
[----:B------:R-:W-:Y:S02]  /*85f10*/  IADD3.X R109, R109, R0, RZ, P2, !PT ;  /* 0x000000006d6d7210 */ /* 0x000fe400017fe4ff */
[----:B--2---:R-:W-:Y:S01]  /*85f20*/  IADD3 R103, P3, R103, R4, RZ ;  /* 0x0000000467677210 */ /* 0x004fe20007f7e0ff */
[----:B------:R-:W-:Y:S01]  /*85f30*/  STL [R1+0x1a30], R11 ;  /* 0x001a300b01007387 */ /* 0x000fe20000100800 */
[----:B----4-:R-:W-:Y:S01]  /*85f40*/  MOV R110, R11 ;  /* 0x0000000b006e7202 */ /* 0x010fe20000000f00 */
        /* <DEDUP_REMOVED lines=9> */
[----:B--2---:R-:W-:-:S03]  /*85fe0*/  IMAD.MOV.U32 R108, RZ, RZ, R103 ;  /* 0x000000ffff6c7224 */ /* 0x004fc600078e0067 */
[----:B------:R-:W2:Y:S04]  /*85ff0*/  LDL.LU R113, [R1+0x1dd4] ;  /* 0x001dd40001717983 */ /* 0x000ea80000300800 */
[----:B------:R-:W2:Y:S01]  /*86000*/  LDL.LU R103, [R1+0x1ddc] ;  /* 0x001ddc0001677983 */ /* 0x000ea20000300800 */
[----:B------:R-:W-:-:S03]  /*86010*/  IADD3 R106, P0, R106, R4, RZ ;  /* 0x000000046a6a7210 */ /* 0x000fc60007f1e0ff */
[----:B------:R-:W-:Y:S01]  /*86020*/  LDGSTS.E [R3+0x20000], desc[UR60][R108.64], P1 ;  /* 0x200000006c037fae */ /* 0x000fe2000892187c */
[----:B------:R-:W-:Y:S02]  /*86030*/  IADD3.X R107, R107, R0, RZ, P0, !PT ;  /* 0x000000006b6b7210 */ /* 0x000fe400007fe4ff */
[----:B------:R-:W-:Y:S01]  /*86040*/  IADD3 R102, P2, R102, R4, RZ ;  /* 0x0000000466667210 */ /* 0x000fe20007f5e0ff */
[----:B------:R1:W-:Y:S04]  /*86050*/  STL [R1+0x1dc0], R106 ;  /* 0x001dc06a01007387 */ /* 0x0003e80000100800 */
[----:B------:R-:W-:Y:S01]  /*86060*/  IMAD.X R105, R105, 0x1, R0, P2 ;  /* 0x0000000169697824 */ /* 0x000fe200010e0600 */
[----:B------:R-:W-:Y:S04]  /*86070*/  STL [R1+0x1dbc], R107 ;  /* 0x001dbc6b01007387 */ /* 0x000fe80000100800 */
[----:B------:R1:W-:Y:S04]  /*86080*/  STL [R1+0x1dc8], R102 ;  /* 0x001dc86601007387 */ /* 0x0003e80000100800 */
[----:B------:R3:W-:Y:S04]  /*86090*/  STL [R1+0x1dc4], R105 ;  /* 0x001dc46901007387 */ /* 0x0007e80000100800 */
[----:B------:R-:W2:Y:S04]  /*860a0*/  LDL.LU R110, [R1+0x1de8] ;  /* 0x001de800016e7983 */ /* 0x000ea80000300800 */
[----:B------:R1:W-:Y:S04]  /*860b0*/  LDGSTS.E [R3+0x24000], desc[UR60][R106.64], P1 ;  /* 0x240000006a037fae */ /* 0x0003e8000892187c */
[----:B------:R-:W2:Y:S04]  /*860c0*/  LDL.LU R111, [R1+0x1de4] ;  /* 0x001de400016f7983 */ /* 0x000ea80000300800 */
[----:B------:R-:W2:Y:S01]  /*860d0*/  LDL.LU R108, [R1+0x1dec] ;  /* 0x001dec00016c7983 */ /* 0x000ea20000300800 */
[----:B-1----:R-:W-:-:S03]  /*860e0*/  MOV R106, R102 ;  /* 0x00000066006a7202 */ /* 0x002fc60000000f00 */
[----:B------:R-:W2:Y:S01]  /*860f0*/  LDL.LU R102, [R1+0x1df0] ;  /* 0x001df00001667983 */ /* 0x000ea20000300800 */
[----:B------:R-:W-:-:S03]  /*86100*/  IMAD.MOV.U32 R107, RZ, RZ, R105 ;  /* 0x000000ffff6b7224 */ /* 0x000fc600078e0069 */
[----:B------:R-:W2:Y:S04]  /*86110*/  LDL.LU R109, [R1+0x1df4] ;  /* 0x001df400016d7983 */ /* 0x000ea80000300800 */
[----:B------:R-:W-:Y:S04]  /*86120*/  LDGSTS.E [R3+0x28000], desc[UR60][R106.64], P1 ;  /* 0x280000006a037fae */ /* 0x000fe8000892187c */
[----:B------:R-:W2:Y:S01]  /*86130*/  LDL.LU R107, [R1+0x1df8] ;  /* 0x001df800016b7983 */ /* 0x000ea20000300800 */
[----:B---3--:R-:W-:-:S04]  /*86140*/  IADD3 R9, P0, R9, R4, RZ ;  /* 0x0000000409097210 */ /* 0x008fc80007f1e0ff */
[----:B------:R-:W-:Y:S01]  /*86150*/  IADD3.X R104, R104, R0, RZ, P0, !PT ;  /* 0x0000000068687210 */ /* 0x000fe200007fe4ff */
[----:B------:R-:W-:Y:S04]  /*86160*/  STL [R1+0x1dd0], R9 ;  /* 0x001dd00901007387 */ /* 0x000fe80000100800 */
[----:B------:R1:W-:Y:S01]  /*86170*/  STL [R1+0x1dcc], R104 ;  /* 0x001dcc6801007387 */ /* 0x0003e20000100800 */
[----:B------:R-:W-:-:S03]  /*86180*/  IMAD.MOV.U32 R105, RZ, RZ, R104 ;  /* 0x000000ffff697224 */ /* 0x000fc600078e0068 */
[----:B------:R-:W3:Y:S01]  /*86190*/  LDL.LU R106, [R1+0x1dfc] ;  /* 0x001dfc00016a7983 */ /* 0x000ee20000300800 */
[----:B-1----:R-:W-:-:S03]  /*861a0*/  MOV R104, R9 ;  /* 0x0000000900687202 */ /* 0x002fc60000000f00 */
[----:B------:R-:W3:Y:S04]  /*861b0*/  LDL.LU R9, [R1+0x1e00] ;  /* 0x001e000001097983 */ /* 0x000ee80000300800 */
[----:B------:R-:W-:Y:S04]  /*861c0*/  LDGSTS.E [R3+0x2c000], desc[UR60][R104.64], P1 ;  /* 0x2c00000068037fae */ /* 0x000fe8000892187c */
[----:B------:R-:W3:Y:S04]  /*861d0*/  LDL.LU R105, [R1+0x1e04] ;  /* 0x001e040001697983 */ /* 0x000ee80000300800 */
[----:B------:R-:W3:Y:S01]  /*861e0*/  LDL.LU R104, [R1+0x1e08] ;  /* 0x001e080001687983 */ /* 0x000ee20000300800 */
[----:B------:R-:W-:-:S04]  /*861f0*/  UISETP.GT.AND UP1, UPT, UR6, 0x49, UPT ;  /* 0x000000490600788c */ /* 0x000fc8000bf24270 */
[----:B------:R-:W-:-:S04]  /*86200*/  USEL UR4, URZ, 0x4, !UP1 ;  /* 0x000000043f047887 */ /* 0x000fc8000c800000 */
[----:B------:R-:W-:-:S06]  /*86210*/  USEL UR4, UR4, URZ, !UP0 ;  /* 0x0000003f04047287 */ /* 0x000fcc000c000000 */
[----:B------:R-:W-:Y:S02]  /*86220*/  ISETP.NE.U32.AND P0, PT, RZ, UR4, PT ;  /* 0x00000004ff007c0c */ /* 0x000fe4000bf05070 */
[-C--:B----4-:R-:W-:Y:S02]  /*86230*/  IADD3 R112, P1, R112, R4.reuse, RZ ;  /* 0x0000000470707210 */ /* 0x090fe40007f3e0ff */
[----:B------:R-:W-:-:S03]  /*86240*/  IADD3 R11, P2, R11, R4, RZ ;  /* 0x000000040b0b7210 */ /* 0x000fc60007f5e0ff */
[----:B--2---:R-:W-:Y:S01]  /*86250*/  IMAD.X R113, R113, 0x1, R0, P1 ;  /* 0x0000000171717824 */ /* 0x004fe200008e0600 */
        /* <DEDUP_REMOVED lines=10> */
[----:B--2---:R-:W2:Y:S04]  /*86300*/  LDL.LU R103, [R1+0x1e0c] ;  /* 0x001e0c0001677983 */ /* 0x004ea80000300800 */
[----:B------:R-:W4:Y:S01]  /*86310*/  LDL.LU R11, [R1+0x1e10] ;  /* 0x001e1000010b7983 */ /* 0x000f220000300800 */
[----:B------:R-:W-:Y:S01]  /*86320*/  IADD3 R110, P1, R110, R4, RZ ;  /* 0x000000046e6e7210 */ /* 0x000fe20007f3e0ff */
[----:B------:R-:W-:-:S02]  /*86330*/  USEL UR4, UR4, URZ, !UP0 ;  /* 0x0000003f04047287 */ /* 0x000fc4000c000000 */
[----:B------:R-:W-:Y:S02]  /*86340*/  LDGSTS.E [R3+0x24004], desc[UR60][R112.64], P0 ;  /* 0x2400400070037fae */ /* 0x000fe4000812187c */
[----:B------:R-:W-:Y:S02]  /*86350*/  IMAD.X R111, R111, 0x1, R0, P1 ;  /* 0x000000016f6f7824 */ /* 0x000fe400008e0600 */
[----:B------:R1:W-:Y:S01]  /*86360*/  STL [R1+0x1de8], R110 ;  /* 0x001de86e01007387 */ /* 0x0003e20000100800 */
[----:B------:R-:W-:-:S03]  /*86370*/  IADD3 R102, P2, R102, R4, RZ ;  /* 0x0000000466667210 */ /* 0x000fc60007f5e0ff */
[----:B------:R1:W-:Y:S01]  /*86380*/  LDGSTS.E [R3+0x28004], desc[UR60][R110.64], P0 ;  /* 0x280040006e037fae */ /* 0x0003e2000812187c */
[----:B------:R-:W-:-:S03]  /*86390*/  IADD3.X R108, R108, R0, RZ, P2, !PT ;  /* 0x000000006c6c7210 */ /* 0x000fc600017fe4ff */
[----:B------:R1:W-:Y:S01]  /*863a0*/  STL [R1+0x1de4], R111 ;  /* 0x001de46f01007387 */ /* 0x0003e20000100800 */
[----:B------:R-:W-:Y:S02]  /*863b0*/  ISETP.NE.U32.AND P1, PT, RZ, UR4, PT ;  /* 0x00000004ff007c0c */ /* 0x000fe4000bf25070 */
[----:B-1----:R-:W-:Y:S01]  /*863c0*/  MOV R110, R102 ;  /* 0x00000066006e7202 */ /* 0x002fe20000000f00 */
[----:B------:R-:W-:Y:S01]  /*863d0*/  IMAD.MOV.U32 R111, RZ, RZ, R108 ;  /* 0x000000ffff6f7224 */ /* 0x000fe200078e006c */
        /* <DEDUP_REMOVED lines=9> */
[----:B------:R-:W2:Y:S04]  /*86470*/  LDL.LU R108, [R1+0x1e18] ;  /* 0x001e1800016c7983 */ /* 0x000ea80000300800 */
[----:B------:R-:W2:Y:S04]  /*86480*/  LDL.LU R102, [R1+0x1e20] ;  /* 0x001e200001667983 */ /* 0x000ea80000300800 */
[----:B-1----:R-:W2:Y:S04]  /*86490*/  LDL.LU R109, [R1+0x1e14] ;  /* 0x001e1400016d7983 */ /* 0x002ea80000300800 */
[----:B------:R-:W2:Y:S04]  /*864a0*/  LDL.LU R107, [R1+0x1e1c] ;  /* 0x001e1c00016b7983 */ /* 0x000ea80000300800 */
[----:B------:R1:W-:Y:S01]  /*864b0*/  LDGSTS.E [R3+0x20008], desc[UR60][R110.64], P1 ;  /* 0x200080006e037fae */ /* 0x0003e2000892187c */
[----:B---3--:R-:W-:-:S04]  /*864c0*/  IADD3 R9, P0, R9, R4, RZ ;  /* 0x0000000409097210 */ /* 0x008fc80007f1e0ff */
[----:B------:R-:W-:Y:S01]  /*864d0*/  IADD3.X R106, R106, R0, RZ, P0, !PT ;  /* 0x000000006a6a7210 */ /* 0x000fe200007fe4ff */
        /* <DEDUP_REMOVED lines=15> */
[----:B----4-:R-:W-:-:S04]  /*865d0*/  IADD3 R11, P0, R11, R4, RZ ;  /* 0x000000040b0b7210 */ /* 0x010fc80007f1e0ff */
[----:B--2---:R-:W-:Y:S01]  /*865e0*/  IADD3.X R103, R103, R0, RZ, P0, !PT ;  /* 0x0000000067677210 */ /* 0x004fe200007fe4ff */
[----:B------:R-:W-:Y:S04]  /*865f0*/  STL [R1+0x1e10], R11 ;  /* 0x001e100b01007387 */ /* 0x000fe80000100800 */
[----:B------:R2:W-:Y:S01]  /*86600*/  STL [R1+0x1e0c], R103 ;  /* 0x001e0c6701007387 */ /* 0x0005e20000100800 */
[----:B-1----:R-:W-:-:S03]  /*86610*/  IMAD.MOV.U32 R104, RZ, RZ, R11 ;  /* 0x000000ffff687224 */ /* 0x002fc600078e000b */
        /* <DEDUP_REMOVED lines=9> */
[----:B--2---:R-:W2:Y:S04]  /*866b0*/  LDL.LU R103, [R1+0x21c4] ;  /* 0x0021c40001677983 */ /* 0x004ea80000300800 */
[----:B------:R-:W2:Y:S01]  /*866c0*/  LDL.LU R11, [R1+0x21c8] ;  /* 0x0021c800010b7983 */ /* 0x000ea20000300800 */
[----:B------:R-:W-:-:S02]  /*866d0*/  IADD3 R108, P1, R108, R4, RZ ;  /* 0x000000046c6c7210 */ /* 0x000fc40007f3e0ff */
        /* <DEDUP_REMOVED lines=9> */
[----:B------:R-:W-:-:S02]  /*86770*/  MOV R109, R107 ;  /* 0x0000006b006d7202 */ /* 0x000fc40000000f00 */
        /* <DEDUP_REMOVED lines=29> */
[----:B--2---:R-:W-:-:S03]  /*86950*/  IADD3 R11, P2, R11, R4, RZ ;  /* 0x000000040b0b7210 */ /* 0x004fc60007f5e0ff */
[----:B------:R2:W-:Y:S04]  /*86960*/  STL [R1+0x21c0], R104 ;  /* 0x0021c06801007387 */ /* 0x0005e80000100800 */
[----:B------:R1:W-:Y:S01]  /*86970*/  LDGSTS.E [R3+0x30000], desc[UR60][R110.64], P1 ;  /* 0x300000006e037fae */ /* 0x0003e2000892187c */
[----:B------:R-:W-:-:S03]  /*86980*/  IMAD.X R103, R103, 0x1, R0, P2 ;  /* 0x0000000167677824 */ /* 0x000fc600010e0600 */
[----:B------:R4:W-:Y:S04]  /*86990*/  STL [R1+0x21bc], R105 ;  /* 0x0021bc6901007387 */ /* 0x0009e80000100800 */
[----:B------:R-:W-:Y:S01]  /*869a0*/  STL [R1+0x21c8], R11 ;  /* 0x0021c80b01007387 */ /* 0x000fe20000100800 */
[----:B-1----:R-:W-:-:S03]  /*869b0*/  MOV R110, R104 ;  /* 0x00000068006e7202 */ /* 0x002fc60000000f00 */
[----:B--2---:R-:W2:Y:S01]  /*869c0*/  LDL.LU R104, [R1+0x21e8] ;  /* 0x0021e80001687983 */ /* 0x004ea20000300800 */
[----:B------:R-:W-:-:S03]  /*869d0*/  IMAD.MOV.U32 R111, RZ, RZ, R105 ;  /* 0x000000ffff6f7224 */ /* 0x000fc600078e0069 */
[----:B------:R1:W-:Y:S04]  /*869e0*/  STL [R1+0x21c4], R103 ;  /* 0x0021c46701007387 */ /* 0x0003e80000100800 */
[----:B----4-:R-:W4:Y:S04]  /*869f0*/  LDL.LU R105, [R1+0x21e4] ;  /* 0x0021e40001697983 */ /* 0x010f280000300800 */
[----:B------:R1:W-:Y:S01]  /*86a00*/  LDGSTS.E [R3+0x34000], desc[UR60][R110.64], P1 ;  /* 0x340000006e037fae */ /* 0x0003e2000892187c */
[----:B------:R-:W-:Y:S01]  /*86a10*/  IADD3 R102, P0, R102, R4, RZ ;  /* 0x0000000466667210 */ /* 0x000fe20007f1e0ff */
[----:B-1----:R-:W-:Y:S01]  /*86a20*/  IMAD.MOV.U32 R111, RZ, RZ, R103 ;  /* 0x000000ffff6f7224 */ /* 0x002fe200078e0067 */
[----:B------:R-:W-:Y:S01]  /*86a30*/  MOV R110, R11 ;  /* 0x0000000b006e7202 */ /* 0x000fe20000000f00 */
[----:B------:R-:W4:Y:S04]  /*86a40*/  LDL.LU R103, [R1+0x21f0] ;  /* 0x0021f00001677983 */ /* 0x000f280000300800 */
[----:B------:R-:W4:Y:S04]  /*86a50*/  LDL.LU R11, [R1+0x21f8] ;  /* 0x0021f800010b7983 */ /* 0x000f280000300800 */
[----:B------:R1:W-:Y:S04]  /*86a60*/  LDGSTS.E [R3+0x38000], desc[UR60][R110.64], P1 ;  /* 0x380000006e037fae */ /* 0x0003e8000892187c */
[----:B------:R-:W-:Y:S01]  /*86a70*/  STL [R1+0x21d0], R102 ;  /* 0x0021d06601007387 */ /* 0x000fe20000100800 */
[----:B-1----:R-:W-:Y:S01]  /*86a80*/  IMAD.MOV.U32 R110, RZ, RZ, R102 ;  /* 0x000000ffff6e7224 */ /* 0x002fe200078e0066 */
[----:B---3--:R-:W-:-:S04]  /*86a90*/  IADD3.X R106, R106, R0, RZ, P0, !PT ;  /* 0x000000006a6a7210 */ /* 0x008fc800007fe4ff */
[----:B------:R-:W-:Y:S01]  /*86aa0*/  MOV R111, R106 ;  /* 0x0000006a006f7202 */ /* 0x000fe20000000f00 */
[----:B------:R1:W-:Y:S01]  /*86ab0*/  STL [R1+0x21cc], R106 ;  /* 0x0021cc6a01007387 */ /* 0x0003e20000100800 */
[----:B------:R-:W-:-:S03]  /*86ac0*/  UISETP.GT.AND UP1, UPT, UR6, 0x69, UPT ;  /* 0x000000690600788c */ /* 0x000fc6000bf24270 */
[----:B------:R-:W-:Y:S04]  /*86ad0*/  LDGSTS.E [R3+0x3c000], desc[UR60][R110.64], P1 ;  /* 0x3c0000006e037fae */ /* 0x000fe8000892187c */
[----:B-1----:R-:W3:Y:S04]  /*86ae0*/  LDL.LU R106, [R1+0x21ec] ;  /* 0x0021ec00016a7983 */ /* 0x002ee80000300800 */
        /* <DEDUP_REMOVED lines=21> */
[----:B--2---:R-:W-:-:S05]  /*86c40*/  IADD3 R104, P1, R104, R4, RZ ;  /* 0x0000000468687210 */ /* 0x004fca0007f3e0ff */
[----:B----4-:R-:W-:Y:S01]  /*86c50*/  IMAD.X R105, R105, 0x1, R0, P1 ;  /* 0x0000000169697824 */ /* 0x010fe200008e0600 */
[----:B------:R2:W-:Y:S01]  /*86c60*/  STL [R1+0x21e8], R104 ;  /* 0x0021e86801007387 */ /* 0x0005e20000100800 */
[----:B-1----:R-:W-:-:S03]  /*86c70*/  MOV R108, R104 ;  /* 0x00000068006c7202 */ /* 0x002fc60000000f00 */
[----:B------:R1:W-:Y:S01]  /*86c80*/  STL [R1+0x21e4], R105 ;  /* 0x0021e46901007387 */ /* 0x0003e20000100800 */
[----:B------:R-:W-:-:S03]  /*86c90*/  IMAD.MOV.U32 R109, RZ, RZ, R105 ;  /* 0x000000ffff6d7224 */ /* 0x000fc600078e0069 */
[----:B--2---:R-:W2:Y:S04]  /*86ca0*/  LDL.LU R104, [R1+0x220c] ;  /* 0x00220c0001687983 */ /* 0x004ea80000300800 */
[----:B------:R4:W-:Y:S04]  /*86cb0*/  LDGSTS.E [R3+0x38004], desc[UR60][R108.64], P0 ;  /* 0x380040006c037fae */ /* 0x0009e8000812187c */
[----:B-1----:R-:W2:Y:S01]  /*86cc0*/  LDL.LU R105, [R1+0x2218] ;  /* 0x0022180001697983 */ /* 0x002ea20000300800 */
[----:B------:R-:W-:-:S03]  /*86cd0*/  IADD3 R103, P2, R103, R4, RZ ;  /* 0x0000000467677210 */ /* 0x000fc60007f5e0ff */
[----:B------:R-:W2:Y:S01]  /*86ce0*/  LDL.LU R107, [R1+0x2220] ;  /* 0x00222000016b7983 */ /* 0x000ea20000300800 */
[----:B------:R-:W-:Y:S02]  /*86cf0*/  IADD3 R11, P3, R11, R4, RZ ;  /* 0x000000040b0b7210 */ /* 0x000fe40007f7e0ff */
[----:B----4-:R-:W-:Y:S01]  /*86d00*/  MOV R108, R103 ;  /* 0x00000067006c7202 */ /* 0x010fe20000000f00 */
[----:B------:R1:W-:Y:S01]  /*86d10*/  STL [R1+0x21f0], R103 ;  /* 0x0021f06701007387 */ /* 0x0003e20000100800 */
[----:B---3--:R-:W-:Y:S01]  /*86d20*/  IADD3.X R106, R106, R0, RZ, P2, !PT ;  /* 0x000000006a6a7210 */ /* 0x008fe200017fe4ff */
[----:B------:R-:W-:-:S04]  /*86d30*/  IMAD.X R102, R102, 0x1, R0, P3 ;  /* 0x0000000166667824 */ /* 0x000fc800018e0600 */
[----:B------:R-:W-:Y:S01]  /*86d40*/  IMAD.MOV.U32 R109, RZ, RZ, R106 ;  /* 0x000000ffff6d7224 */ /* 0x000fe200078e006a */
[----:B------:R3:W-:Y:S04]  /*86d50*/  STL [R1+0x21ec], R106 ;  /* 0x0021ec6a01007387 */ /* 0x0007e80000100800 */
[----:B------:R-:W-:Y:S04]  /*86d60*/  STL [R1+0x21f8], R11 ;  /* 0x0021f80b01007387 */ /* 0x000fe80000100800 */
[----:B------:R-:W-:Y:S04]  /*86d70*/  LDGSTS.E [R3+0x3c004], desc[UR60][R108.64], P0 ;  /* 0x3c0040006c037fae */ /* 0x000fe8000812187c */
[----:B------:R4:W-:Y:S04]  /*86d80*/  STL [R1+0x21f4], R102 ;  /* 0x0021f46601007387 */ /* 0x0009e80000100800 */
[----:B------:R-:W2:Y:S04]  /*86d90*/  LDL.LU R108, [R1+0x2214] ;  /* 0x00221400016c7983 */ /* 0x000ea80000300800 */
[----:B------:R-:W2:Y:S01]  /*86da0*/  LDL.LU R109, [R1+0x221c] ;  /* 0x00221c00016d7983 */ /* 0x000ea20000300800 */
[----:B------:R-:W-:Y:S01]  /*86db0*/  UISETP.GT.AND UP1, UPT, UR6, 0x6a, UPT ;  /* 0x0000006a0600788c */ /* 0x000fe2000bf24270 */
[----:B-1----:R-:W-:-:S02]  /*86dc0*/  MOV R103, R102 ;  /* 0x0000006600677202 */ /* 0x002fc40000000f00 */
[----:B---3--:R-:W3:Y:S01]  /*86dd0*/  LDL.LU R106, [R1+0x2224] ;  /* 0x00222400016a7983 */ /* 0x008ee20000300800 */
[----:B------:R-:W-:-:S04]  /*86de0*/  USEL UR4, URZ, 0x4, !UP1 ;  /* 0x000000043f047887 */ /* 0x000fc8000c800000 */
[----:B------:R-:W-:-:S06]  /*86df0*/  USEL UR4, UR4, URZ, !UP0 ;  /* 0x0000003f04047287 */ /* 0x000fcc000c000000 */
[----:B------:R-:W-:Y:S01]  /*86e00*/  ISETP.NE.U32.AND P1, PT, RZ, UR4, PT ;  /* 0x00000004ff007c0c */ /* 0x000fe2000bf25070 */
[----:B----4-:R-:W-:Y:S01]  /*86e10*/  IMAD.MOV.U32 R102, RZ, RZ, R11 ;  /* 0x000000ffff667224 */ /* 0x010fe200078e000b */
[----:B------:R-:W-:-:S11]  /*86e20*/  IADD3 R112, P0, R112, R4, RZ ;  /* 0x0000000470707210 */ /* 0x000fd60007f1e0ff */
[----:B------:R-:W-:Y:S01]  /*86e30*/  LDGSTS.E [R3+0x30008], desc[UR60][R102.64], P1 ;  /* 0x3000800066037fae */ /* 0x000fe2000892187c */
[----:B------:R-:W-:-:S03]  /*86e40*/  IADD3 R110, P2, R110, R4, RZ ;  /* 0x000000046e6e7210 */ /* 0x000fc60007f5e0ff */
[----:B------:R-:W4:Y:S04]  /*86e50*/  LDL.LU R102, [R1+0x2228] ;  /* 0x0022280001667983 */ /* 0x000f280000300800 */
[----:B------:R-:W3:Y:S04]  /*86e60*/  LDL.LU R103, [R1+0x222c] ;  /* 0x00222c0001677983 */ /* 0x000ee80000300800 */
[----:B------:R-:W3:Y:S01]  /*86e70*/  LDL.LU R11, [R1+0x2230] ;  /* 0x00223000010b7983 */ /* 0x000ee20000300800 */
[----:B------:R-:W-:Y:S02]  /*86e80*/  IADD3.X R113, R113, R0, RZ, P0, !PT ;  /* 0x0000000071717210 */ /* 0x000fe400007fe4ff */
[----:B------:R-:W-:Y:S01]  /*86e90*/  IADD3 R9, P0, R9, R4, RZ ;  /* 0x0000000409097210 */ /* 0x000fe20007f1e0ff */
[----:B------:R-:W-:Y:S01]  /*86ea0*/  IMAD.X R111, R111, 0x1, R0, P2 ;  /* 0x000000016f6f7824 */ /* 0x000fe200010e0600 */
[----:B------:R-:W-:Y:S04]  /*86eb0*/  STL [R1+0x2200], R112 ;  /* 0x0022007001007387 */ /* 0x000fe80000100800 */
[----:B------:R-:W-:Y:S04]  /*86ec0*/  STL [R1+0x21fc], R113 ;  /* 0x0021fc7101007387 */ /* 0x000fe80000100800 */
[----:B------:R1:W-:Y:S04]  /*86ed0*/  STL [R1+0x2208], R110 ;  /* 0x0022086e01007387 */ /* 0x0003e80000100800 */
[----:B------:R-:W-:Y:S01]  /*86ee0*/  LDGSTS.E [R3+0x34008], desc[UR60][R112.64], P1 ;  /* 0x3400800070037fae */ /* 0x000fe2000892187c */
[----:B--2---:R-:W-:-:S03]  /*86ef0*/  IADD3.X R104, R104, R0, RZ, P0, !PT ;  /* 0x0000000068687210 */ /* 0x004fc600007fe4ff */
[----:B------:R2:W-:Y:S04]  /*86f00*/  STL [R1+0x2204], R111 ;  /* 0x0022046f01007387 */ /* 0x0005e80000100800 */
[----:B------:R1:W-:Y:S04]  /*86f10*/  LDGSTS.E [R3+0x38008], desc[UR60][R110.64], P1 ;  /* 0x380080006e037fae */ /* 0x0003e8000892187c */
[----:B------:R-:W-:Y:S01]  /*86f20*/  STL [R1+0x2210], R9 ;  /* 0x0022100901007387 */ /* 0x000fe20000100800 */
[----:B-1----:R-:W-:Y:S01]  /*86f30*/  IMAD.MOV.U32 R110, RZ, RZ, R9 ;  /* 0x000000ffff6e7224 */ /* 0x002fe200078e0009 */
[----:B--2---:R-:W-:-:S02]  /*86f40*/  MOV R111, R104 ;  /* 0x00000068006f7202 */ /* 0x004fc40000000f00 */
[----:B------:R1:W-:Y:S04]  /*86f50*/  STL [R1+0x220c], R104 ;  /* 0x00220c6801007387 */ /* 0x0003e80000100800 */
[----:B------:R-:W-:Y:S01]  /*86f60*/  LDGSTS.E [R3+0x3c008], desc[UR60][R110.64], P1 ;  /* 0x3c0080006e037fae */ /* 0x000fe2000892187c */
[-C--:B------:R-:W-:Y:S02]  /*86f70*/  IADD3 R105, P1, R105, R4.reuse, RZ ;  /* 0x0000000469697210 */ /* 0x080fe40007f3e0ff */
[----:B------:R-:W-:Y:S01]  /*86f80*/  IADD3 R107, P2, R107, R4, RZ ;  /* 0x000000046b6b7210 */ /* 0x000fe20007f5e0ff */
[----:B------:R-:W2:Y:S04]  /*86f90*/  LDL.LU R111, [R1+0x1634] ;  /* 0x00163400016f7983 */ /* 0x000ea80000300800 */
[----:B------:R-:W2:Y:S04]  /*86fa0*/  LDL.LU R110, [R1+0x1638] ;  /* 0x00163800016e7983 */ /* 0x000ea80000300800 */
[----:B-1----:R-:W2:Y:S04]  /*86fb0*/  LDL.LU R104, [R1+0x1640] ;  /* 0x0016400001687983 */ /* 0x002ea80000300800 */
[----:B------:R-:W2:Y:S04]  /*86fc0*/  LDL.LU R9, [R1+0x1648] ;  /* 0x0016480001097983 */ /* 0x000ea80000300800 */
        /* <DEDUP_REMOVED lines=8> */
[----:B-1----:R-:W2:Y:S04]  /*87050*/  LDL.LU R108, [R1+0x163c] ;  /* 0x00163c00016c7983 */ /* 0x002ea80000300800 */
[----:B------:R-:W2:Y:S01]  /*87060*/  LDL.LU R105, [R1+0x1644] ;  /* 0x0016440001697983 */ /* 0x000ea20000300800 */
[----:B------:R-:W-:-:S04]  /*87070*/  UISETP.GT.AND UP1, UPT, UR6, 0x6b, UPT ;  /* 0x0000006b0600788c */ /* 0x000fc8000bf24270 */
[----:B------:R-:W-:-:S04]  /*87080*/  USEL UR4, URZ, 0x4, !UP1 ;  /* 0x000000043f047887 */ /* 0x000fc8000c800000 */
[----:B------:R-:W-:-:S06]  /*87090*/  USEL UR4, UR4, URZ, !UP0 ;  /* 0x0000003f04047287 */ /* 0x000fcc000c000000 */
[----:B------:R-:W-:Y:S02]  /*870a0*/  ISETP.NE.U32.AND P0, PT, RZ, UR4, PT ;  /* 0x00000004ff007c0c */ /* 0x000fe4000bf05070 */
[----:B----4-:R-:W-:-:S05]  /*870b0*/  IADD3 R102, P1, R102, R4, RZ ;  /* 0x0000000466667210 */ /* 0x010fca0007f3e0ff */
[----:B---3--:R-:W-:-:S06]  /*870c0*/  IMAD.X R106, R106, 0x1, R0, P1 ;  /* 0x000000016a6a7824 */ /* 0x008fcc00008e0600 */
        /* <DEDUP_REMOVED lines=9> */
[----:B---3--:R-:W-:-:S03]  /*87160*/  MOV R106, R102 ;  /* 0x00000066006a7202 */ /* 0x008fc60000000f00 */
[----:B------:R1:W-:Y:S04]  /*87170*/  STL [R1+0x222c], R103 ;  /* 0x00222c6701007387 */ /* 0x0003e80000100800 */
[----:B------:R-:W3:Y:S01]  /*87180*/  LDL.LU R102, [R1+0x1650] ;  /* 0x0016500001667983 */ /* 0x000ee20000300800 */
[----:B------:R-:W-:-:S03]  /*87190*/  UISETP.GT.AND UP1, UPT, UR6, 0xc, UPT ;  /* 0x0000000c0600788c */ /* 0x000fc6000bf24270 */
[----:B------:R-:W-:Y:S04]  /*871a0*/  LDGSTS.E [R3+0x3400c], desc[UR60][R112.64], P0 ;  /* 0x3400c00070037fae */ /* 0x000fe8000812187c */
[----:B------:R4:W-:Y:S01]  /*871b0*/  LDGSTS.E [R3+0x3800c], desc[UR60][R106.64], P0 ;  /* 0x3800c0006a037fae */ /* 0x0009e2000812187c */
[----:B------:R-:W-:Y:S01]  /*871c0*/  USEL UR4, URZ, 0x4, !UP1 ;  /* 0x000000043f047887 */ /* 0x000fe2000c800000 */
[----:B----4-:R-:W-:Y:S02]  /*871d0*/  MOV R107, R103 ;  /* 0x00000067006b7202 */ /* 0x010fe40000000f00 */
[----:B-1----:R-:W4:Y:S01]  /*871e0*/  LDL.LU R103, [R1+0x164c] ;  /* 0x00164c0001677983 */ /* 0x002f220000300800 */
[----:B------:R-:W-:Y:S01]  /*871f0*/  IMAD.MOV.U32 R106, RZ, RZ, R11 ;  /* 0x000000ffff6a7224 */ /* 0x000fe200078e000b */
[----:B------:R-:W-:-:S02]  /*87200*/  USEL UR4, UR4, URZ, !UP0 ;  /* 0x0000003f04047287 */ /* 0x000fc4000c000000 */
[----:B------:R-:W4:Y:S04]  /*87210*/  LDL.LU R109, [R1+0x1654] ;  /* 0x00165400016d7983 */ /* 0x000f280000300800 */
[----:B------:R1:W-:Y:S01]  /*87220*/  LDGSTS.E [R3+0x3c00c], desc[UR60][R106.64], P0 ;  /* 0x3c00c0006a037fae */ /* 0x0003e2000812187c */
[----:B------:R-:W-:Y:S02]  /*87230*/  ISETP.NE.U32.AND P0, PT, RZ, UR4, PT ;  /* 0x00000004ff007c0c */ /* 0x000fe4000bf05070 */
[----:B--2---:R-:W-:Y:S01]  /*87240*/  IADD3 R110, P1, R110, R4, RZ ;  /* 0x000000046e6e7210 */ /* 0x004fe20007f3e0ff */
[----:B------:R-:W2:Y:S04]  /*87250*/  LDL.LU R106, [R1+0x1658] ;  /* 0x00165800016a7983 */ /* 0x000ea80000300800 */
[----:B------:R-:W2:Y:S04]  /*87260*/  LDL.LU R107, [R1+0x165c] ;  /* 0x00165c00016b7983 */ /* 0x000ea80000300800 */
[----:B------:R-:W2:Y:S01]  /*87270*/  LDL.LU R11, [R1+0x1660] ;  /* 0x00166000010b7983 */ /* 0x000ea20000300800 */
        /* <DEDUP_REMOVED lines=15> */
[----:B------:R-:W2:Y:S04]  /*87370*/  LDL.LU R104, [R1+0x1668] ;  /* 0x0016680001687983 */ /* 0x000ea80000300800 */
[----:B------:R1:W-:Y:S04]  /*87380*/  LDGSTS.E [R3+0x4000], desc[UR60][R110.64], P0 ;  /* 0x040000006e037fae */ /* 0x0003e8000812187c */
[----:B------:R1:W-:Y:S02]  /*87390*/  STL [R1+0x1644], R105 ;  /* 0x0016446901007387 */ /* 0x0003e40000100800 */
[----:B-1----:R-:W-:-:S02]  /*873a0*/  MOV R111, R105 ;  /* 0x00000069006f7202 */ /* 0x002fc40000000f00 */
[----:B------:R-:W2:Y:S01]  /*873b0*/  LDL.LU R105, [R1+0x1664] ;  /* 0x0016640001697983 */ /* 0x000ea20000300800 */
[----:B------:R-:W-:-:S03]  /*873c0*/  IMAD.MOV.U32 R110, RZ, RZ, R9 ;  /* 0x000000ffff6e7224 */ /* 0x000fc600078e0009 */
[----:B------:R-:W2:Y:S01]  /*873d0*/  LDL.LU R108, [R1+0x1670] ;  /* 0x00167000016c7983 */ /* 0x000ea20000300800 */
[----:B------:R-:W-:-:S03]  /*873e0*/  UISETP.GT.AND UP1, UPT, UR6, 0xd, UPT ;  /* 0x0000000d0600788c */ /* 0x000fc6000bf24270 */
[----:B------:R-:W2:Y:S04]  /*873f0*/  LDL.LU R9, [R1+0x1678] ;  /* 0x0016780001097983 */ /* 0x000ea80000300800 */
[----:B------:R-:W-:Y:S01]  /*87400*/  LDGSTS.E [R3+0x8000], desc[UR60][R110.64], P0 ;  /* 0x080000006e037fae */ /* 0x000fe2000812187c */
[----:B---3--:R-:W-:-:S05]  /*87410*/  IADD3 R102, P1, R102, R4, RZ ;  /* 0x0000000466667210 */ /* 0x008fca0007f3e0ff */
[----:B------:R-:W-:Y:S01]  /*87420*/  STL [R1+0x1650], R102 ;  /* 0x0016506601007387 */ /* 0x000fe20000100800 */
[----:B------:R-:W-:Y:S01]  /*87430*/  USEL UR4, URZ, 0x4, !UP1 ;  /* 0x000000043f047887 */ /* 0x000fe2000c800000 */
[----:B----4-:R-:W-:-:S05]  /*87440*/  IMAD.X R103, R103, 0x1, R0, P1 ;  /* 0x0000000167677824 */ /* 0x010fca00008e0600 */
[----:B------:R1:W-:Y:S04]  /*87450*/  STL [R1+0x164c], R103 ;  /* 0x00164c6701007387 */ /* 0x0003e80000100800 */
[----:B------:R-:W3:Y:S01]  /*87460*/  LDL.LU R110, [R1+0x166c] ;  /* 0x00166c00016e7983 */ /* 0x000ee20000300800 */
[----:B------:R-:W-:-:S03]  /*87470*/  USEL UR4, UR4, URZ, !UP0 ;  /* 0x0000003f04047287 */ /* 0x000fc6000c000000 */
[----:B------:R-:W4:Y:S04]  /*87480*/  LDL.LU R111, [R1+0x1674] ;  /* 0x00167400016f7983 */ /* 0x000f280000300800 */
[----:B------:R-:W-:Y:S01]  /*87490*/  LDGSTS.E [R3+0xc000], desc[UR60][R102.64], P0 ;  /* 0x0c00000066037fae */ /* 0x000fe2000812187c */
[----:B--2---:R-:W-:-:S04]  /*874a0*/  IADD3 R106, P1, R106, R4, RZ ;  /* 0x000000046a6a7210 */ /* 0x004fc80007f3e0ff */
[----:B------:R-:W-:Y:S02]  /*874b0*/  IADD3.X R109, R109, R0, RZ, P1, !PT ;  /* 0x000000006d6d7210 */ /* 0x000fe40000ffe4ff */
[----:B------:R-:W-:Y:S01]  /*874c0*/  IADD3 R11, P2, R11, R4, RZ ;  /* 0x000000040b0b7210 */ /* 0x000fe20007f5e0ff */
[----:B-1----:R-:W2:Y:S01]  /*874d0*/  LDL.LU R103, [R1+0x1680] ;  /* 0x0016800001677983 */ /* 0x002ea20000300800 */
[----:B------:R-:W-:-:S03]  /*874e0*/  ISETP.NE.U32.AND P0, PT, RZ, UR4, PT ;  /* 0x00000004ff007c0c */ /* 0x000fc6000bf05070 */
[----:B------:R-:W2:Y:S01]  /*874f0*/  LDL.LU R102, [R1+0x1688] ;  /* 0x0016880001667983 */ /* 0x000ea20000300800 */
[----:B------:R-:W-:-:S03]  /*87500*/  IMAD.X R107, R107, 0x1, R0, P2 ;  /* 0x000000016b6b7824 */ /* 0x000fc600010e0600 */
[----:B------:R-:W-:Y:S01]  /*87510*/  STL [R1+0x1658], R106 ;  /* 0x0016586a01007387 */ /* 0x000fe20000100800 */
[----:B------:R-:W-:-:S03]  /*87520*/  IMAD.MOV.U32 R113, RZ, RZ, R109 ;  /* 0x000000ffff717224 */ /* 0x000fc600078e006d */
[----:B------:R1:W-:Y:S01]  /*87530*/  STL [R1+0x1654], R109 ;  /* 0x0016546d01007387 */ /* 0x0003e20000100800 */
[----:B------:R-:W-:-:S03]  /*87540*/  MOV R112, R106 ;  /* 0x0000006a00707202 */ /* 0x000fc60000000f00 */
[----:B------:R1:W-:Y:S04]  /*87550*/  STL [R1+0x1660], R11 ;  /* 0x0016600b01007387 */ /* 0x0003e80000100800 */
[----:B------:R1:W-:Y:S04]  /*87560*/  LDGSTS.E [R3+0x4], desc[UR60][R112.64], P0 ;  /* 0x0000400070037fae */ /* 0x0003e8000812187c */
[----:B-1----:R-:W2:Y:S04]  /*87570*/  LDL.LU R109, [R1+0x167c] ;  /* 0x00167c00016d7983 */ /* 0x002ea80000300800 */
[----:B------:R-:W-:Y:S04]  /*87580*/  STL [R1+0x165c], R107 ;  /* 0x00165c6b01007387 */ /* 0x000fe80000100800 */
[----:B------:R-:W2:Y:S01]  /*87590*/  LDL.LU R106, [R1+0x1684] ;  /* 0x00168400016a7983 */ /* 0x000ea20000300800 */
[----:B------:R-:W-:Y:S01]  /*875a0*/  MOV R112, R11 ;  /* 0x0000000b00707202 */ /* 0x000fe20000000f00 */
[----:B------:R-:W-:-:S02]  /*875b0*/  IMAD.MOV.U32 R113, RZ, RZ, R107 ;  /* 0x000000ffff717224 */ /* 0x000fc400078e006b */
[----:B------:R-:W2:Y:S04]  /*875c0*/  LDL.LU R11, [R1+0x1690] ;  /* 0x00169000010b7983 */ /* 0x000ea80000300800 */
[----:B------:R1:W-:Y:S01]  /*875d0*/  LDGSTS.E [R3+0x4004], desc[UR60][R112.64], P0 ;  /* 0x0400400070037fae */ /* 0x0003e2000812187c */
[----:B------:R-:W-:-:S05]  /*875e0*/  IADD3 R104, P1, R104, R4, RZ ;  /* 0x0000000468687210 */ /* 0x000fca0007f3e0ff */
[----:B------:R-:W-:Y:S01]  /*875f0*/  STL [R1+0x1668], R104 ;  /* 0x0016686801007387 */ /* 0x000fe20000100800 */
[----:B------:R-:W-:-:S04]  /*87600*/  IADD3.X R105, R105, R0, RZ, P1, !PT ;  /* 0x0000000069697210 */ /* 0x000fc80000ffe4ff */
[----:B-1----:R-:W-:Y:S01]  /*87610*/  MOV R113, R105 ;  /* 0x0000006900717202 */ /* 0x002fe20000000f00 */
[----:B------:R1:W-:Y:S04]  /*87620*/  STL [R1+0x1664], R105 ;  /* 0x0016646901007387 */ /* 0x0003e80000100800 */
[----:B-1----:R-:W2:Y:S01]  /*87630*/  LDL.LU R105, [R1+0x168c] ;  /* 0x00168c0001697983 */ /* 0x002ea20000300800 */
[----:B------:R-:W-:Y:S01]  /*87640*/  UISETP.GT.AND UP1, UPT, UR6, 0xe, UPT ;  /* 0x0000000e0600788c */ /* 0x000fe2000bf24270 */
[-C--:B------:R-:W-:Y:S01]  /*87650*/  IADD3 R108, P2, R108, R4.reuse, RZ ;  /* 0x000000046c6c7210 */ /* 0x080fe20007f5e0ff */
[----:B------:R-:W-:Y:S01]  /*87660*/  IMAD.MOV.U32 R112, RZ, RZ, R104 ;  /* 0x000000ffff707224 */ /* 0x000fe200078e0068 */
[----:B------:R-:W-:Y:S01]  /*87670*/  IADD3 R9, P3, R9, R4, RZ ;  /* 0x0000000409097210 */ /* 0x000fe20007f7e0ff */
[----:B------:R-:W-:Y:S01]  /*87680*/  USEL UR4, URZ, 0x4, !UP1 ;  /* 0x000000043f047887 */ /* 0x000fe2000c800000 */
[----:B------:R-:W2:Y:S03]  /*87690*/  LDL.LU R107, [R1+0x1698] ;  /* 0x00169800016b7983 */ /* 0x000ea60000300800 */
[----:B------:R-:W-:Y:S01]  /*876a0*/  USEL UR4, UR4, URZ, !UP0 ;  /* 0x0000003f04047287 */ /* 0x000fe2000c000000 */
[----:B------:R1:W-:Y:S04]  /*876b0*/  LDGSTS.E [R3+0x8004], desc[UR60][R112.64], P0 ;  /* 0x0800400070037fae */ /* 0x0003e8000812187c */
[----:B------:R-:W2:Y:S01]  /*876c0*/  LDL.LU R104, [R1+0x16a0] ;  /* 0x0016a00001687983 */ /* 0x000ea20000300800 */
[----:B------:R-:W-:-:S03]  /*876d0*/  ISETP.NE.U32.AND P1, PT, RZ, UR4, PT ;  /* 0x00000004ff007c0c */ /* 0x000fc6000bf25070 */
[----:B------:R2:W-:Y:S01]  /*876e0*/  STL [R1+0x1670], R108 ;  /* 0x0016706c01007387 */ /* 0x0005e20000100800 */
[----:B-1----:R-:W-:Y:S02]  /*876f0*/  IMAD.MOV.U32 R112, RZ, RZ, R108 ;  /* 0x000000ffff707224 */ /* 0x002fe400078e006c */
[----:B---3--:R-:W-:Y:S01]  /*87700*/  IMAD.X R110, R110, 0x1, R0, P2 ;  /* 0x000000016e6e7824 */ /* 0x008fe200010e0600 */
[----:B----4-:R-:W-:-:S04]  /*87710*/  IADD3.X R111, R111, R0, RZ, P3, !PT ;  /* 0x000000006f6f7210 */ /* 0x010fc80001ffe4ff */
[----:B------:R-:W-:Y:S01]  /*87720*/  MOV R113, R110 ;  /* 0x0000006e00717202 */ /* 0x000fe20000000f00 */
[----:B------:R1:W-:Y:S04]  /*87730*/  STL [R1+0x166c], R110 ;  /* 0x00166c6e01007387 */ /* 0x0003e80000100800 */
[----:B------:R3:W-:Y:S04]  /*87740*/  STL [R1+0x1678], R9 ;  /* 0x0016780901007387 */ /* 0x0007e80000100800 */
[----:B------:R4:W-:Y:S04]  /*87750*/  LDGSTS.E [R3+0xc004], desc[UR60][R112.64], P0 ;  /* 0x0c00400070037fae */ /* 0x0009e8000812187c */
[----:B------:R-:W-:Y:S01]  /*87760*/  STL [R1+0x1674], R111 ;  /* 0x0016746f01007387 */ /* 0x000fe20000100800 */
[----:B--2---:R-:W-:-:S03]  /*87770*/  IADD3 R103, P0, R103, R4, RZ ;  /* 0x0000000467677210 */ /* 0x004fc60007f1e0ff */
[----:B------:R-:W2:Y:S01]  /*87780*/  LDL.LU R108, [R1+0x1694] ;  /* 0x00169400016c7983 */ /* 0x000ea20000300800 */
[----:B------:R-:W-:-:S03]  /*87790*/  IADD3 R102, P2, R102, R4, RZ ;  /* 0x0000000466667210 */ /* 0x000fc60007f5e0ff */
[----:B-1----:R-:W2:Y:S01]  /*877a0*/  LDL.LU R110, [R1+0x169c] ;  /* 0x00169c00016e7983 */ /* 0x002ea20000300800 */
[----:B----4-:R-:W-:Y:S01]  /*877b0*/  IMAD.MOV.U32 R112, RZ, RZ, R9 ;  /* 0x000000ffff707224 */ /* 0x010fe200078e0009 */
[----:B------:R-:W-:Y:S02]  /*877c0*/  MOV R113, R111 ;  /* 0x0000006f00717202 */ /* 0x000fe40000000f00 */
[----:B---3--:R-:W3:Y:S04]  /*877d0*/  LDL.LU R9, [R1+0x16a8] ;  /* 0x0016a80001097983 */ /* 0x008ee80000300800 */
[----:B------:R1:W-:Y:S04]  /*877e0*/  STL [R1+0x1680], R103 ;  /* 0x0016806701007387 */ /* 0x0003e80000100800 */
[----:B------:R4:W-:Y:S01]  /*877f0*/  LDGSTS.E [R3+0x8], desc[UR60][R112.64], P1 ;  /* 0x0000800070037fae */ /* 0x0009e2000892187c */
[----:B------:R-:W-:-:S05]  /*87800*/  IMAD.X R109, R109, 0x1, R0, P0 ;  /* 0x000000016d6d7824 */ /* 0x000fca00000e0600 */
[----:B------:R-:W-:Y:S01]  /*87810*/  STL [R1+0x167c], R109 ;  /* 0x00167c6d01007387 */ /* 0x000fe20000100800 */
[----:B------:R-:W-:-:S03]  /*87820*/  IADD3.X R106, R106, R0, RZ, P2, !PT ;  /* 0x000000006a6a7210 */ /* 0x000fc600017fe4ff */
[----:B------:R-:W-:Y:S01]  /*87830*/  STL [R1+0x1688], R102 ;  /* 0x0016886601007387 */ /* 0x000fe20000100800 */
[----:B----4-:R-:W-:-:S03]  /*87840*/  IMAD.MOV.U32 R112, RZ, RZ, R103 ;  /* 0x000000ffff707224 */ /* 0x010fc600078e0067 */
[----:B------:R4:W-:Y:S04]  /*87850*/  STL [R1+0x1684], R106 ;  /* 0x0016846a01007387 */ /* 0x0009e80000100800 */
[----:B-1----:R-:W3:Y:S01]  /*87860*/  LDL.LU R103, [R1+0x16a4] ;  /* 0x0016a40001677983 */ /* 0x002ee20000300800 */
[----:B------:R-:W-:Y:S02]  /*87870*/  MOV R113, R109 ;  /* 0x0000006d00717202 */ /* 0x000fe40000000f00 */
[----:B------:R-:W-:-:S03]  /*87880*/  IADD3 R11, P0, R11, R4, RZ ;  /* 0x000000040b0b7210 */ /* 0x000fc60007f1e0ff */
[----:B------:R1:W-:Y:S02]  /*87890*/  LDGSTS.E [R3+0x4008], desc[UR60][R112.64], P1 ;  /* 0x0400800070037fae */ /* 0x0003e4000892187c */
[----:B-1----:R-:W-:Y:S01]  /*878a0*/  MOV R113, R106 ;  /* 0x0000006a00717202 */ /* 0x002fe20000000f00 */
[----:B------:R-:W-:Y:S01]  /*878b0*/  IMAD.MOV.U32 R112, RZ, RZ, R102 ;  /* 0x000000ffff707224 */ /* 0x000fe200078e0066 */
[----:B----4-:R-:W4:Y:S04]  /*878c0*/  LDL.LU R106, [R1+0x16b0] ;  /* 0x0016b000016a7983 */ /* 0x010f280000300800 */
[----:B------:R-:W4:Y:S04]  /*878d0*/  LDL.LU R102, [R1+0x1a38] ;  /* 0x001a380001667983 */ /* 0x000f280000300800 */
[----:B------:R-:W-:Y:S01]  /*878e0*/  STL [R1+0x1690], R11 ;  /* 0x0016900b01007387 */ /* 0x000fe20000100800 */
[----:B------:R-:W-:-:S03]  /*878f0*/  UISETP.GT.AND UP1, UPT, UR6, 0xf, UPT ;  /* 0x0000000f0600788c */ /* 0x000fc6000bf24270 */
[----:B------:R1:W-:Y:S01]  /*87900*/  LDGSTS.E [R3+0x8008], desc[UR60][R112.64], P1 ;  /* 0x0800800070037fae */ /* 0x0003e2000892187c */
[----:B------:R-:W-:-:S05]  /*87910*/  IMAD.X R105, R105, 0x1, R0, P0 ;  /* 0x0000000169697824 */ /* 0x000fca00000e0600 */
[----:B------:R1:W-:Y:S04]  /*87920*/  STL [R1+0x168c], R105 ;  /* 0x00168c6901007387 */ /* 0x0003e80000100800 */
[----:B------:R-:W4:Y:S04]  /*87930*/  LDL.LU R111, [R1+0x16ac] ;  /* 0x0016ac00016f7983 */ /* 0x000f280000300800 */
[----:B------:R-:W4:Y:S01]  /*87940*/  LDL.LU R109, [R1+0x1a34] ;  /* 0x001a3400016d7983 */ /* 0x000f220000300800 */
[----:B------:R-:W-:Y:S01]  /*87950*/  USEL UR4, URZ, 0x4, !UP1 ;  /* 0x000000043f047887 */ /* 0x000fe2000c800000 */
[----:B-1----:R-:W-:Y:S01]  /*87960*/  MOV R112, R11 ;  /* 0x0000000b00707202 */ /* 0x002fe20000000f00 */
[----:B------:R-:W-:-:S02]  /*87970*/  IMAD.MOV.U32 R113, RZ, RZ, R105 ;  /* 0x000000ffff717224 */ /* 0x000fc400078e0069 */
[----:B------:R-:W-:Y:S01]  /*87980*/  USEL UR4, UR4, URZ, !UP0 ;  /* 0x0000003f04047287 */ /* 0x000fe2000c000000 */
[-C--:B------:R-:W-:Y:S01]  /*87990*/  IADD3 R104, P2, R104, R4.reuse, RZ ;  /* 0x0000000468687210 */ /* 0x080fe20007f5e0ff */
[----:B------:R-:W4:Y:S04]  /*879a0*/  LDL.LU R105, [R1+0x1a40] ;  /* 0x001a400001697983 */ /* 0x000f280000300800 */
[----:B------:R1:W-:Y:S01]  /*879b0*/  LDGSTS.E [R3+0xc008], desc[UR60][R112.64], P1 ;  /* 0x0c00800070037fae */ /* 0x0003e2000892187c */
[----:B------:R-:W-:Y:S02]  /*879c0*/  IADD3 R107, P1, R107, R4, RZ ;  /* 0x000000046b6b7210 */ /* 0x000fe40007f3e0ff */
[----:B------:R-:W-:Y:S01]  /*879d0*/  ISETP.NE.U32.AND P0, PT, RZ, UR4, PT ;  /* 0x00000004ff007c0c */ /* 0x000fe2000bf05070 */
[----:B------:R-:W4:Y:S04]  /*879e0*/  LDL.LU R11, [R1+0x1a48] ;  /* 0x001a4800010b7983 */ /* 0x000f280000300800 */
[----:B------:R-:W-:Y:S01]  /*879f0*/  STL [R1+0x1698], R107 ;  /* 0x0016986b01007387 */ /* 0x000fe20000100800 */
[----:B-1----:R-:W-:-:S02]  /*87a00*/  MOV R112, R107 ;  /* 0x0000006b00707202 */ /* 0x002fc40000000f00 */
[----:B--2---:R-:W-:Y:S01]  /*87a10*/  IADD3.X R108, R108, R0, RZ, P1, !PT ;  /* 0x000000006c6c7210 */ /* 0x004fe20000ffe4ff */
[----:B------:R-:W-:-:S04]  /*87a20*/  IMAD.X R110, R110, 0x1, R0, P2 ;  /* 0x000000016e6e7824 */ /* 0x000fc800010e0600 */
[----:B------:R1:W-:Y:S01]  /*87a30*/  STL [R1+0x1694], R108 ;  /* 0x0016946c01007387 */ /* 0x0003e20000100800 */
[----:B------:R-:W-:Y:S01]  /*87a40*/  IMAD.MOV.U32 R113, RZ, RZ, R108 ;  /* 0x000000ffff717224 */ /* 0x000fe200078e006c */
[----:B---3--:R-:W-:Y:S02]  /*87a50*/  IADD3 R9, P1, R9, R4, RZ ;  /* 0x0000000409097210 */ /* 0x008fe40007f3e0ff */
[----:B------:R-:W-:Y:S04]  /*87a60*/  STL [R1+0x16a0], R104 ;  /* 0x0016a06801007387 */ /* 0x000fe80000100800 */
[----:B------:R2:W-:Y:S04]  /*87a70*/  LDGSTS.E [R3+0xc], desc[UR60][R112.64], P0 ;  /* 0x0000c00070037fae */ /* 0x0005e8000812187c */
[----:B-1----:R-:W3:Y:S04]  /*87a80*/  LDL.LU R108, [R1+0x1a3c] ;  /* 0x001a3c00016c7983 */ /* 0x002ee80000300800 */
[----:B------:R-:W-:Y:S04]  /*87a90*/  STL [R1+0x169c], R110 ;  /* 0x00169c6e01007387 */ /* 0x000fe80000100800 */
[----:B------:R-:W3:Y:S01]  /*87aa0*/  LDL.LU R107, [R1+0x1a44] ;  /* 0x001a4400016b7983 */ /* 0x000ee20000300800 */
        /* <DEDUP_REMOVED lines=10> */
[----:B----4-:R-:W4:Y:S01]  /*87b50*/  LDL.LU R103, [R1+0x1a58] ;  /* 0x001a580001677983 */ /* 0x010f220000300800 */
[----:B------:R-:W-:-:S03]  /*87b60*/  IADD3 R106, P2, R106, R4, RZ ;  /* 0x000000046a6a7210 */ /* 0x000fc60007f5e0ff */
[----:B------:R-:W4:Y:S01]  /*87b70*/  LDL.LU R110, [R1+0x1a60] ;  /* 0x001a6000016e7983 */ /* 0x000f220000300800 */
        /* <DEDUP_REMOVED lines=10> */
[----:B------:R-:W4:Y:S04]  /*87c20*/  LDL.LU R106, [R1+0x1a54] ;  /* 0x001a5400016a7983 */ /* 0x000f280000300800 */
[----:B-1----:R-:W4:Y:S01]  /*87c30*/  LDL.LU R111, [R1+0x1a5c] ;  /* 0x001a5c00016f7983 */ /* 0x002f220000300800 */
        /* <DEDUP_REMOVED lines=8> */
[----:B------:R-:W4:Y:S01]  /*87cc0*/  LDL.LU R102, [R1+0x1a68] ;  /* 0x001a680001667983 */ /* 0x000f220000300800 */
[----:B------:R-:W-:-:S03]  /*87cd0*/  MOV R113, R109 ;  /* 0x0000006d00717202 */ /* 0x000fc60000000f00 */
[----:B------:R-:W-:Y:S06]  /*87ce0*/  STL [R1+0x1a40], R105 ;  /* 0x001a406901007387 */ /* 0x000fec0000100800 */
[----:B------:R-:W-:Y:S01]  /*87cf0*/  LDGSTS.E [R3+0x10000], desc[UR60][R112.64], P1 ;  /* 0x1000000070037fae */ /* 0x000fe2000892187c */
[----:B---3--:R-:W-:-:S04]  /*87d00*/  IMAD.X R108, R108, 0x1, R0, P0 ;  /* 0x000000016c6c7824 */ /* 0x008fc800000e0600 */
[----:B------:R-:W-:Y:S01]  /*87d10*/  IMAD.MOV.U32 R109, RZ, RZ, R108 ;  /* 0x000000ffff6d7224 */ /* 0x000fe200078e006c */
[----:B------:R1:W-:Y:S01]  /*87d20*/  STL [R1+0x1a3c], R108 ;  /* 0x001a3c6c01007387 */ /* 0x0003e20000100800 */
[----:B------:R-:W-:-:S03]  /*87d30*/  IADD3.X R107, R107, R0, RZ, P2, !PT ;  /* 0x000000006b6b7210 */ /* 0x000fc600017fe4ff */
[----:B------:R-:W-:Y:S04]  /*87d40*/  STL [R1+0x1a48], R11 ;  /* 0x001a480b01007387 */ /* 0x000fe80000100800 */
[----:B------:R3:W-:Y:S01]  /*87d50*/  STL [R1+0x1a44], R107 ;  /* 0x001a446b01007387 */ /* 0x0007e20000100800 */
[----:B-1----:R-:W-:-:S03]  /*87d60*/  MOV R108, R105 ;  /* 0x00000069006c7202 */ /* 0x002fc60000000f00 */
[----:B------:R-:W3:Y:S04]  /*87d70*/  LDL.LU R105, [R1+0x1a64] ;  /* 0x001a640001697983 */ /* 0x000ee80000300800 */
        /* <DEDUP_REMOVED lines=8> */
[----:B----4-:R-:W-:-:S04]  /*87e00*/  IADD3 R110, P2, R110, R4, RZ ;  /* 0x000000046e6e7210 */ /* 0x010fc80007f5e0ff */
[----:B------:R1:W-:Y:S04]  /*87e10*/  LDGSTS.E [R3+0x1c000], desc[UR60][R112.64], P1 ;  /* 0x1c00000070037fae */ /* 0x0003e8000892187c */
[----:B------:R-:W2:Y:S04]  /*87e20*/  LDL.LU R109, [R1+0x1a6c] ;  /* 0x001a6c00016d7983 */ /* 0x000ea80000300800 */
[----:B------:R-:W4:Y:S01]  /*87e30*/  LDL.LU R108, [R1+0x1a70] ;  /* 0x001a7000016c7983 */ /* 0x000f220000300800 */
[----:B------:R-:W-:-:S03]  /*87e40*/  IADD3 R103, P1, R103, R4, RZ ;  /* 0x0000000467677210 */ /* 0x000fc60007f3e0ff */
[----:B---3--:R-:W3:Y:S04]  /*87e50*/  LDL.LU R107, [R1+0x1a74] ;  /* 0x001a7400016b7983 */ /* 0x008ee80000300800 */
[----:B------:R-:W3:Y:S04]  /*87e60*/  LDL.LU R11, [R1+0x1a78] ;  /* 0x001a7800010b7983 */ /* 0x000ee80000300800 */
[----:B------:R-:W-:Y:S04]  /*87e70*/  STL [R1+0x1a50], R9 ;  /* 0x001a500901007387 */ /* 0x000fe80000100800 */
[----:B------:R1:W-:Y:S02]  /*87e80*/  STL [R1+0x1a4c], R104 ;  /* 0x001a4c6801007387 */ /* 0x0003e40000100800 */
[----:B-1----:R-:W-:-:S02]  /*87e90*/  MOV R112, R103 ;  /* 0x0000006700707202 */ /* 0x002fc40000000f00 */
[----:B------:R-:W3:Y:S04]  /*87ea0*/  LDL.LU R104, [R1+0x1a80] ;  /* 0x001a800001687983 */ /* 0x000ee80000300800 */
[----:B------:R-:W3:Y:S04]  /*87eb0*/  LDL.LU R9, [R1+0x1a88] ;  /* 0x001a880001097983 */ /* 0x000ee80000300800 */
[----:B------:R-:W-:Y:S01]  /*87ec0*/  STL [R1+0x1a58], R103 ;  /* 0x001a586701007387 */ /* 0x000fe20000100800 */
[----:B------:R-:W-:Y:S01]  /*87ed0*/  IADD3.X R106, R106, R0, RZ, P1, !PT ;  /* 0x000000006a6a7210 */ /* 0x000fe20000ffe4ff */
[----:B------:R-:W-:-:S04]  /*87ee0*/  IMAD.X R111, R111, 0x1, R0, P2 ;  /* 0x000000016f6f7824 */ /* 0x000fc800010e0600 */
[----:B------:R1:W-:Y:S01]  /*87ef0*/  STL [R1+0x1a54], R106 ;  /* 0x001a546a01007387 */ /* 0x0003e20000100800 */
[----:B------:R-:W-:-:S03]  /*87f00*/  IMAD.MOV.U32 R113, RZ, RZ, R106 ;  /* 0x000000ffff717224 */ /* 0x000fc600078e006a */
[----:B------:R1:W-:Y:S04]  /*87f10*/  STL [R1+0x1a60], R110 ;  /* 0x001a606e01007387 */ /* 0x0003e80000100800 */
[----:B-1----:R-:W3:Y:S04]  /*87f20*/  LDL.LU R106, [R1+0x1a7c] ;  /* 0x001a7c00016a7983 */ /* 0x002ee80000300800 */
[----:B------:R-:W-:Y:S04]  /*87f30*/  STL [R1+0x1a5c], R111 ;  /* 0x001a5c6f01007387 */ /* 0x000fe80000100800 */
[----:B------:R-:W3:Y:S01]  /*87f40*/  LDL.LU R103, [R1+0x1a84] ;  /* 0x001a840001677983 */ /* 0x000ee20000300800 */
        /* <DEDUP_REMOVED lines=11> */
[----:B------:R-:W3:Y:S01]  /*88000*/  LDL.LU R102, [R1+0x1a90] ;  /* 0x001a900001667983 */ /* 0x000ee20000300800 */
[----:B------:R-:W-:-:S03]  /*88010*/  MOV R111, R105 ;  /* 0x00000069006f7202 */ /* 0x000fc60000000f00 */
[----:B-1----:R-:W3:Y:S04]  /*88020*/  LDL.LU R105, [R1+0x1a8c] ;  /* 0x001a8c0001697983 */ /* 0x002ee80000300800 */
[----:B------:R-:W-:Y:S01]  /*88030*/  LDGSTS.E [R3+0x18004], desc[UR60][R110.64], P0 ;  /* 0x180040006e037fae */ /* 0x000fe2000812187c */
[----:B----4-:R-:W-:-:S05]  /*88040*/  IADD3 R108, P2, R108, R4, RZ ;  /* 0x000000046c6c7210 */ /* 0x010fca0007f5e0ff */
[----:B--2---:R-:W-:Y:S01]  /*88050*/  IMAD.X R109, R109, 0x1, R0, P2 ;  /* 0x000000016d6d7824 */ /* 0x004fe200010e0600 */
[----:B---3--:R-:W-:Y:S01]  /*88060*/  IADD3 R11, P3, R11, R4, RZ ;  /* 0x000000040b0b7210 */ /* 0x008fe20007f7e0ff */
        /* <DEDUP_REMOVED lines=1633> */
[----:B------:R1:W-:Y:S01]  /*8e680*/  STL [R1+0x17d0], R102 ;  /* 0x0017d06601007387 */ /* 0x0003e20000100800 */
[----:B------:R-:W-:Y:S01]  /*8e690*/  USEL UR4, URZ, 0x4, !UP1 ;  /* 0x000000043f047887 */ /* 0x000fe2000c800000 */
[----:B----4-:R-:W-:-:S05]  /*8e6a0*/  IADD3.X R103, R103, R0, RZ, P1, !PT ;  /* 0x0000000067677210 */ /* 0x010fca0000ffe4ff */
[----:B------:R2:W-:Y:S04]  /*8e6b0*/  STL [R1+0x17cc], R103 ;  /* 0x0017cc6701007387 */ /* 0x0005e80000100800 */
[----:B------:R-:W4:Y:S01]  /*8e6c0*/  LDL.LU R110, [R1+0x17ec] ;  /* 0x0017ec00016e7983 */ /* 0x000f220000300800 */
        /* <DEDUP_REMOVED lines=9> */
[----:B--2---:R-:W2:Y:S01]  /*8e760*/  LDL.LU R103, [R1+0x1808] ;  /* 0x0018080001677983 */ /* 0x004ea20000300800 */
[----:B------:R-:W-:-:S03]  /*8e770*/  MOV R113, R109 ;  /* 0x0000006d00717202 */ /* 0x000fc60000000f00 */
[----:B------:R-:W-:Y:S01]  /*8e780*/  STL [R1+0x17d8], R106 ;  /* 0x0017d86a01007387 */ /* 0x000fe20000100800 */
[----:B------:R-:W-:-:S03]  /*8e790*/  IMAD.MOV.U32 R112, RZ, RZ, R106 ;  /* 0x000000ffff707224 */ /* 0x000fc600078e006a */
[----:B------:R1:W-:Y:S04]  /*8e7a0*/  STL [R1+0x17d4], R109 ;  /* 0x0017d46d01007387 */ /* 0x0003e80000100800 */
[----:B------:R1:W-:Y:S04]  /*8e7b0*/  STL [R1+0x17e0], R9 ;  /* 0x0017e00901007387 */ /* 0x0003e80000100800 */
[----:B------:R1:W-:Y:S04]  /*8e7c0*/  LDGSTS.E [R3+0x4], desc[UR60][R112.64], P0 ;  /* 0x0000400070037fae */ /* 0x0003e8000812187c */
[----:B-1----:R-:W2:Y:S04]  /*8e7d0*/  LDL.LU R109, [R1+0x17fc] ;  /* 0x0017fc00016d7983 */ /* 0x002ea80000300800 */
[----:B------:R-:W-:Y:S04]  /*8e7e0*/  STL [R1+0x17dc], R107 ;  /* 0x0017dc6b01007387 */ /* 0x000fe80000100800 */
[----:B------:R-:W2:Y:S01]  /*8e7f0*/  LDL.LU R106, [R1+0x1804] ;  /* 0x00180400016a7983 */ /* 0x000ea20000300800 */
[----:B------:R-:W-:Y:S01]  /*8e800*/  IMAD.MOV.U32 R112, RZ, RZ, R9 ;  /* 0x000000ffff707224 */ /* 0x000fe200078e0009 */
[----:B------:R-:W-:-:S02]  /*8e810*/  MOV R113, R107 ;  /* 0x0000006b00717202 */ /* 0x000fc40000000f00 */
[----:B------:R-:W2:Y:S04]  /*8e820*/  LDL.LU R9, [R1+0x1810] ;  /* 0x0018100001097983 */ /* 0x000ea80000300800 */
[----:B------:R1:W-:Y:S01]  /*8e830*/  LDGSTS.E [R3+0x4004], desc[UR60][R112.64], P0 ;  /* 0x0400400070037fae */ /* 0x0003e2000812187c */
[----:B------:R-:W-:-:S05]  /*8e840*/  IADD3 R104, P1, R104, R4, RZ ;  /* 0x0000000468687210 */ /* 0x000fca0007f3e0ff */
[----:B------:R-:W-:Y:S01]  /*8e850*/  STL [R1+0x17e8], R104 ;  /* 0x0017e86801007387 */ /* 0x000fe20000100800 */
[----:B------:R-:W-:-:S04]  /*8e860*/  IMAD.X R105, R105, 0x1, R0, P1 ;  /* 0x0000000169697824 */ /* 0x000fc800008e0600 */
[----:B-1----:R-:W-:Y:S01]  /*8e870*/  IMAD.MOV.U32 R113, RZ, RZ, R105 ;  /* 0x000000ffff717224 */ /* 0x002fe200078e0069 */
[----:B------:R1:W-:Y:S04]  /*8e880*/  STL [R1+0x17e4], R105 ;  /* 0x0017e46901007387 */ /* 0x0003e80000100800 */
[----:B-1----:R-:W2:Y:S01]  /*8e890*/  LDL.LU R105, [R1+0x180c] ;  /* 0x00180c0001697983 */ /* 0x002ea20000300800 */
[----:B------:R-:W-:Y:S01]  /*8e8a0*/  UISETP.GT.AND UP1, UPT, UR6, 0x1a, UPT ;  /* 0x0000001a0600788c */ /* 0x000fe2000bf24270 */
[----:B------:R-:W-:Y:S02]  /*8e8b0*/  IADD3 R108, P2, R108, R4, RZ ;  /* 0x000000046c6c7210 */ /* 0x000fe40007f5e0ff */
[----:B------:R-:W-:Y:S01]  /*8e8c0*/  MOV R112, R104 ;  /* 0x0000006800707202 */ /* 0x000fe20000000f00 */
[----:B------:R-:W-:Y:S01]  /*8e8d0*/  USEL UR4, URZ, 0x4, !UP1 ;  /* 0x000000043f047887 */ /* 0x000fe2000c800000 */
[----:B------:R-:W-:Y:S01]  /*8e8e0*/  IADD3 R11, P3, R11, R4, RZ ;  /* 0x000000040b0b7210 */ /* 0x000fe20007f7e0ff */
[----:B------:R-:W2:Y:S02]  /*8e8f0*/  LDL.LU R107, [R1+0x1818] ;  /* 0x00181800016b7983 */ /* 0x000ea40000300800 */
[----:B------:R-:W-:-:S02]  /*8e900*/  USEL UR4, UR4, URZ, !UP0 ;  /* 0x0000003f04047287 */ /* 0x000fc4000c000000 */
[----:B------:R1:W-:Y:S04]  /*8e910*/  LDGSTS.E [R3+0x8004], desc[UR60][R112.64], P0 ;  /* 0x0800400070037fae */ /* 0x0003e8000812187c */
[----:B------:R-:W2:Y:S01]  /*8e920*/  LDL.LU R104, [R1+0x1820] ;  /* 0x0018200001687983 */ /* 0x000ea20000300800 */
[----:B------:R-:W-:-:S03]  /*8e930*/  ISETP.NE.U32.AND P1, PT, RZ, UR4, PT ;  /* 0x00000004ff007c0c */ /* 0x000fc6000bf25070 */
[----:B------:R3:W-:Y:S01]  /*8e940*/  STL [R1+0x17f0], R108 ;  /* 0x0017f06c01007387 */ /* 0x0007e20000100800 */
[----:B-1----:R-:W-:Y:S02]  /*8e950*/  MOV R112, R108 ;  /* 0x0000006c00707202 */ /* 0x002fe40000000f00 */
[----:B----4-:R-:W-:Y:S01]  /*8e960*/  IADD3.X R110, R110, R0, RZ, P2, !PT ;  /* 0x000000006e6e7210 */ /* 0x010fe200017fe4ff */
[----:B------:R-:W-:-:S04]  /*8e970*/  IMAD.X R111, R111, 0x1, R0, P3 ;  /* 0x000000016f6f7824 */ /* 0x000fc800018e0600 */
[----:B------:R-:W-:Y:S01]  /*8e980*/  IMAD.MOV.U32 R113, RZ, RZ, R110 ;  /* 0x000000ffff717224 */ /* 0x000fe200078e006e */
[----:B------:R1:W-:Y:S04]  /*8e990*/  STL [R1+0x17ec], R110 ;  /* 0x0017ec6e01007387 */ /* 0x0003e80000100800 */
[----:B------:R4:W-:Y:S04]  /*8e9a0*/  STL [R1+0x17f8], R11 ;  /* 0x0017f80b01007387 */ /* 0x0009e80000100800 */
[----:B------:R1:W-:Y:S04]  /*8e9b0*/  LDGSTS.E [R3+0xc004], desc[UR60][R112.64], P0 ;  /* 0x0c00400070037fae */ /* 0x0003e8000812187c */
[----:B------:R-:W-:Y:S01]  /*8e9c0*/  STL [R1+0x17f4], R111 ;  /* 0x0017f46f01007387 */ /* 0x000fe20000100800 */
[----:B---3--:R-:W-:-:S03]  /*8e9d0*/  IADD3 R102, P0, R102, R4, RZ ;  /* 0x0000000466667210 */ /* 0x008fc60007f1e0ff */
[----:B------:R-:W3:Y:S01]  /*8e9e0*/  LDL.LU R108, [R1+0x1814] ;  /* 0x00181400016c7983 */ /* 0x000ee20000300800 */
[----:B--2---:R-:W-:Y:S02]  /*8e9f0*/  IADD3 R103, P2, R103, R4, RZ ;  /* 0x0000000467677210 */ /* 0x004fe40007f5e0ff */
[----:B-1----:R-:W-:Y:S01]  /*8ea00*/  MOV R112, R11 ;  /* 0x0000000b00707202 */ /* 0x002fe20000000f00 */
[----:B------:R-:W-:Y:S01]  /*8ea10*/  IMAD.MOV.U32 R113, RZ, RZ, R111 ;  /* 0x000000ffff717224 */ /* 0x000fe200078e006f */
[----:B------:R-:W2:Y:S04]  /*8ea20*/  LDL.LU R110, [R1+0x181c] ;  /* 0x00181c00016e7983 */ /* 0x000ea80000300800 */
[----:B----4-:R-:W4:Y:S04]  /*8ea30*/  LDL.LU R11, [R1+0x1828] ;  /* 0x00182800010b7983 */ /* 0x010f280000300800 */
        /* <DEDUP_REMOVED lines=8> */
[----:B------:R-:W4:Y:S01]  /*8eac0*/  LDL.LU R102, [R1+0x1824] ;  /* 0x0018240001667983 */ /* 0x000f220000300800 */
[----:B------:R-:W-:Y:S01]  /*8ead0*/  IMAD.MOV.U32 R113, RZ, RZ, R109 ;  /* 0x000000ffff717224 */ /* 0x000fe200078e006d */
[----:B------:R-:W-:-:S04]  /*8eae0*/  IADD3 R9, P0, R9, R4, RZ ;  /* 0x0000000409097210 */ /* 0x000fc80007f1e0ff */
[----:B------:R1:W-:Y:S02]  /*8eaf0*/  LDGSTS.E [R3+0x4008], desc[UR60][R112.64], P1 ;  /* 0x0400800070037fae */ /* 0x0003e4000892187c */
[----:B-1----:R-:W-:Y:S01]  /*8eb00*/  IMAD.MOV.U32 R113, RZ, RZ, R106 ;  /* 0x000000ffff717224 */ /* 0x002fe200078e006a */
[----:B------:R-:W-:Y:S01]  /*8eb10*/  MOV R112, R103 ;  /* 0x0000006700707202 */ /* 0x000fe20000000f00 */
[----:B------:R-:W4:Y:S04]  /*8eb20*/  LDL.LU R106, [R1+0x1830] ;  /* 0x00183000016a7983 */ /* 0x000f280000300800 */
[----:B------:R-:W4:Y:S04]  /*8eb30*/  LDL.LU R103, [R1+0x1bb8] ;  /* 0x001bb80001677983 */ /* 0x000f280000300800 */
[----:B------:R-:W-:Y:S01]  /*8eb40*/  STL [R1+0x1810], R9 ;  /* 0x0018100901007387 */ /* 0x000fe20000100800 */
[----:B------:R-:W-:-:S03]  /*8eb50*/  UISETP.GT.AND UP1, UPT, UR6, 0x1b, UPT ;  /* 0x0000001b0600788c */ /* 0x000fc6000bf24270 */
[----:B------:R1:W-:Y:S01]  /*8eb60*/  LDGSTS.E [R3+0x8008], desc[UR60][R112.64], P1 ;  /* 0x0800800070037fae */ /* 0x0003e2000892187c */
[----:B------:R-:W-:-:S05]  /*8eb70*/  IADD3.X R105, R105, R0, RZ, P0, !PT ;  /* 0x0000000069697210 */ /* 0x000fca00007fe4ff */
[----:B------:R1:W-:Y:S04]  /*8eb80*/  STL [R1+0x180c], R105 ;  /* 0x00180c6901007387 */ /* 0x0003e80000100800 */
[----:B------:R-:W4:Y:S04]  /*8eb90*/  LDL.LU R111, [R1+0x182c] ;  /* 0x00182c00016f7983 */ /* 0x000f280000300800 */
[----:B------:R-:W4:Y:S01]  /*8eba0*/  LDL.LU R109, [R1+0x1bb4] ;  /* 0x001bb400016d7983 */ /* 0x000f220000300800 */
[----:B------:R-:W-:Y:S01]  /*8ebb0*/  USEL UR4, URZ, 0x4, !UP1 ;  /* 0x000000043f047887 */ /* 0x000fe2000c800000 */
[----:B-1----:R-:W-:Y:S01]  /*8ebc0*/  IMAD.MOV.U32 R112, RZ, RZ, R9 ;  /* 0x000000ffff707224 */ /* 0x002fe200078e0009 */
[----:B------:R-:W-:-:S02]  /*8ebd0*/  MOV R113, R105 ;  /* 0x0000006900717202 */ /* 0x000fc40000000f00 */
        /* <DEDUP_REMOVED lines=8> */
[----:B-1----:R-:W-:-:S02]  /*8ec60*/  IMAD.MOV.U32 R112, RZ, RZ, R107 ;  /* 0x000000ffff707224 */ /* 0x002fc400078e006b */
[----:B---3--:R-:W-:-:S05]  /*8ec70*/  IMAD.X R108, R108, 0x1, R0, P1 ;  /* 0x000000016c6c7824 */ /* 0x008fca00008e0600 */
[----:B------:R-:W-:Y:S01]  /*8ec80*/  MOV R113, R108 ;  /* 0x0000006c00717202 */ /* 0x000fe20000000f00 */
[----:B------:R1:W-:Y:S01]  /*8ec90*/  STL [R1+0x1814], R108 ;  /* 0x0018146c01007387 */ /* 0x0003e20000100800 */
[----:B--2---:R-:W-:Y:S02]  /*8eca0*/  IADD3.X R110, R110, R0, RZ, P2, !PT ;  /* 0x000000006e6e7210 */ /* 0x004fe400017fe4ff */
[----:B----4-:R-:W-:Y:S01]  /*8ecb0*/  IADD3 R11, P1, R11, R4, RZ ;  /* 0x000000040b0b7210 */ /* 0x010fe20007f3e0ff */
        /* <DEDUP_REMOVED lines=174> */
[----:B--2---:R-:W-:-:S03]  /*8f7a0*/  IADD3 R102, P3, R102, R4, RZ ;  /* 0x0000000466667210 */ /* 0x004fc60007f7e0ff */
[----:B----4-:R-:W-:Y:S01]  /*8f7b0*/  IMAD.MOV.U32 R111, RZ, RZ, R109 ;  /* 0x000000ffff6f7224 */ /* 0x010fe200078e006d */
[----:B------:R-:W-:Y:S01]  /*8f7c0*/  MOV R110, R11 ;  /* 0x0000000b006e7202 */ /* 0x000fe20000000f00 */
[----:B------:R-:W-:Y:S01]  /*8f7d0*/  STL [R1+0x1c30], R11 ;  /* 0x001c300b01007387 */ /* 0x000fe20000100800 */
[----:B------:R-:W-:-:S03]  /*8f7e0*/  IMAD.X R108, R108, 0x1, R0, P3 ;  /* 0x000000016c6c7824 */ /* 0x000fc600018e0600 */
[----:B------:R1:W-:Y:S04]  /*8f7f0*/  STL [R1+0x1c2c], R109 ;  /* 0x001c2c6d01007387 */ /* 0x0003e80000100800 */
[----:B------:R-:W-:Y:S04]  /*8f800*/  STL [R1+0x1fb8], R102 ;  /* 0x001fb86601007387 */ /* 0x000fe80000100800 */
[----:B------:R2:W-:Y:S04]  /*8f810*/  STL [R1+0x1fb4], R108 ;  /* 0x001fb46c01007387 */ /* 0x0005e80000100800 */
[----:B------:R-:W-:Y:S04]  /*8f820*/  LDGSTS.E [R3+0x1c00c], desc[UR60][R110.64], P0 ;  /* 0x1c00c0006e037fae */ /* 0x000fe8000812187c */
[----:B------:R-:W4:Y:S01]  /*8f830*/  LDL.LU R112, [R1+0x1fd8] ;  /* 0x001fd80001707983 */ /* 0x000f220000300800 */
        /* <DEDUP_REMOVED lines=110> */
[----:B--2---:R-:W2:Y:S04]  /*8ff20*/  LDL.LU R102, [R1+0x23c0] ;  /* 0x0023c00001667983 */ /* 0x004ea80000300800 */
[----:B------:R-:W2:Y:S04]  /*8ff30*/  LDL.LU R104, [R1+0x23c4] ;  /* 0x0023c40001687983 */ /* 0x000ea80000300800 */
        /* <DEDUP_REMOVED lines=37> */
[----:B--2---:R-:W-:-:S03]  /*90190*/  IADD3 R102, P0, R102, R4, RZ ;  /* 0x0000000466667210 */ /* 0x004fc60007f1e0ff */
[----:B------:R1:W-:Y:S01]  /*901a0*/  STL [R1+0x23b8], R110 ;  /* 0x0023b86e01007387 */ /* 0x0003e20000100800 */
[----:B------:R-:W-:-:S03]  /*901b0*/  IADD3.X R105, R105, R0, RZ, P0, !PT ;  /* 0x0000000069697210 */ /* 0x000fc600007fe4ff */
[----:B------:R2:W-:Y:S01]  /*901c0*/  STL [R1+0x23b4], R111 ;  /* 0x0023b46f01007387 */ /* 0x0005e20000100800 */
[----:B------:R-:W-:-:S03]  /*901d0*/  IADD3 R11, P2, R11, R4, RZ ;  /* 0x000000040b0b7210 */ /* 0x000fc60007f5e0ff */
[----:B------:R1:W-:Y:S04]  /*901e0*/  LDGSTS.E [R3+0x30000], desc[UR60][R110.64], P1 ;  /* 0x300000006e037fae */ /* 0x0003e8000892187c */
[----:B------:R4:W-:Y:S01]  /*901f0*/  STL [R1+0x23c0], R102 ;  /* 0x0023c06601007387 */ /* 0x0009e20000100800 */
[----:B------:R-:W-:-:S03]  /*90200*/  IMAD.X R104, R104, 0x1, R0, P2 ;  /* 0x0000000168687824 */ /* 0x000fc600010e0600 */
[----:B------:R-:W-:Y:S01]  /*90210*/  STL [R1+0x23bc], R105 ;  /* 0x0023bc6901007387 */ /* 0x000fe20000100800 */
[----:B-1----:R-:W-:Y:S01]  /*90220*/  MOV R110, R102 ;  /* 0x00000066006e7202 */ /* 0x002fe20000000f00 */
[----:B--2---:R-:W-:Y:S02]  /*90230*/  IMAD.MOV.U32 R111, RZ, RZ, R105 ;  /* 0x000000ffff6f7224 */ /* 0x004fe400078e0069 */
[----:B------:R-:W-:Y:S04]  /*90240*/  STL [R1+0x23c8], R11 ;  /* 0x0023c80b01007387 */ /* 0x000fe80000100800 */
[----:B----4-:R-:W2:Y:S04]  /*90250*/  LDL.LU R102, [R1+0x23e8] ;  /* 0x0023e80001667983 */ /* 0x010ea80000300800 */
[----:B------:R1:W-:Y:S04]  /*90260*/  LDGSTS.E [R3+0x34000], desc[UR60][R110.64], P1 ;  /* 0x340000006e037fae */ /* 0x0003e8000892187c */
[----:B------:R4:W-:Y:S01]  /*90270*/  STL [R1+0x23c4], R104 ;  /* 0x0023c46801007387 */ /* 0x0009e20000100800 */
[----:B-1----:R-:W-:-:S03]  /*90280*/  IMAD.MOV.U32 R111, RZ, RZ, R104 ;  /* 0x000000ffff6f7224 */ /* 0x002fc600078e0068 */
[----:B----4-:R-:W4:Y:S01]  /*90290*/  LDL.LU R104, [R1+0x23e4] ;  /* 0x0023e40001687983 */ /* 0x010f220000300800 */
[----:B------:R-:W-:-:S03]  /*902a0*/  MOV R110, R11 ;  /* 0x0000000b006e7202 */ /* 0x000fc60000000f00 */
[----:B------:R-:W4:Y:S01]  /*902b0*/  LDL.LU R105, [R1+0x23f0] ;  /* 0x0023f00001697983 */ /* 0x000f220000300800 */
[----:B------:R-:W-:-:S03]  /*902c0*/  IADD3 R103, P0, R103, R4, RZ ;  /* 0x0000000467677210 */ /* 0x000fc60007f1e0ff */
        /* <DEDUP_REMOVED lines=8> */
[----:B------:R3:W-:Y:S04]  /*90350*/  LDGSTS.E [R3+0x3c000], desc[UR60][R110.64], P1 ;  /* 0x3c0000006e037fae */ /* 0x0007e8000892187c */
[----:B-1----:R-:W4:Y:S04]  /*90360*/  LDL.LU R106, [R1+0x23ec] ;  /* 0x0023ec00016a7983 */ /* 0x002f280000300800 */
[----:B------:R-:W4:Y:S01]  /*90370*/  LDL.LU R103, [R1+0x23f4] ;  /* 0x0023f40001677983 */ /* 0x000f220000300800 */
[----:B------:R-:W-:-:S04]  /*90380*/  USEL UR4, URZ, 0x4, !UP1 ;  /* 0x000000043f047887 */ /* 0x000fc8000c800000 */
[----:B------:R-:W-:Y:S01]  /*90390*/  USEL UR4, UR4, URZ, !UP0 ;  /* 0x0000003f04047287 */ /* 0x000fe2000c000000 */
[----:B------:R-:W-:-:S05]  /*903a0*/  IADD3 R108, P1, R108, R4, RZ ;  /* 0x000000046c6c7210 */ /* 0x000fca0007f3e0ff */
[----:B------:R-:W-:Y:S01]  /*903b0*/  ISETP.NE.U32.AND P0, PT, RZ, UR4, PT ;  /* 0x00000004ff007c0c */ /* 0x000fe2000bf05070 */
[----:B------:R-:W-:Y:S01]  /*903c0*/  IMAD.X R109, R109, 0x1, R0, P1 ;  /* 0x000000016d6d7824 */ /* 0x000fe200008e0600 */
[----:B------:R-:W-:Y:S01]  /*903d0*/  IADD3 R9, P2, R9, R4, RZ ;  /* 0x0000000409097210 */ /* 0x000fe20007f5e0ff */
[----:B------:R-:W-:Y:S03]  /*903e0*/  STL [R1+0x23d8], R108 ;  /* 0x0023d86c01007387 */ /* 0x000fe60000100800 */
[----:B------:R-:W-:Y:S01]  /*903f0*/  IADD3.X R107, R107, R0, RZ, P2, !PT ;  /* 0x000000006b6b7210 */ /* 0x000fe200017fe4ff */
[----:B------:R1:W-:Y:S01]  /*90400*/  STL [R1+0x23d4], R109 ;  /* 0x0023d46d01007387 */ /* 0x0003e20000100800 */
[----:B---3--:R-:W-:-:S03]  /*90410*/  IMAD.MOV.U32 R110, RZ, RZ, R9 ;  /* 0x000000ffff6e7224 */ /* 0x008fc600078e0009 */
[----:B------:R3:W-:Y:S01]  /*90420*/  STL [R1+0x23e0], R9 ;  /* 0x0023e00901007387 */ /* 0x0007e20000100800 */
[----:B------:R-:W-:-:S03]  /*90430*/  MOV R111, R107 ;  /* 0x0000006b006f7202 */ /* 0x000fc60000000f00 */
[----:B------:R-:W-:Y:S04]  /*90440*/  STL [R1+0x23dc], R107 ;  /* 0x0023dc6b01007387 */ /* 0x000fe80000100800 */
[----:B------:R-:W-:Y:S04]  /*90450*/  LDGSTS.E [R3+0x30004], desc[UR60][R108.64], P0 ;  /* 0x300040006c037fae */ /* 0x000fe8000812187c */
[----:B------:R-:W4:Y:S04]  /*90460*/  LDL.LU R112, [R1+0x2400] ;  /* 0x0024000001707983 */ /* 0x000f280000300800 */
[----:B------:R-:W-:Y:S04]  /*90470*/  LDGSTS.E [R3+0x34004], desc[UR60][R110.64], P0 ;  /* 0x340040006e037fae */ /* 0x000fe8000812187c */
[----:B-1----:R-:W4:Y:S04]  /*90480*/  LDL.LU R109, [R1+0x2408] ;  /* 0x00240800016d7983 */ /* 0x002f280000300800 */
[----:B------:R-:W4:Y:S04]  /*90490*/  LDL.LU R113, [R1+0x23fc] ;  /* 0x0023fc0001717983 */ /* 0x000f280000300800 */
[----:B------:R-:W4:Y:S04]  /*904a0*/  LDL.LU R110, [R1+0x2404] ;  /* 0x00240400016e7983 */ /* 0x000f280000300800 */
[----:B---3--:R-:W3:Y:S01]  /*904b0*/  LDL.LU R9, [R1+0x2410] ;  /* 0x0024100001097983 */ /* 0x008ee20000300800 */
[----:B--2---:R-:W-:-:S04]  /*904c0*/  IADD3 R102, P1, R102, R4, RZ ;  /* 0x0000000466667210 */ /* 0x004fc80007f3e0ff */
[----:B------:R-:W-:Y:S01]  /*904d0*/  MOV R114, R102 ;  /* 0x0000006600727202 */ /* 0x000fe20000000f00 */
[----:B------:R1:W-:Y:S01]  /*904e0*/  STL [R1+0x23e8], R102 ;  /* 0x0023e86601007387 */ /* 0x0003e20000100800 */
[----:B----4-:R-:W-:Y:S01]  /*904f0*/  IMAD.X R104, R104, 0x1, R0, P1 ;  /* 0x0000000168687824 */ /* 0x010fe200008e0600 */
[----:B------:R-:W-:-:S04]  /*90500*/  IADD3 R105, P2, R105, R4, RZ ;  /* 0x0000000469697210 */ /* 0x000fc80007f5e0ff */
[----:B------:R2:W-:Y:S04]  /*90510*/  STL [R1+0x23e4], R104 ;  /* 0x0023e46801007387 */ /* 0x0005e80000100800 */
[----:B-1----:R-:W4:Y:S01]  /*90520*/  LDL.LU R102, [R1+0x240c] ;  /* 0x00240c0001667983 */ /* 0x002f220000300800 */
[----:B------:R-:W-:Y:S01]  /*90530*/  IMAD.MOV.U32 R115, RZ, RZ, R104 ;  /* 0x000000ffff737224 */ /* 0x000fe200078e0068 */
[----:B------:R-:W-:Y:S02]  /*90540*/  IADD3 R11, P3, R11, R4, RZ ;  /* 0x000000040b0b7210 */ /* 0x000fe40007f7e0ff */
[----:B--2---:R-:W2:Y:S04]  /*90550*/  LDL.LU R104, [R1+0x2418] ;  /* 0x0024180001687983 */ /* 0x004ea80000300800 */
[----:B------:R-:W2:Y:S04]  /*90560*/  LDL.LU R108, [R1+0x2420] ;  /* 0x00242000016c7983 */ /* 0x000ea80000300800 */
[----:B------:R-:W-:Y:S04]  /*90570*/  STL [R1+0x23f0], R105 ;  /* 0x0023f06901007387 */ /* 0x000fe80000100800 */
[----:B------:R1:W-:Y:S01]  /*90580*/  LDGSTS.E [R3+0x38004], desc[UR60][R114.64], P0 ;  /* 0x3800400072037fae */ /* 0x0003e2000812187c */
[----:B------:R-:W-:-:S04]  /*90590*/  IADD3.X R106, R106, R0, RZ, P2, !PT ;  /* 0x000000006a6a7210 */ /* 0x000fc800017fe4ff */
[----:B------:R-:W-:Y:S01]  /*905a0*/  MOV R107, R106 ;  /* 0x0000006a006b7202 */ /* 0x000fe20000000f00 */
[----:B------:R1:W-:Y:S01]  /*905b0*/  STL [R1+0x23ec], R106 ;  /* 0x0023ec6a01007387 */ /* 0x0003e20000100800 */
[----:B------:R-:W-:-:S03]  /*905c0*/  IMAD.X R103, R103, 0x1, R0, P3 ;  /* 0x0000000167677824 */ /* 0x000fc600018e0600 */
[----:B------:R1:W-:Y:S02]  /*905d0*/  STL [R1+0x23f8], R11 ;  /* 0x0023f80b01007387 */ /* 0x0003e40000100800 */
[----:B-1----:R-:W-:Y:S02]  /*905e0*/  IMAD.MOV.U32 R106, RZ, RZ, R105 ;  /* 0x000000ffff6a7224 */ /* 0x002fe400078e0069 */
[----:B------:R1:W-:Y:S04]  /*905f0*/  STL [R1+0x23f4], R103 ;  /* 0x0023f46701007387 */ /* 0x0003e80000100800 */
[----:B------:R-:W-:Y:S04]  /*90600*/  LDGSTS.E [R3+0x3c004], desc[UR60][R106.64], P0 ;  /* 0x3c0040006a037fae */ /* 0x000fe8000812187c */
[----:B------:R-:W2:Y:S04]  /*90610*/  LDL.LU R107, [R1+0x2414] ;  /* 0x00241400016b7983 */ /* 0x000ea80000300800 */
[----:B------:R-:W2:Y:S01]  /*90620*/  LDL.LU R111, [R1+0x241c] ;  /* 0x00241c00016f7983 */ /* 0x000ea20000300800 */
[----:B------:R-:W-:Y:S01]  /*90630*/  UISETP.GT.AND UP1, UPT, UR6, 0x7a, UPT ;  /* 0x0000007a0600788c */ /* 0x000fe2000bf24270 */
[----:B------:R-:W-:-:S02]  /*90640*/  MOV R114, R11 ;  /* 0x0000000b00727202 */ /* 0x000fc40000000f00 */
[----:B------:R-:W2:Y:S01]  /*90650*/  LDL.LU R106, [R1+0x2424] ;  /* 0x00242400016a7983 */ /* 0x000ea20000300800 */
[----:B------:R-:W-:Y:S01]  /*90660*/  USEL UR4, URZ, 0x4, !UP1 ;  /* 0x000000043f047887 */ /* 0x000fe2000c800000 */
[----:B------:R-:W-:Y:S02]  /*90670*/  IMAD.MOV.U32 R115, RZ, RZ, R103 ;  /* 0x000000ffff737224 */ /* 0x000fe400078e0067 */
[----:B------:R-:W2:Y:S01]  /*90680*/  LDL.LU R11, [R1+0x2428] ;  /* 0x00242800010b7983 */ /* 0x000ea20000300800 */
[----:B------:R-:W-:-:S03]  /*90690*/  USEL UR4, UR4, URZ, !UP0 ;  /* 0x0000003f04047287 */ /* 0x000fc6000c000000 */
[----:B------:R-:W2:Y:S03]  /*906a0*/  LDL.LU R105, [R1+0x242c] ;  /* 0x00242c0001697983 */ /* 0x000ea60000300800 */
[----:B------:R-:W-:Y:S01]  /*906b0*/  ISETP.NE.U32.AND P1, PT, RZ, UR4, PT ;  /* 0x00000004ff007c0c */ /* 0x000fe2000bf25070 */
[----:B-1----:R-:W2:Y:S01]  /*906c0*/  LDL.LU R103, [R1+0x2430] ;  /* 0x0024300001677983 */ /* 0x002ea20000300800 */
[-C--:B------:R-:W-:Y:S02]  /*906d0*/  IADD3 R112, P0, R112, R4.reuse, RZ ;  /* 0x0000000470707210 */ /* 0x080fe40007f1e0ff */
[----:B------:R-:W-:Y:S02]  /*906e0*/  IADD3 R109, P2, R109, R4, RZ ;  /* 0x000000046d6d7210 */ /* 0x000fe40007f5e0ff */
[----:B------:R-:W-:Y:S01]  /*906f0*/  IADD3.X R113, R113, R0, RZ, P0, !PT ;  /* 0x0000000071717210 */ /* 0x000fe200007fe4ff */
[----:B------:R1:W-:Y:S02]  /*90700*/  STL [R1+0x2400], R112 ;  /* 0x0024007001007387 */ /* 0x0003e40000100800 */
[----:B------:R-:W-:Y:S01]  /*90710*/  IMAD.X R110, R110, 0x1, R0, P2 ;  /* 0x000000016e6e7824 */ /* 0x000fe200010e0600 */
[----:B---3--:R-:W-:Y:S01]  /*90720*/  IADD3 R9, P0, R9, R4, RZ ;  /* 0x0000000409097210 */ /* 0x008fe20007f1e0ff */
[----:B------:R3:W-:Y:S04]  /*90730*/  STL [R1+0x23fc], R113 ;  /* 0x0023fc7101007387 */ /* 0x0007e80000100800 */
[----:B------:R-:W-:Y:S04]  /*90740*/  LDGSTS.E [R3+0x30008], desc[UR60][R114.64], P1 ;  /* 0x3000800072037fae */ /* 0x000fe8000892187c */
[----:B------:R1:W-:Y:S02]  /*90750*/  LDGSTS.E [R3+0x34008], desc[UR60][R112.64], P1 ;  /* 0x3400800070037fae */ /* 0x0003e4000892187c */
[----:B-1----:R-:W-:Y:S01]  /*90760*/  MOV R112, R109 ;  /* 0x0000006d00707202 */ /* 0x002fe20000000f00 */
[----:B---3--:R-:W-:Y:S01]  /*90770*/  IMAD.MOV.U32 R113, RZ, RZ, R110 ;  /* 0x000000ffff717224 */ /* 0x008fe200078e006e */
[----:B------:R-:W-:Y:S04]  /*90780*/  STL [R1+0x2408], R109 ;  /* 0x0024086d01007387 */ /* 0x000fe80000100800 */
[----:B------:R1:W-:Y:S04]  /*90790*/  LDGSTS.E [R3+0x38008], desc[UR60][R112.64], P1 ;  /* 0x3800800070037fae */ /* 0x0003e8000892187c */
[----:B------:R3:W-:Y:S01]  /*907a0*/  STL [R1+0x2404], R110 ;  /* 0x0024046e01007387 */ /* 0x0007e20000100800 */
[----:B-1----:R-:W-:-:S03]  /*907b0*/  IMAD.MOV.U32 R112, RZ, RZ, R9 ;  /* 0x000000ffff707224 */ /* 0x002fc600078e0009 */
[----:B------:R-:W-:Y:S01]  /*907c0*/  STL [R1+0x2410], R9 ;  /* 0x0024100901007387 */ /* 0x000fe20000100800 */
[----:B----4-:R-:W-:-:S04]  /*907d0*/  IADD3.X R102, R102, R0, RZ, P0, !PT ;  /* 0x0000000066667210 */ /* 0x010fc800007fe4ff */
[----:B------:R-:W-:Y:S01]  /*907e0*/  MOV R113, R102 ;  /* 0x0000006600717202 */ /* 0x000fe20000000f00 */
[----:B------:R1:W-:Y:S04]  /*907f0*/  STL [R1+0x240c], R102 ;  /* 0x00240c6601007387 */ /* 0x0003e80000100800 */
[----:B------:R4:W-:Y:S01]  /*90800*/  LDGSTS.E [R3+0x3c008], desc[UR60][R112.64], P1 ;  /* 0x3c00800070037fae */ /* 0x0009e2000892187c */
[----:B--2---:R-:W-:-:S03]  /*90810*/  IADD3 R104, P1, R104, R4, RZ ;  /* 0x0000000468687210 */ /* 0x004fc60007f3e0ff */
[----:B---3--:R-:W2:Y:S01]  /*90820*/  LDL.LU R110, [R1+0x1834] ;  /* 0x00183400016e7983 */ /* 0x008ea20000300800 */
[----:B------:R-:W-:-:S03]  /*90830*/  IADD3 R108, P2, R108, R4, RZ ;  /* 0x000000046c6c7210 */ /* 0x000fc60007f5e0ff */
[----:B------:R-:W3:Y:S04]  /*90840*/  LDL.LU R109, [R1+0x1838] ;  /* 0x00183800016d7983 */ /* 0x000ee80000300800 */
[----:B-1----:R-:W2:Y:S04]  /*90850*/  LDL.LU R102, [R1+0x1840] ;  /* 0x0018400001667983 */ /* 0x002ea80000300800 */
[----:B------:R-:W2:Y:S04]  /*90860*/  LDL.LU R9, [R1+0x1848] ;  /* 0x0018480001097983 */ /* 0x000ea80000300800 */
[----:B------:R-:W-:Y:S01]  /*90870*/  STL [R1+0x2418], R104 ;  /* 0x0024186801007387 */ /* 0x000fe20000100800 */
[----:B----4-:R-:W-:-:S02]  /*90880*/  IMAD.MOV.U32 R112, RZ, RZ, R104 ;  /* 0x000000ffff707224 */ /* 0x010fc400078e0068 */
[----:B------:R-:W-:Y:S01]  /*90890*/  IMAD.X R107, R107, 0x1, R0, P1 ;  /* 0x000000016b6b7824 */ /* 0x000fe200008e0600 */
[----:B------:R-:W-:-:S04]  /*908a0*/  IADD3.X R111, R111, R0, RZ, P2, !PT ;  /* 0x000000006f6f7210 */ /* 0x000fc800017fe4ff */
[----:B------:R1:W-:Y:S01]  /*908b0*/  STL [R1+0x2414], R107 ;  /* 0x0024146b01007387 */ /* 0x0003e20000100800 */
[----:B------:R-:W-:-:S03]  /*908c0*/  MOV R113, R107 ;  /* 0x0000006b00717202 */ /* 0x000fc60000000f00 */
[----:B------:R-:W-:Y:S04]  /*908d0*/  STL [R1+0x2420], R108 ;  /* 0x0024206c01007387 */ /* 0x000fe80000100800 */
[----:B------:R-:W-:Y:S04]  /*908e0*/  STL [R1+0x241c], R111 ;  /* 0x00241c6f01007387 */ /* 0x000fe80000100800 */
[----:B-1----:R-:W4:Y:S04]  /*908f0*/  LDL.LU R107, [R1+0x183c] ;  /* 0x00183c00016b7983 */ /* 0x002f280000300800 */
[----:B------:R-:W4:Y:S01]  /*90900*/  LDL.LU R104, [R1+0x1844] ;  /* 0x0018440001687983 */ /* 0x000f220000300800 */
[----:B------:R-:W-:-:S04]  /*90910*/  UISETP.GT.AND UP1, UPT, UR6, 0x7b, UPT ;  /* 0x0000007b0600788c */ /* 0x000fc8000bf24270 */
[----:B------:R-:W-:-:S04]  /*90920*/  USEL UR4, URZ, 0x4, !UP1 ;  /* 0x000000043f047887 */ /* 0x000fc8000c800000 */
[----:B------:R-:W-:-:S06]  /*90930*/  USEL UR4, UR4, URZ, !UP0 ;  /* 0x0000003f04047287 */ /* 0x000fcc000c000000 */
[----:B------:R-:W-:Y:S02]  /*90940*/  ISETP.NE.U32.AND P0, PT, RZ, UR4, PT ;  /* 0x00000004ff007c0c */ /* 0x000fe4000bf05070 */
[-C--:B------:R-:W-:Y:S02]  /*90950*/  IADD3 R11, P1, R11, R4.reuse, RZ ;  /* 0x000000040b0b7210 */ /* 0x080fe40007f3e0ff */
[----:B------:R-:W-:-:S03]  /*90960*/  IADD3 R103, P2, R103, R4, RZ ;  /* 0x0000000467677210 */ /* 0x000fc60007f5e0ff */
[----:B------:R-:W-:Y:S01]  /*90970*/  IMAD.X R106, R106, 0x1, R0, P1 ;  /* 0x000000016a6a7824 */ /* 0x000fe200008e0600 */
[----:B------:R-:W-:-:S05]  /*90980*/  IADD3.X R105, R105, R0, RZ, P2, !PT ;  /* 0x0000000069697210 */ /* 0x000fca00017fe4ff */
[----:B------:R1:W-:Y:S04]  /*90990*/  LDGSTS.E [R3+0x3000c], desc[UR60][R112.64], P0 ;  /* 0x3000c00070037fae */ /* 0x0003e8000812187c */
[----:B------:R1:W-:Y:S02]  /*909a0*/  STL [R1+0x2428], R11 ;  /* 0x0024280b01007387 */ /* 0x0003e40000100800 */
[----:B-1----:R-:W-:Y:S01]  /*909b0*/  IMAD.MOV.U32 R112, RZ, RZ, R108 ;  /* 0x000000ffff707224 */ /* 0x002fe200078e006c */
[----:B------:R-:W-:Y:S01]  /*909c0*/  MOV R113, R111 ;  /* 0x0000006f00717202 */ /* 0x000fe20000000f00 */
[----:B------:R-:W-:Y:S04]  /*909d0*/  STL [R1+0x2424], R106 ;  /* 0x0024246a01007387 */ /* 0x000fe80000100800 */
[----:B------:R1:W-:Y:S04]  /*909e0*/  LDGSTS.E [R3+0x3400c], desc[UR60][R112.64], P0 ;  /* 0x3400c00070037fae */ /* 0x0003e8000812187c */
[----:B------:R1:W-:Y:S04]  /*909f0*/  STL [R1+0x2430], R103 ;  /* 0x0024306701007387 */ /* 0x0003e80000100800 */
[----:B------:R3:W-:Y:S01]  /*90a00*/  STL [R1+0x242c], R105 ;  /* 0x00242c6901007387 */ /* 0x0007e20000100800 */
[----:B-1----:R-:W-:Y:S01]  /*90a10*/  IMAD.MOV.U32 R112, RZ, RZ, R11 ;  /* 0x000000ffff707224 */ /* 0x002fe200078e000b */
[----:B------:R-:W-:-:S02]  /*90a20*/  MOV R113, R106 ;  /* 0x0000006a00717202 */ /* 0x000fc40000000f00 */
[----:B------:R-:W4:Y:S01]  /*90a30*/  LDL.LU R11, [R1+0x1850] ;  /* 0x00185000010b7983 */ /* 0x000f220000300800 */
[----:B------:R-:W-:-:S03]  /*90a40*/  UISETP.GT.AND UP1, UPT, UR6, 0x1c, UPT ;  /* 0x0000001c0600788c */ /* 0x000fc6000bf24270 */
[----:B------:R1:W-:Y:S01]  /*90a50*/  LDGSTS.E [R3+0x3800c], desc[UR60][R112.64], P0 ;  /* 0x3800c00070037fae */ /* 0x0003e2000812187c */
[----:B------:R-:W-:Y:S01]  /*90a60*/  USEL UR4, URZ, 0x4, !UP1 ;  /* 0x000000043f047887 */ /* 0x000fe2000c800000 */
[----:B-1----:R-:W-:Y:S02]  /*90a70*/  IMAD.MOV.U32 R112, RZ, RZ, R103 ;  /* 0x000000ffff707224 */ /* 0x002fe400078e0067 */
[----:B------:R-:W4:Y:S01]  /*90a80*/  LDL.LU R103, [R1+0x184c] ;  /* 0x00184c0001677983 */ /* 0x000f220000300800 */
[----:B------:R-:W-:Y:S01]  /*90a90*/  MOV R113, R105 ;  /* 0x0000006900717202 */ /* 0x000fe20000000f00 */
[----:B------:R-:W-:Y:S01]  /*90aa0*/  USEL UR4, UR4, URZ, !UP0 ;  /* 0x0000003f04047287 */ /* 0x000fe2000c000000 */
[----:B---3--:R-:W-:Y:S01]  /*90ab0*/  IADD3 R109, P1, R109, R4, RZ ;  /* 0x000000046d6d7210 */ /* 0x008fe20007f3e0ff */
[----:B------:R-:W3:Y:S04]  /*90ac0*/  LDL.LU R108, [R1+0x1854] ;  /* 0x00185400016c7983 */ /* 0x000ee80000300800 */
[----:B------:R-:W3:Y:S04]  /*90ad0*/  LDL.LU R105, [R1+0x1858] ;  /* 0x0018580001697983 */ /* 0x000ee80000300800 */
[----:B------:R1:W-:Y:S01]  /*90ae0*/  LDGSTS.E [R3+0x3c00c], desc[UR60][R112.64], P0 ;  /* 0x3c00c00070037fae */ /* 0x0003e2000812187c */
[----:B------:R-:W-:-:S03]  /*90af0*/  ISETP.NE.U32.AND P0, PT, RZ, UR4, PT ;  /* 0x00000004ff007c0c */ /* 0x000fc6000bf05070 */
[----:B------:R-:W3:Y:S01]  /*90b00*/  LDL.LU R111, [R1+0x185c] ;  /* 0x00185c00016f7983 */ /* 0x000ee20000300800 */
[----:B--2---:R-:W-:-:S03]  /*90b10*/  IMAD.X R110, R110, 0x1, R0, P1 ;  /* 0x000000016e6e7824 */ /* 0x004fc600008e0600 */
[----:B------:R-:W2:Y:S01]  /*90b20*/  LDL.LU R106, [R1+0x1860] ;  /* 0x00186000016a7983 */ /* 0x000ea20000300800 */
[----:B------:R-:W-:Y:S02]  /*90b30*/  IADD3 R102, P1, R102, R4, RZ ;  /* 0x0000000466667210 */ /* 0x000fe40007f3e0ff */
[----:B-1----:R-:W-:Y:S01]  /*90b40*/  LOP3.LUT R3, R6, 0x70, RZ, 0x3c, !PT ;  /* 0x0000007006037812 */ /* 0x002fe200078e3cff */
[----:B------:R-:W-:Y:S01]  /*90b50*/  IMAD.MOV.U32 R112, RZ, RZ, R109 ;  /* 0x000000ffff707224 */ /* 0x000fe200078e006d */
[----:B------:R-:W-:Y:S02]  /*90b60*/  MOV R113, R110 ;  /* 0x0000006e00717202 */ /* 0x000fe40000000f00 */
[----:B------:R-:W-:Y:S01]  /*90b70*/  IADD3 R3, R3, UR5, RZ ;  /* 0x0000000503037c10 */ /* 0x000fe2000fffe0ff */
[----:B------:R-:W-:Y:S01]  /*90b80*/  STL [R1+0x1838], R109 ;  /* 0x0018386d01007387 */ /* 0x000fe20000100800 */
[----:B------:R-:W-:-:S03]  /*90b90*/  IADD3 R9, P2, R9, R4, RZ ;  /* 0x0000000409097210 */ /* 0x000fc60007f5e0ff */
[----:B------:R-:W-:Y:S04]  /*90ba0*/  STL [R1+0x1834], R110 ;  /* 0x0018346e01007387 */ /* 0x000fe80000100800 */
[----:B------:R1:W-:Y:S04]  /*90bb0*/  LDGSTS.E [R3], desc[UR60][R112.64], P0 ;  /* 0x0000000070037fae */ /* 0x0003e8000812187c */
[----:B------:R4:W-:Y:S01]  /*90bc0*/  STL [R1+0x1840], R102 ;  /* 0x0018406601007387 */ /* 0x0009e20000100800 */
[----:B-1----:R-:W-:Y:S02]  /*90bd0*/  IMAD.MOV.U32 R112, RZ, RZ, R102 ;  /* 0x000000ffff707224 */ /* 0x002fe400078e0066 */
[----:B----4-:R-:W-:Y:S01]  /*90be0*/  IMAD.X R107, R107, 0x1, R0, P1 ;  /* 0x000000016b6b7824 */ /* 0x010fe200008e0600 */
        /* <DEDUP_REMOVED lines=12> */
[----:B------:R-:W4:Y:S01]  /*90cb0*/  LDL.LU R9, [R1+0x1878] ;  /* 0x0018780001097983 */ /* 0x000f220000300800 */
[----:B------:R-:W-:-:S03]  /*90cc0*/  USEL UR4, URZ, 0x4, !UP1 ;  /* 0x000000043f047887 */ /* 0x000fc6000c800000 */
[----:B------:R1:W-:Y:S01]  /*90cd0*/  LDGSTS.E [R3+0x8000], desc[UR60][R112.64], P0 ;  /* 0x0800000070037fae */ /* 0x0003e2000812187c */
[----:B------:R-:W-:Y:S01]  /*90ce0*/  USEL UR4, UR4, URZ, !UP0 ;  /* 0x0000003f04047287 */ /* 0x000fe2000c000000 */
[----:B------:R-:W-:-:S05]  /*90cf0*/  IADD3 R11, P1, R11, R4, RZ ;  /* 0x000000040b0b7210 */ /* 0x000fca0007f3e0ff */
[----:B------:R-:W-:Y:S01]  /*90d00*/  STL [R1+0x1850], R11 ;  /* 0x0018500b01007387 */ /* 0x000fe20000100800 */
[----:B------:R-:W-:-:S05]  /*90d10*/  IMAD.X R103, R103, 0x1, R0, P1 ;  /* 0x0000000167677824 */ /* 0x000fca00008e0600 */
[----:B------:R1:W-:Y:S04]  /*90d20*/  STL [R1+0x184c], R103 ;  /* 0x00184c6701007387 */ /* 0x0003e80000100800 */
[----:B------:R-:W4:Y:S01]  /*90d30*/  LDL.LU R109, [R1+0x186c] ;  /* 0x00186c00016d7983 */ /* 0x000f220000300800 */
[----:B---3--:R-:W-:Y:S01]  /*90d40*/  IADD3 R105, P1, R105, R4, RZ ;  /* 0x0000000469697210 */ /* 0x008fe20007f3e0ff */
[----:B-1----:R-:W-:Y:S01]  /*90d50*/  IMAD.MOV.U32 R113, RZ, RZ, R103 ;  /* 0x000000ffff717224 */ /* 0x002fe200078e0067 */
[----:B------:R-:W-:Y:S01]  /*90d60*/  MOV R112, R11 ;  /* 0x0000000b00707202 */ /* 0x000fe20000000f00 */
[----:B------:R-:W3:Y:S01]  /*90d70*/  LDL.LU R110, [R1+0x1874] ;  /* 0x00187400016e7983 */ /* 0x000ee20000300800 */
[----:B------:R-:W-:-:S03]  /*90d80*/  IADD3.X R108, R108, R0, RZ, P1, !PT ;  /* 0x000000006c6c7210 */ /* 0x000fc60000ffe4ff */
[----:B------:R-:W3:Y:S01]  /*90d90*/  LDL.LU R103, [R1+0x1880] ;  /* 0x0018800001677983 */ /* 0x000ee20000300800 */
[----:B--2---:R-:W-:-:S03]  /*90da0*/  IADD3 R106, P2, R106, R4, RZ ;  /* 0x000000046a6a7210 */ /* 0x004fc60007f5e0ff */
[----:B------:R1:W-:Y:S01]  /*90db0*/  LDGSTS.E [R3+0xc000], desc[UR60][R112.64], P0 ;  /* 0x0c00000070037fae */ /* 0x0003e2000812187c */
[----:B------:R-:W-:-:S03]  /*90dc0*/  ISETP.NE.U32.AND P0, PT, RZ, UR4, PT ;  /* 0x00000004ff007c0c */ /* 0x000fc6000bf05070 */
[----:B------:R-:W2:Y:S01]  /*90dd0*/  LDL.LU R11, [R1+0x1888] ;  /* 0x00188800010b7983 */ /* 0x000ea20000300800 */
[----:B------:R-:W-:-:S03]  /*90de0*/  IMAD.X R111, R111, 0x1, R0, P2 ;  /* 0x000000016f6f7824 */ /* 0x000fc600010e0600 */
[----:B------:R-:W-:Y:S04]  /*90df0*/  STL [R1+0x1858], R105 ;  /* 0x0018586901007387 */ /* 0x000fe80000100800 */
[----:B------:R1:W-:Y:S02]  /*90e00*/  STL [R1+0x1854], R108 ;  /* 0x0018546c01007387 */ /* 0x0003e40000100800 */
[----:B-1----:R-:W-:Y:S01]  /*90e10*/  IMAD.MOV.U32 R113, RZ, RZ, R108 ;  /* 0x000000ffff717224 */ /* 0x002fe200078e006c */
[----:B------:R-:W-:Y:S01]  /*90e20*/  MOV R112, R105 ;  /* 0x0000006900707202 */ /* 0x000fe20000000f00 */
[----:B------:R-:W-:Y:S04]  /*90e30*/  STL [R1+0x1860], R106 ;  /* 0x0018606a01007387 */ /* 0x000fe80000100800 */
[----:B------:R1:W-:Y:S04]  /*90e40*/  LDGSTS.E [R3+0x4], desc[UR60][R112.64], P0 ;  /* 0x0000400070037fae */ /* 0x0003e8000812187c */
[----:B------:R-:W2:Y:S04]  /*90e50*/  LDL.LU R108, [R1+0x187c] ;  /* 0x00187c00016c7983 */ /* 0x000ea80000300800 */
[----:B------:R-:W-:Y:S04]  /*90e60*/  STL [R1+0x185c], R111 ;  /* 0x00185c6f01007387 */ /* 0x000fe80000100800 */
[----:B------:R-:W2:Y:S01]  /*90e70*/  LDL.LU R105, [R1+0x1884] ;  /* 0x0018840001697983 */ /* 0x000ea20000300800 */
[----:B-1----:R-:W-:Y:S01]  /*90e80*/  MOV R112, R106 ;  /* 0x0000006a00707202 */ /* 0x002fe20000000f00 */
[----:B------:R-:W-:-:S02]  /*90e90*/  IMAD.MOV.U32 R113, RZ, RZ, R111 ;  /* 0x000000ffff717224 */ /* 0x000fc400078e006f */
[----:B------:R-:W2:Y:S04]  /*90ea0*/  LDL.LU R6, [R1+0x1890] ;  /* 0x0018900001067983 */ /* 0x000ea80000300800 */
[----:B------:R1:W-:Y:S01]  /*90eb0*/  LDGSTS.E [R3+0x4004], desc[UR60][R112.64], P0 ;  /* 0x0400400070037fae */ /* 0x0003e2000812187c */
[----:B----4-:R-:W-:-:S05]  /*90ec0*/  IADD3 R102, P1, R102, R4, RZ ;  /* 0x0000000466667210 */ /* 0x010fca0007f3e0ff */
[----:B------:R4:W-:Y:S01]  /*90ed0*/  STL [R1+0x1868], R102 ;  /* 0x0018686601007387 */ /* 0x0009e20000100800 */
[----:B-1----:R-:W-:Y:S01]  /*90ee0*/  IMAD.MOV.U32 R112, RZ, RZ, R102 ;  /* 0x000000ffff707224 */ /* 0x002fe200078e0066 */
[----:B------:R-:W-:-:S05]  /*90ef0*/  IADD3.X R104, R104, R0, RZ, P1, !PT ;  /* 0x0000000068687210 */ /* 0x000fca0000ffe4ff */
[----:B------:R1:W-:Y:S04]  /*90f00*/  STL [R1+0x1864], R104 ;  /* 0x0018646801007387 */ /* 0x0003e80000100800 */
[----:B----4-:R-:W4:Y:S01]  /*90f10*/  LDL.LU R102, [R1+0x188c] ;  /* 0x00188c0001667983 */ /* 0x010f220000300800 */
[----:B------:R-:W-:Y:S01]  /*90f20*/  UISETP.GT.AND UP1, UPT, UR6, 0x1e, UPT ;  /* 0x0000001e0600788c */ /* 0x000fe2000bf24270 */
[----:B------:R-:W-:Y:S02]  /*90f30*/  IADD3 R107, P2, R107, R4, RZ ;  /* 0x000000046b6b7210 */ /* 0x000fe40007f5e0ff */
[----:B------:R-:W-:Y:S01]  /*90f40*/  MOV R113, R104 ;  /* 0x0000006800717202 */ /* 0x000fe20000000f00 */
[----:B------:R-:W-:Y:S01]  /*90f50*/  USEL UR4, URZ, 0x4, !UP1 ;  /* 0x000000043f047887 */ /* 0x000fe2000c800000 */
[----:B------:R-:W-:Y:S01]  /*90f60*/  IADD3 R9, P3, R9, R4, RZ ;  /* 0x0000000409097210 */ /* 0x000fe20007f7e0ff */
[----:B------:R-:W4:Y:S02]  /*90f70*/  LDL.LU R106, [R1+0x1898] ;  /* 0x00189800016a7983 */ /* 0x000f240000300800 */
[----:B------:R-:W-:-:S02]  /*90f80*/  USEL UR4, UR4, URZ, !UP0 ;  /* 0x0000003f04047287 */ /* 0x000fc4000c000000 */
[----:B------:R1:W-:Y:S04]  /*90f90*/  LDGSTS.E [R3+0x8004], desc[UR60][R112.64], P0 ;  /* 0x0800400070037fae */ /* 0x0003e8000812187c */
[----:B-1----:R-:W4:Y:S01]  /*90fa0*/  LDL.LU R104, [R1+0x18a0] ;  /* 0x0018a00001687983 */ /* 0x002f220000300800 */
[----:B------:R-:W-:-:S03]  /*90fb0*/  ISETP.NE.U32.AND P1, PT, RZ, UR4, PT ;  /* 0x00000004ff007c0c */ /* 0x000fc6000bf25070 */
[----:B------:R1:W-:Y:S01]  /*90fc0*/  STL [R1+0x1870], R107 ;  /* 0x0018706b01007387 */ /* 0x0003e20000100800 */
[----:B------:R-:W-:Y:S02]  /*90fd0*/  IMAD.MOV.U32 R112, RZ, RZ, R107 ;  /* 0x000000ffff707224 */ /* 0x000fe400078e006b */
[----:B------:R-:W-:Y:S01]  /*90fe0*/  IMAD.X R109, R109, 0x1, R0, P2 ;  /* 0x000000016d6d7824 */ /* 0x000fe200010e0600 */
[----:B---3--:R-:W-:-:S04]  /*90ff0*/  IADD3.X R110, R110, R0, RZ, P3, !PT ;  /* 0x000000006e6e7210 */ /* 0x008fc80001ffe4ff */
[----:B------:R-:W-:Y:S01]  /*91000*/  MOV R113, R109 ;  /* 0x0000006d00717202 */ /* 0x000fe20000000f00 */
[----:B------:R3:W-:Y:S04]  /*91010*/  STL [R1+0x186c], R109 ;  /* 0x00186c6d01007387 */ /* 0x0007e80000100800 */
[----:B------:R-:W-:Y:S04]  /*91020*/  STL [R1+0x1878], R9 ;  /* 0x0018780901007387 */ /* 0x000fe80000100800 */
[----:B------:R-:W-:Y:S01]  /*91030*/  LDGSTS.E [R3+0xc004], desc[UR60][R112.64], P0 ;  /* 0x0c00400070037fae */ /* 0x000fe2000812187c */
[----:B------:R-:W-:-:S03]  /*91040*/  IADD3 R103, P0, R103, R4, RZ ;  /* 0x0000000467677210 */ /* 0x000fc60007f1e0ff */
[----:B------:R3:W-:Y:S01]  /*91050*/  STL [R1+0x1874], R110 ;  /* 0x0018746e01007387 */ /* 0x0007e20000100800 */
[----:B--2---:R-:W-:-:S03]  /*91060*/  IADD3 R11, P2, R11, R4, RZ ;  /* 0x000000040b0b7210 */ /* 0x004fc60007f5e0ff */
[----:B-1----:R-:W2:Y:S01]  /*91070*/  LDL.LU R107, [R1+0x1894] ;  /* 0x00189400016b7983 */ /* 0x002ea20000300800 */
[----:B------:R-:W-:-:S03]  /*91080*/  IMAD.MOV.U32 R111, RZ, RZ, R110 ;  /* 0x000000ffff6f7224 */ /* 0x000fc600078e006e */
[----:B---3--:R-:W3:Y:S01]  /*91090*/  LDL.LU R109, [R1+0x189c] ;  /* 0x00189c00016d7983 */ /* 0x008ee20000300800 */
[----:B------:R-:W-:-:S03]  /*910a0*/  MOV R110, R9 ;  /* 0x00000009006e7202 */ /* 0x000fc60000000f00 */
[----:B------:R-:W3:Y:S01]  /*910b0*/  LDL.LU R9, [R1+0x18a8] ;  /* 0x0018a80001097983 */ /* 0x000ee20000300800 */
[----:B------:R-:W-:-:S03]  /*910c0*/  IMAD.X R108, R108, 0x1, R0, P0 ;  /* 0x000000016c6c7824 */ /* 0x000fc600000e0600 */
[----:B------:R1:W-:Y:S04]  /*910d0*/  STL [R1+0x1880], R103 ;  /* 0x0018806701007387 */ /* 0x0003e80000100800 */
[----:B------:R-:W-:Y:S01]  /*910e0*/  STL [R1+0x187c], R108 ;  /* 0x00187c6c01007387 */ /* 0x000fe20000100800 */
[----:B------:R-:W-:-:S03]  /*910f0*/  IADD3.X R105, R105, R0, RZ, P2, !PT ;  /* 0x0000000069697210 */ /* 0x000fc600017fe4ff */
[----:B------:R1:W-:Y:S04]  /*91100*/  LDGSTS.E [R3+0x8], desc[UR60][R110.64], P1 ;  /* 0x000080006e037fae */ /* 0x0003e8000892187c */
[----:B------:R-:W-:Y:S04]  /*91110*/  STL [R1+0x1888], R11 ;  /* 0x0018880b01007387 */ /* 0x000fe80000100800 */
[----:B------:R1:W-:Y:S02]  /*91120*/  STL [R1+0x1884], R105 ;  /* 0x0018846901007387 */ /* 0x0003e40000100800 */
[----:B-1----:R-:W-:-:S02]  /*91130*/  IMAD.MOV.U32 R110, RZ, RZ, R103 ;  /* 0x000000ffff6e7224 */ /* 0x002fc400078e0067 */
[----:B------:R-:W3:Y:S01]  /*91140*/  LDL.LU R103, [R1+0x18a4] ;  /* 0x0018a40001677983 */ /* 0x000ee20000300800 */
[----:B------:R-:W-:Y:S02]  /*91150*/  MOV R111, R108 ;  /* 0x0000006c006f7202 */ /* 0x000fe40000000f00 */
[----:B------:R-:W-:-:S03]  /*91160*/  IADD3 R6, P0, R6, R4, RZ ;  /* 0x0000000406067210 */ /* 0x000fc60007f1e0ff */
[----:B------:R1:W-:Y:S02]  /*91170*/  LDGSTS.E [R3+0x4008], desc[UR60][R110.64], P1 ;  /* 0x040080006e037fae */ /* 0x0003e4000892187c */
[----:B-1----:R-:W-:Y:S01]  /*91180*/  IMAD.MOV.U32 R110, RZ, RZ, R11 ;  /* 0x000000ffff6e7224 */ /* 0x002fe200078e000b */
[----:B------:R-:W-:Y:S02]  /*91190*/  MOV R111, R105 ;  /* 0x00000069006f7202 */ /* 0x000fe40000000f00 */
[----:B------:R-:W3:Y:S04]  /*911a0*/  LDL.LU R105, [R1+0x18b0] ;  /* 0x0018b00001697983 */ /* 0x000ee80000300800 */
[----:B------:R-:W3:Y:S04]  /*911b0*/  LDL.LU R11, [R1+0x1c38] ;  /* 0x001c3800010b7983 */ /* 0x000ee80000300800 */
[----:B------:R-:W-:Y:S04]  /*911c0*/  STL [R1+0x1890], R6 ;  /* 0x0018900601007387 */ /* 0x000fe80000100800 */
[----:B------:R-:W-:Y:S01]  /*911d0*/  LDGSTS.E [R3+0x8008], desc[UR60][R110.64], P1 ;  /* 0x080080006e037fae */ /* 0x000fe2000892187c */
[----:B----4-:R-:W-:-:S05]  /*911e0*/  IMAD.X R102, R102, 0x1, R0, P0 ;  /* 0x0000000166667824 */ /* 0x010fca00000e0600 */
[----:B------:R1:W-:Y:S04]  /*911f0*/  STL [R1+0x188c], R102 ;  /* 0x00188c6601007387 */ /* 0x0003e80000100800 */
[----:B------:R-:W4:Y:S04]  /*91200*/  LDL.LU R110, [R1+0x18ac] ;  /* 0x0018ac00016e7983 */ /* 0x000f280000300800 */
[----:B------:R-:W4:Y:S01]  /*91210*/  LDL.LU R108, [R1+0x1c34] ;  /* 0x001c3400016c7983 */ /* 0x000f220000300800 */
[----:B------:R-:W-:Y:S01]  /*91220*/  UISETP.GT.AND UP1, UPT, UR6, 0x1f, UPT ;  /* 0x0000001f0600788c */ /* 0x000fe2000bf24270 */
[----:B------:R-:W-:-:S03]  /*91230*/  MOV R112, R6 ;  /* 0x0000000600707202 */ /* 0x000fc60000000f00 */
[----:B------:R-:W-:Y:S01]  /*91240*/  USEL UR4, URZ, 0x4, !UP1 ;  /* 0x000000043f047887 */ /* 0x000fe2000c800000 */
[----:B------:R-:W-:Y:S01]  /*91250*/  IMAD.MOV.U32 R113, RZ, RZ, R102 ;  /* 0x000000ffff717224 */ /* 0x000fe200078e0066 */
[----:B------:R-:W-:Y:S01]  /*91260*/  IADD3 R104, P2, R104, R4, RZ ;  /* 0x0000000468687210 */ /* 0x000fe20007f5e0ff */
[----:B-1----:R-:W4:Y:S01]  /*91270*/  LDL.LU R102, [R1+0x1c40] ;  /* 0x001c400001667983 */ /* 0x002f220000300800 */
[----:B------:R-:W-:-:S03]  /*91280*/  USEL UR4, UR4, URZ, !UP0 ;  /* 0x0000003f04047287 */ /* 0x000fc6000c000000 */
[----:B------:R1:W-:Y:S01]  /*91290*/  LDGSTS.E [R3+0xc008], desc[UR60][R112.64], P1 ;  /* 0x0c00800070037fae */ /* 0x0003e2000892187c */
[----:B------:R-:W-:Y:S02]  /*912a0*/  IADD3 R106, P1, R106, R4, RZ ;  /* 0x000000046a6a7210 */ /* 0x000fe40007f3e0ff */
[----:B------:R-:W-:Y:S01]  /*912b0*/  ISETP.NE.U32.AND P0, PT, RZ, UR4, PT ;  /* 0x00000004ff007c0c */ /* 0x000fe2000bf05070 */
[----:B------:R-:W4:Y:S04]  /*912c0*/  LDL.LU R6, [R1+0x1c48] ;  /* 0x001c480001067983 */ /* 0x000f280000300800 */
[----:B------:R-:W-:Y:S01]  /*912d0*/  STL [R1+0x1898], R106 ;  /* 0x0018986a01007387 */ /* 0x000fe20000100800 */
[----:B-1----:R-:W-:Y:S02]  /*912e0*/  MOV R112, R106 ;  /* 0x0000006a00707202 */ /* 0x002fe40000000f00 */
[----:B--2---:R-:W-:Y:S01]  /*912f0*/  IADD3.X R107, R107, R0, RZ, P1, !PT ;  /* 0x000000006b6b7210 */ /* 0x004fe20000ffe4ff */
[----:B---3--:R-:W-:-:S04]  /*91300*/  IMAD.X R109, R109, 0x1, R0, P2 ;  /* 0x000000016d6d7824 */ /* 0x008fc800010e0600 */
[----:B------:R1:W-:Y:S01]  /*91310*/  STL [R1+0x1894], R107 ;  /* 0x0018946b01007387 */ /* 0x0003e20000100800 */
[----:B------:R-:W-:Y:S01]  /*91320*/  IMAD.MOV.U32 R113, RZ, RZ, R107 ;  /* 0x000000ffff717224 */ /* 0x000fe200078e006b */
[----:B------:R-:W-:Y:S02]  /*91330*/  IADD3 R9, P1, R9, R4, RZ ;  /* 0x0000000409097210 */ /* 0x000fe40007f3e0ff */
        /* <DEDUP_REMOVED lines=14> */
[-C--:B------:R-:W-:Y:S02]  /*91420*/  IADD3 R105, P2, R105, R4.reuse, RZ ;  /* 0x0000000469697210 */ /* 0x080fe40007f5e0ff */
[----:B------:R-:W-:Y:S02]  /*91430*/  MOV R113, R103 ;  /* 0x0000006700717202 */ /* 0x000fe40000000f00 */
[----:B------:R-:W-:Y:S01]  /*91440*/  IADD3 R11, P3, R11, R4, RZ ;  /* 0x000000040b0b7210 */ /* 0x000fe20007f7e0ff */
[----:B------:R-:W2:Y:S04]  /*91450*/  LDL.LU R103, [R1+0x1c58] ;  /* 0x001c580001677983 */ /* 0x000ea80000300800 */
[----:B------:R-:W2:Y:S04]  /*91460*/  LDL.LU R109, [R1+0x1c60] ;  /* 0x001c6000016d7983 */ /* 0x000ea80000300800 */
[----:B------:R-:W-:Y:S04]  /*91470*/  STL [R1+0x18b0], R105 ;  /* 0x0018b06901007387 */ /* 0x000fe80000100800 */
[----:B------:R1:W-:Y:S01]  /*91480*/  LDGSTS.E [R3+0x800c], desc[UR60][R112.64], P0 ;  /* 0x0800c00070037fae */ /* 0x0003e2000812187c */
[----:B----4-:R-:W-:Y:S01]  /*91490*/  IMAD.X R110, R110, 0x1, R0, P2 ;  /* 0x000000016e6e7824 */ /* 0x010fe200010e0600 */
[----:B------:R-:W-:-:S04]  /*914a0*/  IADD3.X R108, R108, R0, RZ, P3, !PT ;  /* 0x000000006c6c7210 */ /* 0x000fc80001ffe4ff */
[----:B------:R4:W-:Y:S01]  /*914b0*/  STL [R1+0x18ac], R110 ;  /* 0x0018ac6e01007387 */ /* 0x0009e20000100800 */
[----:B------:R-:W-:-:S03]  /*914c0*/  IMAD.MOV.U32 R111, RZ, RZ, R110 ;  /* 0x000000ffff6f7224 */ /* 0x000fc600078e006e */
[----:B------:R1:W-:Y:S04]  /*914d0*/  STL [R1+0x1c38], R11 ;  /* 0x001c380b01007387 */ /* 0x0003e80000100800 */
[----:B------:R-:W-:Y:S01]  /*914e0*/  STL [R1+0x1c34], R108 ;  /* 0x001c346c01007387 */ /* 0x000fe20000100800 */
[----:B----4-:R-:W-:-:S03]  /*914f0*/  MOV R110, R105 ;  /* 0x00000069006e7202 */ /* 0x010fc60000000f00 */
[----:B------:R-:W4:Y:S04]  /*91500*/  LDL.LU R105, [R1+0x1c54] ;  /* 0x001c540001697983 */ /* 0x000f280000300800 */
[----:B------:R-:W-:Y:S04]  /*91510*/  LDGSTS.E [R3+0xc00c], desc[UR60][R110.64], P0 ;  /* 0x0c00c0006e037fae */ /* 0x000fe8000812187c */
[----:B------:R-:W4:Y:S01]  /*91520*/  LDL.LU R110, [R1+0x1c5c] ;  /* 0x001c5c00016e7983 */ /* 0x000f220000300800 */
[----:B------:R-:W-:-:S04]  /*91530*/  UISETP.GT.AND UP1, UPT, UR6, 0x3c, UPT ;  /* 0x0000003c0600788c */ /* 0x000fc8000bf24270 */
[----:B------:R-:W-:-:S04]  /*91540*/  USEL UR4, URZ, 0x4, !UP1 ;  /* 0x000000043f047887 */ /* 0x000fc8000c800000 */
[----:B------:R-:W-:Y:S01]  /*91550*/  USEL UR4, UR4, URZ, !UP0 ;  /* 0x0000003f04047287 */ /* 0x000fe2000c000000 */
[----:B------:R-:W-:-:S05]  /*91560*/  IADD3 R102, P0, R102, R4, RZ ;  /* 0x0000000466667210 */ /* 0x000fca0007f1e0ff */
[----:B------:R-:W-:Y:S02]  /*91570*/  ISETP.NE.U32.AND P1, PT, RZ, UR4, PT ;  /* 0x00000004ff007c0c */ /* 0x000fe4000bf25070 */
[----:B------:R-:W-:Y:S01]  /*91580*/  IADD3 R6, P2, R6, R4, RZ ;  /* 0x0000000406067210 */ /* 0x000fe20007f5e0ff */
[----:B-1----:R-:W-:Y:S01]  /*91590*/  IMAD.MOV.U32 R112, RZ, RZ, R11 ;  /* 0x000000ffff707224 */ /* 0x002fe200078e000b */
[----:B------:R-:W-:Y:S01]  /*915a0*/  MOV R113, R108 ;  /* 0x0000006c00717202 */ /* 0x000fe20000000f00 */
[----:B------:R-:W4:Y:S04]  /*915b0*/  LDL.LU R11, [R1+0x1c68] ;  /* 0x001c6800010b7983 */ /* 0x000f280000300800 */
[----:B------:R-:W-:Y:S04]  /*915c0*/  STL [R1+0x1c40], R102 ;  /* 0x001c406601007387 */ /* 0x000fe80000100800 */
[----:B------:R1:W-:Y:S02]  /*915d0*/  LDGSTS.E [R3+0x10000], desc[UR60][R112.64], P1 ;  /* 0x1000000070037fae */ /* 0x0003e4000892187c */
[----:B-1----:R-:W-:-:S02]  /*915e0*/  IMAD.MOV.U32 R112, RZ, RZ, R102 ;  /* 0x000000ffff707224 */ /* 0x002fc400078e0066 */
[----:B---3--:R-:W-:-:S05]  /*915f0*/  IMAD.X R107, R107, 0x1, R0, P0 ;  /* 0x000000016b6b7824 */ /* 0x008fca00000e0600 */
[----:B------:R1:W-:Y:S01]  /*91600*/  STL [R1+0x1c3c], R107 ;  /* 0x001c3c6b01007387 */ /* 0x0003e20000100800 */
[----:B------:R-:W-:-:S03]  /*91610*/  IADD3.X R106, R106, R0, RZ, P2, !PT ;  /* 0x000000006a6a7210 */ /* 0x000fc600017fe4ff */
[----:B------:R-:W-:Y:S01]  /*91620*/  STL [R1+0x1c48], R6 ;  /* 0x001c480601007387 */ /* 0x000fe20000100800 */
[----:B------:R-:W-:-:S03]  /*91630*/  MOV R113, R107 ;  /* 0x0000006b00717202 */ /* 0x000fc60000000f00 */
[----:B------:R3:W-:Y:S01]  /*91640*/  STL [R1+0x1c44], R106 ;  /* 0x001c446a01007387 */ /* 0x0007e20000100800 */
[----:B-1----:R-:W-:-:S03]  /*91650*/  IMAD.MOV.U32 R107, RZ, RZ, R106 ;  /* 0x000000ffff6b7224 */ /* 0x002fc600078e006a */
[----:B------:R-:W4:Y:S04]  /*91660*/  LDL.LU R102, [R1+0x1c64] ;  /* 0x001c640001667983 */ /* 0x000f280000300800 */
[----:B------:R1:W-:Y:S01]  /*91670*/  LDGSTS.E [R3+0x14000], desc[UR60][R112.64], P1 ;  /* 0x1400000070037fae */ /* 0x0003e2000892187c */
[----:B---3--:R-:W-:-:S03]  /*91680*/  MOV R106, R6 ;  /* 0x00000006006a7202 */ /* 0x008fc60000000f00 */
[----:B------:R-:W3:Y:S04]  /*91690*/  LDL.LU R108, [R1+0x1c6c] ;  /* 0x001c6c00016c7983 */ /* 0x000ee80000300800 */
[----:B------:R-:W-:Y:S01]  /*916a0*/  LDGSTS.E [R3+0x18000], desc[UR60][R106.64], P1 ;  /* 0x180000006a037fae */ /* 0x000fe2000892187c */
[----:B--2---:R-:W-:-:S05]  /*916b0*/  IADD3 R9, P0, R9, R4, RZ ;  /* 0x0000000409097210 */ /* 0x004fca0007f1e0ff */
[----:B------:R-:W-:Y:S01]  /*916c0*/  IMAD.X R104, R104, 0x1, R0, P0 ;  /* 0x0000000168687824 */ /* 0x000fe200000e0600 */
[----:B-1----:R-:W-:Y:S01]  /*916d0*/  MOV R112, R9 ;  /* 0x0000000900707202 */ /* 0x002fe20000000f00 */
[----:B------:R-:W2:Y:S02]  /*916e0*/  LDL.LU R107, [R1+0x1c70] ;  /* 0x001c7000016b7983 */ /* 0x000ea40000300800 */
[----:B------:R-:W-:Y:S02]  /*916f0*/  IMAD.MOV.U32 R113, RZ, RZ, R104 ;  /* 0x000000ffff717224 */ /* 0x000fe400078e0068 */
[----:B------:R-:W3:Y:S04]  /*91700*/  LDL.LU R106, [R1+0x1c74] ;  /* 0x001c7400016a7983 */ /* 0x000ee80000300800 */
[----:B------:R-:W3:Y:S01]  /*91710*/  LDL.LU R6, [R1+0x1c78] ;  /* 0x001c780001067983 */ /* 0x000ee20000300800 */
[----:B------:R-:W-:-:S03]  /*91720*/  IADD3 R109, P2, R109, R4, RZ ;  /* 0x000000046d6d7210 */ /* 0x000fc60007f5e0ff */
[----:B------:R1:W-:Y:S01]  /*91730*/  LDGSTS.E [R3+0x1c000], desc[UR60][R112.64], P1 ;  /* 0x1c00000070037fae */ /* 0x0003e2000892187c */
[----:B------:R-:W-:-:S03]  /*91740*/  IADD3 R103, P1, R103, R4, RZ ;  /* 0x0000000467677210 */ /* 0x000fc60007f3e0ff */
[----:B------:R-:W-:Y:S04]  /*91750*/  STL [R1+0x1c50], R9 ;  /* 0x001c500901007387 */ /* 0x000fe80000100800 */
[----:B------:R1:W-:Y:S02]  /*91760*/  STL [R1+0x1c4c], R104 ;  /* 0x001c4c6801007387 */ /* 0x0003e40000100800 */
[----:B-1----:R-:W-:Y:S02]  /*91770*/  MOV R112, R103 ;  /* 0x0000006700707202 */ /* 0x002fe40000000f00 */
[----:B------:R-:W3:Y:S04]  /*91780*/  LDL.LU R104, [R1+0x1c80] ;  /* 0x001c800001687983 */ /* 0x000ee80000300800 */
[----:B------:R-:W3:Y:S04]  /*91790*/  LDL.LU R9, [R1+0x1c88] ;  /* 0x001c880001097983 */ /* 0x000ee80000300800 */
[----:B------:R-:W-:Y:S01]  /*917a0*/  STL [R1+0x1c58], R103 ;  /* 0x001c586701007387 */ /* 0x000fe20000100800 */
[----:B----4-:R-:W-:-:S05]  /*917b0*/  IADD3.X R105, R105, R0, RZ, P1, !PT ;  /* 0x0000000069697210 */ /* 0x010fca0000ffe4ff */
[----:B------:R1:W-:Y:S01]  /*917c0*/  STL [R1+0x1c54], R105 ;  /* 0x001c546901007387 */ /* 0x0003e20000100800 */
[----:B------:R-:W-:-:S03]  /*917d0*/  IMAD.MOV.U32 R113, RZ, RZ, R105 ;  /* 0x000000ffff717224 */ /* 0x000fc600078e0069 */
[----:B------:R-:W-:Y:S04]  /*917e0*/  STL [R1+0x1c60], R109 ;  /* 0x001c606d01007387 */ /* 0x000fe80000100800 */
[----:B-1----:R-:W4:Y:S01]  /*917f0*/  LDL.LU R105, [R1+0x1c7c] ;  /* 0x001c7c0001697983 */ /* 0x002f220000300800 */
[----:B------:R-:W-:-:S05]  /*91800*/  IMAD.X R110, R110, 0x1, R0, P2 ;  /* 0x000000016e6e7824 */ /* 0x000fca00010e0600 */
[----:B------:R1:W-:Y:S04]  /*91810*/  STL [R1+0x1c5c], R110 ;  /* 0x001c5c6e01007387 */ /* 0x0003e80000100800 */
[----:B------:R-:W4:Y:S01]  /*91820*/  LDL.LU R103, [R1+0x1c84] ;  /* 0x001c840001677983 */ /* 0x000f220000300800 */
[----:B------:R-:W-:-:S04]  /*91830*/  UISETP.GT.AND UP1, UPT, UR6, 0x3d, UPT ;  /* 0x0000003d0600788c */ /* 0x000fc8000bf24270 */
[----:B------:R-:W-:-:S04]  /*91840*/  USEL UR4, URZ, 0x4, !UP1 ;  /* 0x000000043f047887 */ /* 0x000fc8000c800000 */
[----:B------:R-:W-:-:S06]  /*91850*/  USEL UR4, UR4, URZ, !UP0 ;  /* 0x0000003f04047287 */ /* 0x000fcc000c000000 */
[----:B------:R-:W-:Y:S02]  /*91860*/  ISETP.NE.U32.AND P0, PT, RZ, UR4, PT ;  /* 0x00000004ff007c0c */ /* 0x000fe4000bf05070 */
[----:B------:R-:W-:Y:S02]  /*91870*/  IADD3 R11, P1, R11, R4, RZ ;  /* 0x000000040b0b7210 */ /* 0x000fe40007f3e0ff */
[----:B------:R-:W-:Y:S01]  /*91880*/  MOV R111, R110 ;  /* 0x0000006e006f7202 */ /* 0x000fe20000000f00 */
[----:B-1----:R-:W-:Y:S01]  /*91890*/  IMAD.MOV.U32 R110, RZ, RZ, R109 ;  /* 0x000000ffff6e7224 */ /* 0x002fe200078e006d */
[----:B------:R-:W-:Y:S01]  /*918a0*/  UISETP.GT.AND UP1, UPT, UR6, 0x3e, UPT ;  /* 0x0000003e0600788c */ /* 0x000fe2000bf24270 */
[----:B------:R1:W-:Y:S06]  /*918b0*/  STL [R1+0x1c68], R11 ;  /* 0x001c680b01007387 */ /* 0x0003ec0000100800 */
[----:B------:R-:W-:Y:S04]  /*918c0*/  LDGSTS.E [R3+0x10004], desc[UR60][R112.64], P0 ;  /* 0x1000400070037fae */ /* 0x000fe8000812187c */
[----:B------:R1:W-:Y:S01]  /*918d0*/  LDGSTS.E [R3+0x14004], desc[UR60][R110.64], P0 ;  /* 0x140040006e037fae */ /* 0x0003e2000812187c */
[----:B------:R-:W-:Y:S01]  /*918e0*/  USEL UR4, URZ, 0x4, !UP1 ;  /* 0x000000043f047887 */ /* 0x000fe2000c800000 */
[----:B-1----:R-:W-:Y:S01]  /*918f0*/  IMAD.MOV.U32 R110, RZ, RZ, R11 ;  /* 0x000000ffff6e7224 */ /* 0x002fe200078e000b */
[----:B------:R-:W-:-:S05]  /*91900*/  IADD3.X R102, R102, R0, RZ, P1, !PT ;  /* 0x0000000066667210 */ /* 0x000fca0000ffe4ff */
[----:B------:R1:W-:Y:S04]  /*91910*/  STL [R1+0x1c64], R102 ;  /* 0x001c646601007387 */ /* 0x0003e80000100800 */
[----:B------:R-:W4:Y:S01]  /*91920*/  LDL.LU R11, [R1+0x1c90] ;  /* 0x001c9000010b7983 */ /* 0x000f220000300800 */
[----:B------:R-:W-:Y:S01]  /*91930*/  MOV R111, R102 ;  /* 0x00000066006f7202 */ /* 0x000fe20000000f00 */
[----:B------:R-:W-:Y:S02]  /*91940*/  USEL UR4, UR4, URZ, !UP0 ;  /* 0x0000003f04047287 */ /* 0x000fe4000c000000 */
[----:B-1----:R-:W4:Y:S01]  /*91950*/  LDL.LU R102, [R1+0x1c8c] ;  /* 0x001c8c0001667983 */ /* 0x002f220000300800 */
[----:B--2---:R-:W-:-:S03]  /*91960*/  IADD3 R107, P2, R107, R4, RZ ;  /* 0x000000046b6b7210 */ /* 0x004fc60007f5e0ff */
[----:B------:R-:W-:Y:S02]  /*91970*/  LDGSTS.E [R3+0x18004], desc[UR60][R110.64], P0 ;  /* 0x180040006e037fae */ /* 0x000fe4000812187c */
[----:B---3--:R-:W-:Y:S02]  /*91980*/  IMAD.X R108, R108, 0x1, R0, P2 ;  /* 0x000000016c6c7824 */ /* 0x008fe400010e0600 */
[----:B------:R-:W-:Y:S01]  /*91990*/  STL [R1+0x1c70], R107 ;  /* 0x001c706b01007387 */ /* 0x000fe20000100800 */
[----:B------:R-:W-:Y:S01]  /*919a0*/  IADD3 R6, P3, R6, R4, RZ ;  /* 0x0000000406067210 */ /* 0x000fe20007f7e0ff */
[----:B------:R-:W-:Y:S02]  /*919b0*/  IMAD.MOV.U32 R109, RZ, RZ, R108 ;  /* 0x000000ffff6d7224 */ /* 0x000fe400078e006c */
[----:B------:R1:W-:Y:S01]  /*919c0*/  STL [R1+0x1c6c], R108 ;  /* 0x001c6c6c01007387 */ /* 0x0003e20000100800 */
[----:B------:R-:W-:Y:S02]  /*919d0*/  IADD3.X R106, R106, R0, RZ, P3, !PT ;  /* 0x000000006a6a7210 */ /* 0x000fe40001ffe4ff */
[----:B------:R-:W-:Y:S01]  /*919e0*/  ISETP.NE.U32.AND P1, PT, RZ, UR4, PT ;  /* 0x00000004ff007c0c */ /* 0x000fe2000bf25070 */
[----:B------:R-:W-:Y:S01]  /*919f0*/  STL [R1+0x1c78], R6 ;  /* 0x001c780601007387 */ /* 0x000fe20000100800 */
[----:B-1----:R-:W-:-:S03]  /*91a00*/  MOV R108, R107 ;  /* 0x0000006b006c7202 */ /* 0x002fc60000000f00 */
[----:B------:R1:W-:Y:S04]  /*91a10*/  STL [R1+0x1c74], R106 ;  /* 0x001c746a01007387 */ /* 0x0003e80000100800 */
[----:B------:R-:W-:Y:S04]  /*91a20*/  LDGSTS.E [R3+0x1c004], desc[UR60][R108.64], P0 ;  /* 0x1c0040006c037fae */ /* 0x000fe8000812187c */
[----:B------:R-:W2:Y:S01]  /*91a30*/  LDL.LU R111, [R1+0x1c98] ;  /* 0x001c9800016f7983 */ /* 0x000ea20000300800 */
[-C--:B------:R-:W-:Y:S01]  /*91a40*/  IADD3 R104, P0, R104, R4.reuse, RZ ;  /* 0x0000000468687210 */ /* 0x080fe20007f1e0ff */
[----:B------:R-:W-:Y:S01]  /*91a50*/  IMAD.MOV.U32 R107, RZ, RZ, R106 ;  /* 0x000000ffff6b7224 */ /* 0x000fe200078e006a */
[----:B------:R-:W-:Y:S01]  /*91a60*/  IADD3 R9, P2, R9, R4, RZ ;  /* 0x0000000409097210 */ /* 0x000fe20007f5e0ff */
[----:B------:R-:W3:Y:S01]  /*91a70*/  LDL.LU R109, [R1+0x1ca0] ;  /* 0x001ca000016d7983 */ /* 0x000ee20000300800 */
[----:B-1----:R-:W-:-:S03]  /*91a80*/  MOV R106, R6 ;  /* 0x00000006006a7202 */ /* 0x002fc60000000f00 */
[----:B------:R-:W3:Y:S04]  /*91a90*/  LDL.LU R112, [R1+0x1c94] ;  /* 0x001c940001707983 */ /* 0x000ee80000300800 */
[----:B------:R-:W3:Y:S04]  /*91aa0*/  LDL.LU R110, [R1+0x1c9c] ;  /* 0x001c9c00016e7983 */ /* 0x000ee80000300800 */
[----:B------:R-:W3:Y:S04]  /*91ab0*/  LDL.LU R6, [R1+0x1ca8] ;  /* 0x001ca80001067983 */ /* 0x000ee80000300800 */
[----:B------:R1:W-:Y:S04]  /*91ac0*/  STL [R1+0x1c80], R104 ;  /* 0x001c806801007387 */ /* 0x0003e80000100800 */
[----:B------:R1:W-:Y:S02]  /*91ad0*/  LDGSTS.E [R3+0x10008], desc[UR60][R106.64], P1 ;  /* 0x100080006a037fae */ /* 0x0003e4000892187c */
[----:B-1----:R-:W-:-:S02]  /*91ae0*/  IMAD.MOV.U32 R106, RZ, RZ, R9 ;  /* 0x000000ffff6a7224 */ /* 0x002fc400078e0009 */
[----:B----4-:R-:W-:-:S05]  /*91af0*/  IMAD.X R105, R105, 0x1, R0, P0 ;  /* 0x0000000169697824 */ /* 0x010fca00000e0600 */
[----:B------:R-:W-:Y:S01]  /*91b00*/  STL [R1+0x1c7c], R105 ;  /* 0x001c7c6901007387 */ /* 0x000fe20000100800 */
[----:B------:R-:W-:-:S03]  /*91b10*/  IADD3.X R103, R103, R0, RZ, P2, !PT ;  /* 0x0000000067677210 */ /* 0x000fc600017fe4ff */
[----:B------:R1:W-:Y:S04]  /*91b20*/  STL [R1+0x1c88], R9 ;  /* 0x001c880901007387 */ /* 0x0003e80000100800 */
[----:B------:R-:W-:Y:S04]  /*91b30*/  LDGSTS.E [R3+0x14008], desc[UR60][R104.64], P1 ;  /* 0x1400800068037fae */ /* 0x000fe8000892187c */
[----:B------:R4:W-:Y:S01]  /*91b40*/  STL [R1+0x1c84], R103 ;  /* 0x001c846701007387 */ /* 0x0009e20000100800 */
[----:B------:R-:W-:-:S05]  /*91b50*/  MOV R107, R103 ;  /* 0x00000067006b7202 */ /* 0x000fca0000000f00 */
[----:B------:R-:W-:Y:S04]  /*91b60*/  LDGSTS.E [R3+0x18008], desc[UR60][R106.64], P1 ;  /* 0x180080006a037fae */ /* 0x000fe8000892187c */
[----:B------:R-:W3:Y:S04]  /*91b70*/  LDL.LU R104, [R1+0x1ca4] ;  /* 0x001ca40001687983 */ /* 0x000ee80000300800 */
[----:B------:R-:W3:Y:S04]  /*91b80*/  LDL.LU R108, [R1+0x1cac] ;  /* 0x001cac00016c7983 */ /* 0x000ee80000300800 */
[----:B-1----:R-:W3:Y:S04]  /*91b90*/  LDL.LU R9, [R1+0x1cb0] ;  /* 0x001cb00001097983 */ /* 0x002ee80000300800 */
[----:B------:R-:W3:Y:S04]  /*91ba0*/  LDL.LU R107, [R1+0x2034] ;  /* 0x00203400016b7983 */ /* 0x000ee80000300800 */
[----:B----4-:R-:W4:Y:S01]  /*91bb0*/  LDL.LU R103, [R1+0x2038] ;  /* 0x0020380001677983 */ /* 0x010f220000300800 */
[----:B------:R-:W-:-:S04]  /*91bc0*/  UISETP.GT.AND UP1, UPT, UR6, 0x3f, UPT ;  /* 0x0000003f0600788c */ /* 0x000fc8000bf24270 */
[----:B------:R-:W-:-:S04]  /*91bd0*/  USEL UR4, URZ, 0x4, !UP1 ;  /* 0x000000043f047887 */ /* 0x000fc8000c800000 */
[----:B------:R-:W-:Y:S01]  /*91be0*/  USEL UR4, UR4, URZ, !UP0 ;  /* 0x0000003f04047287 */ /* 0x000fe2000c000000 */
[----:B------:R-:W-:-:S05]  /*91bf0*/  IADD3 R11, P0, R11, R4, RZ ;  /* 0x000000040b0b7210 */ /* 0x000fca0007f1e0ff */
[----:B------:R-:W-:Y:S01]  /*91c00*/  IMAD.X R102, R102, 0x1, R0, P0 ;  /* 0x0000000166667824 */ /* 0x000fe200000e0600 */
[----:B------:R-:W-:Y:S01]  /*91c10*/  MOV R114, R11 ;  /* 0x0000000b00727202 */ /* 0x000fe20000000f00 */
[----:B------:R-:W-:Y:S02]  /*91c20*/  STL [R1+0x1c90], R11 ;  /* 0x001c900b01007387 */ /* 0x000fe40000100800 */
[----:B------:R-:W-:Y:S02]  /*91c30*/  IMAD.MOV.U32 R115, RZ, RZ, R102 ;  /* 0x000000ffff737224 */ /* 0x000fe400078e0066 */
[----:B------:R1:W-:Y:S04]  /*91c40*/  STL [R1+0x1c8c], R102 ;  /* 0x001c8c6601007387 */ /* 0x0003e80000100800 */
[----:B------:R-:W4:Y:S04]  /*91c50*/  LDL.LU R106, [R1+0x203c] ;  /* 0x00203c00016a7983 */ /* 0x000f280000300800 */
[----:B------:R-:W-:Y:S04]  /*91c60*/  LDGSTS.E [R3+0x1c008], desc[UR60][R114.64], P1 ;  /* 0x1c00800072037fae */ /* 0x000fe8000892187c */
[----:B------:R-:W4:Y:S01]  /*91c70*/  LDL.LU R105, [R1+0x2040] ;  /* 0x0020400001697983 */ /* 0x000f220000300800 */
[----:B------:R-:W-:-:S03]  /*91c80*/  ISETP.NE.U32.AND P0, PT, RZ, UR4, PT ;  /* 0x00000004ff007c0c */ /* 0x000fc6000bf05070 */
[----:B-1----:R-:W4:Y:S04]  /*91c90*/  LDL.LU R102, [R1+0x2044] ;  /* 0x0020440001667983 */ /* 0x002f280000300800 */
[----:B------:R-:W4:Y:S01]  /*91ca0*/  LDL.LU R11, [R1+0x2048] ;  /* 0x00204800010b7983 */ /* 0x000f220000300800 */
[-C--:B--2---:R-:W-:Y:S02]  /*91cb0*/  IADD3 R111, P1, R111, R4.reuse, RZ ;  /* 0x000000046f6f7210 */ /* 0x084fe40007f3e0ff */
[----:B---3--:R-:W-:Y:S02]  /*91cc0*/  IADD3 R109, P2, R109, R4, RZ ;  /* 0x000000046d6d7210 */ /* 0x008fe40007f5e0ff */
[----:B------:R-:W-:Y:S01]  /*91cd0*/  IADD3.X R112, R112, R0, RZ, P1, !PT ;  /* 0x0000000070707210 */ /* 0x000fe20000ffe4ff */
[----:B------:R-:W-:Y:S02]  /*91ce0*/  STL [R1+0x1c98], R111 ;  /* 0x001c986f01007387 */ /* 0x000fe40000100800 */
[----:B------:R-:W-:-:S02]  /*91cf0*/  IMAD.X R110, R110, 0x1, R0, P2 ;  /* 0x000000016e6e7824 */ /* 0x000fc400010e0600 */
[----:B------:R1:W-:Y:S01]  /*91d00*/  STL [R1+0x1c94], R112 ;  /* 0x001c947001007387 */ /* 0x0003e20000100800 */
[----:B------:R-:W-:Y:S02]  /*91d10*/  MOV R113, R112 ;  /* 0x0000007000717202 */ /* 0x000fe40000000f00 */
[----:B------:R-:W-:Y:S01]  /*91d20*/  IADD3 R6, P1, R6, R4, RZ ;  /* 0x0000000406067210 */ /* 0x000fe20007f3e0ff */
[----:B------:R-:W-:Y:S04]  /*91d30*/  STL [R1+0x1ca0], R109 ;  /* 0x001ca06d01007387 */ /* 0x000fe80000100800 */
[----:B------:R2:W-:Y:S01]  /*91d40*/  STL [R1+0x1c9c], R110 ;  /* 0x001c9c6e01007387 */ /* 0x0005e20000100800 */
[----:B-1----:R-:W-:Y:S01]  /*91d50*/  IMAD.MOV.U32 R112, RZ, RZ, R111 ;  /* 0x000000ffff707224 */ /* 0x002fe200078e006f */
[----:B------:R-:W-:-:S02]  /*91d60*/  MOV R111, R110 ;  /* 0x0000006e006f7202 */ /* 0x000fc40000000f00 */
[----:B------:R1:W-:Y:S04]  /*91d70*/  STL [R1+0x1ca8], R6 ;  /* 0x001ca80601007387 */ /* 0x0003e80000100800 */
[----:B------:R-:W-:Y:S01]  /*91d80*/  LDGSTS.E [R3+0x1000c], desc[UR60][R112.64], P0 ;  /* 0x1000c00070037fae */ /* 0x000fe2000812187c */
[----:B--2---:R-:W-:-:S05]  /*91d90*/  IMAD.MOV.U32 R110, RZ, RZ, R109 ;  /* 0x000000ffff6e7224 */ /* 0x004fca00078e006d */
[----:B------:R2:W-:Y:S02]  /*91da0*/  LDGSTS.E [R3+0x1400c], desc[UR60][R110.64], P0 ;  /* 0x1400c0006e037fae */ /* 0x0005e4000812187c */
[----:B--2---:R-:W-:Y:S01]  /*91db0*/  IMAD.MOV.U32 R110, RZ, RZ, R6 ;  /* 0x000000ffff6e7224 */ /* 0x004fe200078e0006 */
[----:B------:R-:W-:-:S05]  /*91dc0*/  IADD3.X R104, R104, R0, RZ, P1, !PT ;  /* 0x0000000068687210 */ /* 0x000fca0000ffe4ff */
[----:B------:R2:W-:Y:S04]  /*91dd0*/  STL [R1+0x1ca4], R104 ;  /* 0x001ca46801007387 */ /* 0x0005e80000100800 */
[----:B-1----:R-:W3:Y:S01]  /*91de0*/  LDL.LU R6, [R1+0x2050] ;  /* 0x0020500001067983 */ /* 0x002ee20000300800 */
[----:B------:R-:W-:Y:S02]  /*91df0*/  MOV R111, R104 ;  /* 0x00000068006f7202 */ /* 0x000fe40000000f00 */
[-C--:B------:R-:W-:Y:S01]  /*91e00*/  IADD3 R9, P2, R9, R4.reuse, RZ ;  /* 0x0000000409097210 */ /* 0x080fe20007f5e0ff */
[----:B--2---:R-:W2:Y:S01]  /*91e10*/  LDL.LU R104, [R1+0x204c] ;  /* 0x00204c0001687983 */ /* 0x004ea20000300800 */
[----:B----4-:R-:W-:-:S03]  /*91e20*/  IADD3 R103, P3, R103, R4, RZ ;  /* 0x0000000467677210 */ /* 0x010fc60007f7e0ff */
[----:B------:R-:W-:Y:S01]  /*91e30*/  IMAD.X R108, R108, 0x1, R0, P2 ;  /* 0x000000016c6c7824 */ /* 0x000fe200010e0600 */
[----:B------:R-:W-:Y:S01]  /*91e40*/  LDGSTS.E [R3+0x1800c], desc[UR60][R110.64], P0 ;  /* 0x1800c0006e037fae */ /* 0x000fe2000812187c */
[----:B------:R-:W-:-:S03]  /*91e50*/  IADD3.X R107, R107, R0, RZ, P3, !PT ;  /* 0x000000006b6b7210 */ /* 0x000fc60001ffe4ff */
[----:B------:R-:W-:Y:S04]  /*91e60*/  STL [R1+0x1cb0], R9 ;  /* 0x001cb00901007387 */ /* 0x000fe80000100800 */
[----:B------:R1:W-:Y:S01]  /*91e70*/  STL [R1+0x1cac], R108 ;  /* 0x001cac6c01007387 */ /* 0x0003e20000100800 */
[----:B------:R-:W-:-:S03]  /*91e80*/  IMAD.MOV.U32 R109, RZ, RZ, R108 ;  /* 0x000000ffff6d7224 */ /* 0x000fc600078e006c */
[----:B------:R4:W-:Y:S04]  /*91e90*/  STL [R1+0x2038], R103 ;  /* 0x0020386701007387 */ /* 0x0009e80000100800 */
[----:B------:R4:W-:Y:S01]  /*91ea0*/  STL [R1+0x2034], R107 ;  /* 0x0020346b01007387 */ /* 0x0009e20000100800 */
[----:B-1----:R-:W-:-:S03]  /*91eb0*/  MOV R108, R9 ;  /* 0x00000009006c7202 */ /* 0x002fc60000000f00 */
[----:B------:R-:W2:Y:S04]  /*91ec0*/  LDL.LU R111, [R1+0x2058] ;  /* 0x00205800016f7983 */ /* 0x000ea80000300800 */
[----:B------:R-:W2:Y:S04]  /*91ed0*/  LDL.LU R9, [R1+0x2060] ;  /* 0x0020600001097983 */ /* 0x000ea80000300800 */
[----:B------:R-:W2:Y:S04]  /*91ee0*/  LDL.LU R112, [R1+0x2054] ;  /* 0x0020540001707983 */ /* 0x000ea80000300800 */
[----:B------:R1:W-:Y:S02]  /*91ef0*/  LDGSTS.E [R3+0x1c00c], desc[UR60][R108.64], P0 ;  /* 0x1c00c0006c037fae */ /* 0x0003e4000812187c */
[----:B-1----:R-:W-:-:S02]  /*91f00*/  IMAD.MOV.U32 R108, RZ, RZ, R103 ;  /* 0x000000ffff6c7224 */ /* 0x002fc400078e0067 */
[----:B----4-:R-:W4:Y:S01]  /*91f10*/  LDL.LU R103, [R1+0x205c] ;  /* 0x00205c0001677983 */ /* 0x010f220000300800 */
[----:B------:R-:W-:-:S04]  /*91f20*/  UISETP.GT.AND UP1, UPT, UR6, 0x5c, UPT ;  /* 0x0000005c0600788c */ /* 0x000fc8000bf24270 */
[----:B------:R-:W-:-:S04]  /*91f30*/  USEL UR4, URZ, 0x4, !UP1 ;  /* 0x000000043f047887 */ /* 0x000fc8000c800000 */
[----:B------:R-:W-:Y:S01]  /*91f40*/  USEL UR4, UR4, URZ, !UP0 ;  /* 0x0000003f04047287 */ /* 0x000fe2000c000000 */
[----:B------:R-:W-:-:S05]  /*91f50*/  IADD3 R105, P0, R105, R4, RZ ;  /* 0x0000000469697210 */ /* 0x000fca0007f1e0ff */
[----:B------:R-:W-:Y:S01]  /*91f60*/  ISETP.NE.U32.AND P1, PT, RZ, UR4, PT ;  /* 0x00000004ff007c0c */ /* 0x000fe2000bf25070 */
[----:B------:R-:W-:Y:S01]  /*91f70*/  IMAD.X R106, R106, 0x1, R0, P0 ;  /* 0x000000016a6a7824 */ /* 0x000fe200000e0600 */
[----:B------:R-:W-:Y:S01]  /*91f80*/  MOV R109, R107 ;  /* 0x0000006b006d7202 */ /* 0x000fe20000000f00 */
[----:B------:R-:W-:Y:S01]  /*91f90*/  STL [R1+0x2040], R105 ;  /* 0x0020406901007387 */ /* 0x000fe20000100800 */
[----:B------:R-:W-:Y:S01]  /*91fa0*/  IADD3 R11, P2, R11, R4, RZ ;  /* 0x000000040b0b7210 */ /* 0x000fe20007f5e0ff */
[----:B------:R-:W-:Y:S02]  /*91fb0*/  IMAD.MOV.U32 R107, RZ, RZ, R106 ;  /* 0x000000ffff6b7224 */ /* 0x000fe400078e006a */
[----:B------:R1:W-:Y:S01]  /*91fc0*/  STL [R1+0x203c], R106 ;  /* 0x00203c6a01007387 */ /* 0x0003e20000100800 */
[----:B------:R-:W-:-:S05]  /*91fd0*/  IADD3.X R102, R102, R0, RZ, P2, !PT ;  /* 0x0000000066667210 */ /* 0x000fca00017fe4ff */
[----:B------:R-:W-:Y:S01]  /*91fe0*/  LDGSTS.E [R3+0x20000], desc[UR60][R108.64], P1 ;  /* 0x200000006c037fae */ /* 0x000fe2000892187c */
[----:B-1----:R-:W-:-:S03]  /*91ff0*/  MOV R106, R105 ;  /* 0x00000069006a7202 */ /* 0x002fc60000000f00 */
[----:B------:R1:W-:Y:S04]  /*92000*/  STL [R1+0x2048], R11 ;  /* 0x0020480b01007387 */ /* 0x0003e80000100800 */
[----:B------:R1:W-:Y:S04]  /*92010*/  LDGSTS.E [R3+0x24000], desc[UR60][R106.64], P1 ;  /* 0x240000006a037fae */ /* 0x0003e8000892187c */
[----:B------:R1:W-:Y:S04]  /*92020*/  STL [R1+0x2044], R102 ;  /* 0x0020446601007387 */ /* 0x0003e80000100800 */
[----:B------:R-:W4:Y:S01]  /*92030*/  LDL.LU R109, [R1+0x2068] ;  /* 0x00206800016d7983 */ /* 0x000f220000300800 */
[----:B-1----:R-:W-:Y:S01]  /*92040*/  IMAD.MOV.U32 R106, RZ, RZ, R11 ;  /* 0x000000ffff6a7224 */ /* 0x002fe200078e000b */
[----:B------:R-:W-:-:S02]  /*92050*/  MOV R107, R102 ;  /* 0x00000066006b7202 */ /* 0x000fc40000000f00 */
[----:B------:R-:W4:Y:S01]  /*92060*/  LDL.LU R110, [R1+0x2064] ;  /* 0x00206400016e7983 */ /* 0x000f220000300800 */
[----:B------:R-:W-:-:S03]  /*92070*/  UISETP.GT.AND UP1, UPT, UR6, 0x5d, UPT ;  /* 0x0000005d0600788c */ /* 0x000fc6000bf24270 */
[----:B------:R-:W-:Y:S01]  /*92080*/  LDGSTS.E [R3+0x28000], desc[UR60][R106.64], P1 ;  /* 0x280000006a037fae */ /* 0x000fe2000892187c */
[----:B------:R-:W-:-:S03]  /*92090*/  USEL UR4, URZ, 0x4, !UP1 ;  /* 0x000000043f047887 */ /* 0x000fc6000c800000 */
[----:B------:R-:W4:Y:S04]  /*920a0*/  LDL.LU R107, [R1+0x206c] ;  /* 0x00206c00016b7983 */ /* 0x000f280000300800 */
[----:B------:R-:W4:Y:S04]  /*920b0*/  LDL.LU R11, [R1+0x2070] ;  /* 0x00207000010b7983 */ /* 0x000f280000300800 */
[----:B------:R-:W4:Y:S04]  /*920c0*/  LDL.LU R108, [R1+0x2074] ;  /* 0x00207400016c7983 */ /* 0x000f280000300800 */
[----:B------:R-:W4:Y:S01]  /*920d0*/  LDL.LU R102, [R1+0x2078] ;  /* 0x0020780001667983 */ /* 0x000f220000300800 */
[----:B------:R-:W-:Y:S01]  /*920e0*/  USEL UR4, UR4, URZ, !UP0 ;  /* 0x0000003f04047287 */ /* 0x000fe2000c000000 */
[----:B---3--:R-:W-:-:S05]  /*920f0*/  IADD3 R6, P0, R6, R4, RZ ;  /* 0x0000000406067210 */ /* 0x008fca0007f1e0ff */
[----:B--2---:R-:W-:Y:S01]  /*92100*/  IMAD.X R104, R104, 0x1, R0, P0 ;  /* 0x0000000168687824 */ /* 0x004fe200000e0600 */
[----:B------:R-:W-:Y:S04]  /*92110*/  STL [R1+0x2050], R6 ;  /* 0x0020500601007387 */ /* 0x000fe80000100800 */
[----:B------:R1:W-:Y:S01]  /*92120*/  STL [R1+0x204c], R104 ;  /* 0x00204c6801007387 */ /* 0x0003e20000100800 */
[----:B------:R-:W-:Y:S02]  /*92130*/  MOV R105, R104 ;  /* 0x0000006800697202 */ /* 0x000fe40000000f00 */
[----:B------:R-:W-:Y:S01]  /*92140*/  ISETP.NE.U32.AND P0, PT, RZ, UR4, PT ;  /* 0x00000004ff007c0c */ /* 0x000fe2000bf05070 */
[----:B------:R-:W2:Y:S01]  /*92150*/  LDL.LU R106, [R1+0x207c] ;  /* 0x00207c00016a7983 */ /* 0x000ea20000300800 */
[----:B-1----:R-:W-:-:S03]  /*92160*/  IMAD.MOV.U32 R104, RZ, RZ, R6 ;  /* 0x000000ffff687224 */ /* 0x002fc600078e0006 */
[----:B------:R-:W3:Y:S04]  /*92170*/  LDL.LU R6, [R1+0x2080] ;  /* 0x0020800001067983 */ /* 0x000ee80000300800 */
[----:B------:R-:W-:Y:S01]  /*92180*/  LDGSTS.E [R3+0x2c000], desc[UR60][R104.64], P1 ;  /* 0x2c00000068037fae */ /* 0x000fe2000892187c */
[-C--:B------:R-:W-:Y:S02]  /*92190*/  IADD3 R111, P1, R111, R4.reuse, RZ ;  /* 0x000000046f6f7210 */ /* 0x080fe40007f3e0ff */
[----:B------:R-:W-:Y:S02]  /*921a0*/  IADD3 R9, P2, R9, R4, RZ ;  /* 0x0000000409097210 */ /* 0x000fe40007f5e0ff */
[----:B------:R-:W-:Y:S01]  /*921b0*/  IADD3.X R112, R112, R0, RZ, P1, !PT ;  /* 0x0000000070707210 */ /* 0x000fe20000ffe4ff */
[----:B------:R-:W2:Y:S04]  /*921c0*/  LDL.LU R105, [R1+0x2084] ;  /* 0x0020840001697983 */ /* 0x000ea80000300800 */
[----:B------:R-:W2:Y:S01]  /*921d0*/  LDL.LU R104, [R1+0x2088] ;  /* 0x0020880001687983 */ /* 0x000ea20000300800 */
[----:B------:R-:W-:-:S03]  /*921e0*/  MOV R113, R112 ;  /* 0x0000007000717202 */ /* 0x000fc60000000f00 */
[----:B------:R-:W-:Y:S04]  /*921f0*/  STL [R1+0x2058], R111 ;  /* 0x0020586f01007387 */ /* 0x000fe80000100800 */
[----:B------:R1:W-:Y:S01]  /*92200*/  STL [R1+0x2054], R112 ;  /* 0x0020547001007387 */ /* 0x0003e20000100800 */
[----:B----4-:R-:W-:Y:S02]  /*92210*/  IMAD.X R103, R103, 0x1, R0, P2 ;  /* 0x0000000167677824 */ /* 0x010fe400010e0600 */
[----:B-1----:R-:W-:Y:S01]  /*92220*/  IMAD.MOV.U32 R112, RZ, RZ, R111 ;  /* 0x000000ffff707224 */ /* 0x002fe200078e006f */
[----:B------:R-:W-:Y:S04]  /*92230*/  STL [R1+0x2060], R9 ;  /* 0x0020600901007387 */ /* 0x000fe80000100800 */
[----:B------:R1:W-:Y:S04]  /*92240*/  LDGSTS.E [R3+0x20004], desc[UR60][R112.64], P0 ;  /* 0x2000400070037fae */ /* 0x0003e8000812187c */
[----:B------:R4:W-:Y:S01]  /*92250*/  STL [R1+0x205c], R103 ;  /* 0x00205c6701007387 */ /* 0x0009e20000100800 */
[----:B-1----:R-:W-:Y:S01]  /*92260*/  IMAD.MOV.U32 R113, RZ, RZ, R103 ;  /* 0x000000ffff717224 */ /* 0x002fe200078e0067 */
[----:B------:R-:W-:-:S02]  /*92270*/  MOV R112, R9 ;  /* 0x0000000900707202 */ /* 0x000fc40000000f00 */
[----:B----4-:R-:W4:Y:S04]  /*92280*/  LDL.LU R103, [R1+0x208c] ;  /* 0x00208c0001677983 */ /* 0x010f280000300800 */
[----:B------:R-:W4:Y:S01]  /*92290*/  LDL.LU R9, [R1+0x2090] ;  /* 0x0020900001097983 */ /* 0x000f220000300800 */
[----:B------:R-:W-:-:S03]  /*922a0*/  UISETP.GT.AND UP1, UPT, UR6, 0x5e, UPT ;  /* 0x0000005e0600788c */ /* 0x000fc6000bf24270 */
[----:B------:R-:W-:Y:S01]  /*922b0*/  LDGSTS.E [R3+0x24004], desc[UR60][R112.64], P0 ;  /* 0x2400400070037fae */ /* 0x000fe2000812187c */
[----:B------:R-:W-:-:S04]  /*922c0*/  USEL UR4, URZ, 0x4, !UP1 ;  /* 0x000000043f047887 */ /* 0x000fc8000c800000 */
[----:B------:R-:W-:Y:S01]  /*922d0*/  USEL UR4, UR4, URZ, !UP0 ;  /* 0x0000003f04047287 */ /* 0x000fe2000c000000 */
[----:B------:R-:W-:-:S04]  /*922e0*/  IADD3 R109, P1, R109, R4, RZ ;  /* 0x000000046d6d7210 */ /* 0x000fc80007f3e0ff */
[----:B------:R-:W-:Y:S01]  /*922f0*/  IADD3.X R110, R110, R0, RZ, P1, !PT ;  /* 0x000000006e6e7210 */ /* 0x000fe20000ffe4ff */
[----:B------:R-:W-:Y:S01]  /*92300*/  STL [R1+0x2068], R109 ;  /* 0x0020686d01007387 */ /* 0x000fe20000100800 */
[----:B------:R-:W-:-:S03]  /*92310*/  ISETP.NE.U32.AND P1, PT, RZ, UR4, PT ;  /* 0x00000004ff007c0c */ /* 0x000fc6000bf25070 */
[----:B------:R1:W-:Y:S01]  /*92320*/  STL [R1+0x2064], R110 ;  /* 0x0020646e01007387 */ /* 0x0003e20000100800 */
[----:B------:R-:W-:Y:S01]  /*92330*/  IMAD.MOV.U32 R111, RZ, RZ, R110 ;  /* 0x000000ffff6f7224 */ /* 0x000fe200078e006e */
[----:B------:R-:W-:Y:S02]  /*92340*/  IADD3 R11, P2, R11, R4, RZ ;  /* 0x000000040b0b7210 */ /* 0x000fe40007f5e0ff */
[----:B-1----:R-:W-:-:S03]  /*92350*/  MOV R110, R109 ;  /* 0x0000006d006e7202 */ /* 0x002fc60000000f00 */
[----:B------:R-:W-:Y:S01]  /*92360*/  IMAD.X R107, R107, 0x1, R0, P2 ;  /* 0x000000016b6b7824 */ /* 0x000fe200010e0600 */
[----:B------:R-:W-:Y:S01]  /*92370*/  IADD3 R102, P3, R102, R4, RZ ;  /* 0x0000000466667210 */ /* 0x000fe20007f7e0ff */
[----:B------:R-:W-:Y:S03]  /*92380*/  STL [R1+0x2070], R11 ;  /* 0x0020700b01007387 */ /* 0x000fe60000100800 */
[----:B------:R-:W-:Y:S01]  /*92390*/  IADD3.X R108, R108, R0, RZ, P3, !PT ;  /* 0x000000006c6c7210 */ /* 0x000fe20001ffe4ff */
[----:B------:R1:W-:Y:S04]  /*923a0*/  STL [R1+0x206c], R107 ;  /* 0x00206c6b01007387 */ /* 0x0003e80000100800 */
[----:B------:R1:W-:Y:S01]  /*923b0*/  LDGSTS.E [R3+0x28004], desc[UR60][R110.64], P0 ;  /* 0x280040006e037fae */ /* 0x0003e2000812187c */
[----:B------:R-:W-:-:S03]  /*923c0*/  IMAD.MOV.U32 R109, RZ, RZ, R108 ;  /* 0x000000ffff6d7224 */ /* 0x000fc600078e006c */
[----:B------:R-:W-:Y:S04]  /*923d0*/  STL [R1+0x2078], R102 ;  /* 0x0020786601007387 */ /* 0x000fe80000100800 */
[----:B------:R1:W-:Y:S02]  /*923e0*/  STL [R1+0x2074], R108 ;  /* 0x0020746c01007387 */ /* 0x0003e40000100800 */
[----:B-1----:R-:W-:Y:S01]  /*923f0*/  IMAD.MOV.U32 R110, RZ, RZ, R11 ;  /* 0x000000ffff6e7224 */ /* 0x002fe200078e000b */
[----:B------:R-:W-:Y:S02]  /*92400*/  MOV R111, R107 ;  /* 0x0000006b006f7202 */ /* 0x000fe40000000f00 */
[----:B------:R-:W4:Y:S01]  /*92410*/  LDL.LU R107, [R1+0x2098] ;  /* 0x00209800016b7983 */ /* 0x000f220000300800 */
[----:B------:R-:W-:-:S03]  /*92420*/  MOV R108, R102 ;  /* 0x00000066006c7202 */ /* 0x000fc60000000f00 */
[----:B------:R1:W-:Y:S04]  /*92430*/  LDGSTS.E [R3+0x2c004], desc[UR60][R110.64], P0 ;  /* 0x2c0040006e037fae */ /* 0x0003e8000812187c */
[----:B------:R-:W4:Y:S04]  /*92440*/  LDL.LU R11, [R1+0x20a0] ;  /* 0x0020a000010b7983 */ /* 0x000f280000300800 */
[----:B------:R4:W-:Y:S04]  /*92450*/  LDGSTS.E [R3+0x20008], desc[UR60][R108.64], P1 ;  /* 0x200080006c037fae */ /* 0x0009e8000892187c */
[----:B------:R-:W4:Y:S04]  /*92460*/  LDL.LU R108, [R1+0x2094] ;  /* 0x00209400016c7983 */ /* 0x000f280000300800 */
[----:B------:R-:W4:Y:S01]  /*92470*/  LDL.LU R102, [R1+0x209c] ;  /* 0x00209c0001667983 */ /* 0x000f220000300800 */
[----:B---3--:R-:W-:-:S05]  /*92480*/  IADD3 R6, P0, R6, R4, RZ ;  /* 0x0000000406067210 */ /* 0x008fca0007f1e0ff */
[----:B--2---:R-:W-:Y:S01]  /*92490*/  IMAD.X R106, R106, 0x1, R0, P0 ;  /* 0x000000016a6a7824 */ /* 0x004fe200000e0600 */
[----:B------:R2:W-:Y:S01]  /*924a0*/  STL [R1+0x2080], R6 ;  /* 0x0020800601007387 */ /* 0x0005e20000100800 */
[----:B-1----:R-:W-:-:S03]  /*924b0*/  IMAD.MOV.U32 R110, RZ, RZ, R6 ;  /* 0x000000ffff6e7224 */ /* 0x002fc600078e0006 */
[----:B------:R-:W-:Y:S01]  /*924c0*/  MOV R111, R106 ;  /* 0x0000006a006f7202 */ /* 0x000fe20000000f00 */
[----:B------:R-:W-:Y:S04]  /*924d0*/  STL [R1+0x207c], R106 ;  /* 0x00207c6a01007387 */ /* 0x000fe80000100800 */
[----:B------:R-:W-:Y:S01]  /*924e0*/  LDGSTS.E [R3+0x24008], desc[UR60][R110.64], P1 ;  /* 0x240080006e037fae */ /* 0x000fe2000892187c */
[----:B------:R-:W-:-:S04]  /*924f0*/  IADD3 R104, P2, R104, R4, RZ ;  /* 0x0000000468687210 */ /* 0x000fc80007f5e0ff */
[----:B------:R-:W-:Y:S01]  /*92500*/  IADD3.X R105, R105, R0, RZ, P2, !PT ;  /* 0x0000000069697210 */ /* 0x000fe200017fe4ff */
[----:B------:R-:W-:Y:S04]  /*92510*/  STL [R1+0x2088], R104 ;  /* 0x0020886801007387 */ /* 0x000fe80000100800 */
[----:B------:R1:W-:Y:S04]  /*92520*/  STL [R1+0x2084], R105 ;  /* 0x0020846901007387 */ /* 0x0003e80000100800 */
[----:B--2---:R-:W2:Y:S04]  /*92530*/  LDL.LU R6, [R1+0x20a8] ;  /* 0x0020a80001067983 */ /* 0x004ea80000300800 */
[----:B------:R-:W-:Y:S04]  /*92540*/  LDGSTS.E [R3+0x28008], desc[UR60][R104.64], P1 ;  /* 0x2800800068037fae */ /* 0x000fe8000892187c */
[----:B-1----:R-:W3:Y:S01]  /*92550*/  LDL.LU R105, [R1+0x20a4] ;  /* 0x0020a40001697983 */ /* 0x002ee20000300800 */
[----:B----4-:R-:W-:-:S05]  /*92560*/  IADD3 R9, P0, R9, R4, RZ ;  /* 0x0000000409097210 */ /* 0x010fca0007f1e0ff */
[----:B------:R-:W-:Y:S01]  /*92570*/  IMAD.X R103, R103, 0x1, R0, P0 ;  /* 0x0000000167677824 */ /* 0x000fe200000e0600 */
[----:B------:R1:W-:Y:S01]  /*92580*/  STL [R1+0x2090], R9 ;  /* 0x0020900901007387 */ /* 0x0003e20000100800 */
[----:B------:R-:W-:Y:S02]  /*92590*/  MOV R112, R9 ;  /* 0x0000000900707202 */ /* 0x000fe40000000f00 */
[----:B------:R-:W-:Y:S01]  /*925a0*/  IMAD.MOV.U32 R113, RZ, RZ, R103 ;  /* 0x000000ffff717224 */ /* 0x000fe200078e0067 */
[----:B------:R4:W-:Y:S04]  /*925b0*/  STL [R1+0x208c], R103 ;  /* 0x00208c6701007387 */ /* 0x0009e80000100800 */
[----:B------:R-:W3:Y:S04]  /*925c0*/  LDL.LU R111, [R1+0x20b0] ;  /* 0x0020b000016f7983 */ /* 0x000ee80000300800 */
[----:B------:R-:W3:Y:S04]  /*925d0*/  LDL.LU R109, [R1+0x2438] ;  /* 0x00243800016d7983 */ /* 0x000ee80000300800 */
[----:B------:R-:W-:Y:S04]  /*925e0*/  LDGSTS.E [R3+0x2c008], desc[UR60][R112.64], P1 ;  /* 0x2c00800070037fae */ /* 0x000fe8000892187c */
[----:B------:R-:W3:Y:S04]  /*925f0*/  LDL.LU R112, [R1+0x20ac] ;  /* 0x0020ac0001707983 */ /* 0x000ee80000300800 */
[----:B------:R-:W3:Y:S04]  /*92600*/  LDL.LU R110, [R1+0x2434] ;  /* 0x00243400016e7983 */ /* 0x000ee80000300800 */
[----:B------:R-:W3:Y:S04]  /*92610*/  LDL.LU R106, [R1+0x243c] ;  /* 0x00243c00016a7983 */ /* 0x000ee80000300800 */
[----:B-1----:R-:W3:Y:S04]  /*92620*/  LDL.LU R9, [R1+0x2440] ;  /* 0x0024400001097983 */ /* 0x002ee80000300800 */
[----:B------:R-:W3:Y:S04]  /*92630*/  LDL.LU R104, [R1+0x2444] ;  /* 0x0024440001687983 */ /* 0x000ee80000300800 */
[----:B----4-:R-:W4:Y:S01]  /*92640*/  LDL.LU R103, [R1+0x2448] ;  /* 0x0024480001677983 */ /* 0x010f220000300800 */
[----:B------:R-:W-:-:S04]  /*92650*/  UISETP.GT.AND UP1, UPT, UR6, 0x5f, UPT ;  /* 0x0000005f0600788c */ /* 0x000fc8000bf24270 */
[----:B------:R-:W-:-:S04]  /*92660*/  USEL UR4, URZ, 0x4, !UP1 ;  /* 0x000000043f047887 */ /* 0x000fc8000c800000 */
[----:B------:R-:W-:-:S06]  /*92670*/  USEL UR4, UR4, URZ, !UP0 ;  /* 0x0000003f04047287 */ /* 0x000fcc000c000000 */
[----:B------:R-:W-:Y:S02]  /*92680*/  ISETP.NE.U32.AND P0, PT, RZ, UR4, PT ;  /* 0x00000004ff007c0c */ /* 0x000fe4000bf05070 */
[----:B------:R-:W-:-:S04]  /*92690*/  IADD3 R107, P1, R107, R4, RZ ;  /* 0x000000046b6b7210 */ /* 0x000fc80007f3e0ff */
[----:B------:R-:W-:Y:S02]  /*926a0*/  MOV R114, R107 ;  /* 0x0000006b00727202 */ /* 0x000fe40000000f00 */
[----:B------:R-:W-:Y:S01]  /*926b0*/  IADD3 R11, P2, R11, R4, RZ ;  /* 0x000000040b0b7210 */ /* 0x000fe20007f5e0ff */
[----:B------:R-:W-:Y:S01]  /*926c0*/  STL [R1+0x2098], R107 ;  /* 0x0020986b01007387 */ /* 0x000fe20000100800 */
[----:B------:R-:W-:-:S03]  /*926d0*/  IADD3.X R108, R108, R0, RZ, P1, !PT ;  /* 0x000000006c6c7210 */ /* 0x000fc60000ffe4ff */
[----:B------:R-:W-:Y:S02]  /*926e0*/  IMAD.X R102, R102, 0x1, R0, P2 ;  /* 0x0000000166667824 */ /* 0x000fe400010e0600 */
[----:B------:R-:W-:Y:S01]  /*926f0*/  IMAD.MOV.U32 R115, RZ, RZ, R108 ;  /* 0x000000ffff737224 */ /* 0x000fe200078e006c */
[----:B------:R-:W-:Y:S04]  /*92700*/  STL [R1+0x2094], R108 ;  /* 0x0020946c01007387 */ /* 0x000fe80000100800 */
[----:B------:R-:W-:Y:S04]  /*92710*/  STL [R1+0x20a0], R11 ;  /* 0x0020a00b01007387 */ /* 0x000fe80000100800 */
[----:B------:R1:W-:Y:S04]  /*92720*/  LDGSTS.E [R3+0x2000c], desc[UR60][R114.64], P0 ;  /* 0x2000c00072037fae */ /* 0x0003e8000812187c */
[----:B------:R1:W-:Y:S02]  /*92730*/  STL [R1+0x209c], R102 ;  /* 0x00209c6601007387 */ /* 0x0003e40000100800 */
[----:B-1----:R-:W-:Y:S01]  /*92740*/  IMAD.MOV.U32 R115, RZ, RZ, R102 ;  /* 0x000000ffff737224 */ /* 0x002fe200078e0066 */
[----:B------:R-:W-:Y:S01]  /*92750*/  MOV R114, R11 ;  /* 0x0000000b00727202 */ /* 0x000fe20000000f00 */
[----:B------:R-:W4:Y:S04]  /*92760*/  LDL.LU R102, [R1+0x244c] ;  /* 0x00244c0001667983 */ /* 0x000f280000300800 */
[----:B------:R-:W4:Y:S01]  /*92770*/  LDL.LU R11, [R1+0x2450] ;  /* 0x00245000010b7983 */ /* 0x000f220000300800 */
[----:B------:R-:W-:-:S03]  /*92780*/  UISETP.GT.AND UP1, UPT, UR6, 0x7c, UPT ;  /* 0x0000007c0600788c */ /* 0x000fc6000bf24270 */
[----:B------:R1:W-:Y:S01]  /*92790*/  LDGSTS.E [R3+0x2400c], desc[UR60][R114.64], P0 ;  /* 0x2400c00072037fae */ /* 0x0003e2000812187c */
[----:B------:R-:W-:-:S04]  /*927a0*/  USEL UR4, URZ, 0x4, !UP1 ;  /* 0x000000043f047887 */ /* 0x000fc8000c800000 */
[----:B------:R-:W-:Y:S01]  /*927b0*/  USEL UR4, UR4, URZ, !UP0 ;  /* 0x0000003f04047287 */ /* 0x000fe2000c000000 */
[----:B--2---:R-:W-:-:S05]  /*927c0*/  IADD3 R6, P1, R6, R4, RZ ;  /* 0x0000000406067210 */ /* 0x004fca0007f3e0ff */
[----:B------:R-:W-:Y:S01]  /*927d0*/  STL [R1+0x20a8], R6 ;  /* 0x0020a80601007387 */ /* 0x000fe20000100800 */
[----:B-1----:R-:W-:Y:S01]  /*927e0*/  IMAD.MOV.U32 R114, RZ, RZ, R6 ;  /* 0x000000ffff727224 */ /* 0x002fe200078e0006 */
[----:B---3--:R-:W-:-:S05]  /*927f0*/  IADD3.X R105, R105, R0, RZ, P1, !PT ;  /* 0x0000000069697210 */ /* 0x008fca0000ffe4ff */
[----:B------:R1:W-:Y:S01]  /*92800*/  STL [R1+0x20a4], R105 ;  /* 0x0020a46901007387 */ /* 0x0003e20000100800 */
[----:B------:R-:W-:-:S03]  /*92810*/  MOV R115, R105 ;  /* 0x0000006900737202 */ /* 0x000fc60000000f00 */
[----:B------:R-:W2:Y:S04]  /*92820*/  LDL.LU R108, [R1+0x2454] ;  /* 0x00245400016c7983 */ /* 0x000ea80000300800 */
[----:B------:R-:W3:Y:S04]  /*92830*/  LDL.LU R107, [R1+0x2458] ;  /* 0x00245800016b7983 */ /* 0x000ee80000300800 */
[----:B-1----:R-:W2:Y:S04]  /*92840*/  LDL.LU R105, [R1+0x245c] ;  /* 0x00245c0001697983 */ /* 0x002ea80000300800 */
[----:B------:R-:W2:Y:S01]  /*92850*/  LDL.LU R6, [R1+0x2460] ;  /* 0x0024600001067983 */ /* 0x000ea20000300800 */
[----:B------:R-:W-:-:S03]  /*92860*/  IADD3 R111, P2, R111, R4, RZ ;  /* 0x000000046f6f7210 */ /* 0x000fc60007f5e0ff */
[----:B------:R-:W-:Y:S04]  /*92870*/  LDGSTS.E [R3+0x2800c], desc[UR60][R114.64], P0 ;  /* 0x2800c00072037fae */ /* 0x000fe8000812187c */
[----:B------:R-:W-:Y:S01]  /*92880*/  STL [R1+0x20b0], R111 ;  /* 0x0020b06f01007387 */ /* 0x000fe20000100800 */
[----:B------:R-:W-:Y:S02]  /*92890*/  IADD3 R109, P3, R109, R4, RZ ;  /* 0x000000046d6d7210 */ /* 0x000fe40007f7e0ff */
[----:B------:R-:W-:Y:S01]  /*928a0*/  ISETP.NE.U32.AND P1, PT, RZ, UR4, PT ;  /* 0x00000004ff007c0c */ /* 0x000fe2000bf25070 */
[----:B------:R-:W-:-:S04]  /*928b0*/  IMAD.X R112, R112, 0x1, R0, P2 ;  /* 0x0000000170707824 */ /* 0x000fc800010e0600 */
[----:B------:R-:W-:Y:S01]  /*928c0*/  IMAD.MOV.U32 R113, RZ, RZ, R112 ;  /* 0x000000ffff717224 */ /* 0x000fe200078e0070 */
[----:B------:R1:W-:Y:S01]  /*928d0*/  STL [R1+0x20ac], R112 ;  /* 0x0020ac7001007387 */ /* 0x0003e20000100800 */
[----:B------:R-:W-:Y:S02]  /*928e0*/  IADD3.X R110, R110, R0, RZ, P3, !PT ;  /* 0x000000006e6e7210 */ /* 0x000fe40001ffe4ff */
[----:B-1----:R-:W-:Y:S01]  /*928f0*/  MOV R112, R111 ;  /* 0x0000006f00707202 */ /* 0x002fe20000000f00 */
[----:B------:R-:W-:Y:S04]  /*92900*/  STL [R1+0x2438], R109 ;  /* 0x0024386d01007387 */ /* 0x000fe80000100800 */
[----:B------:R-:W-:Y:S01]  /*92910*/  LDGSTS.E [R3+0x2c00c], desc[UR60][R112.64], P0 ;  /* 0x2c00c00070037fae */ /* 0x000fe2000812187c */
[----:B------:R-:W-:Y:S01]  /*92920*/  IADD3 R9, P0, R9, R4, RZ ;  /* 0x0000000409097210 */ /* 0x000fe20007f1e0ff */
[----:B------:R-:W-:-:S02]  /*92930*/  IMAD.MOV.U32 R111, RZ, RZ, R110 ;  /* 0x000000ffff6f7224 */ /* 0x000fc400078e006e */
[----:B------:R1:W-:Y:S02]  /*92940*/  STL [R1+0x2434], R110 ;  /* 0x0024346e01007387 */ /* 0x0003e40000100800 */
[----:B------:R-:W-:Y:S01]  /*92950*/  IMAD.X R106, R106, 0x1, R0, P0 ;  /* 0x000000016a6a7824 */ /* 0x000fe200000e0600 */
[----:B----4-:R-:W-:Y:S01]  /*92960*/  IADD3 R103, P2, R103, R4, RZ ;  /* 0x0000000467677210 */ /* 0x010fe20007f5e0ff */
[----:B------:R4:W-:Y:S01]  /*92970*/  STL [R1+0x2440], R9 ;  /* 0x0024400901007387 */ /* 0x0009e20000100800 */
[----:B-1----:R-:W-:-:S03]  /*92980*/  MOV R110, R109 ;  /* 0x0000006d006e7202 */ /* 0x002fc60000000f00 */
[----:B------:R-:W-:Y:S01]  /*92990*/  STL [R1+0x243c], R106 ;  /* 0x00243c6a01007387 */ /* 0x000fe20000100800 */
[----:B------:R-:W-:-:S03]  /*929a0*/  IADD3.X R104, R104, R0, RZ, P2, !PT ;  /* 0x0000000068687210 */ /* 0x000fc600017fe4ff */
[----:B------:R1:W-:Y:S04]  /*929b0*/  LDGSTS.E [R3+0x30000], desc[UR60][R110.64], P1 ;  /* 0x300000006e037fae */ /* 0x0003e8000892187c */
[----:B------:R-:W-:Y:S01]  /*929c0*/  STL [R1+0x2448], R103 ;  /* 0x0024486701007387 */ /* 0x000fe20000100800 */
[----:B-1----:R-:W-:Y:S01]  /*929d0*/  IMAD.MOV.U32 R110, RZ, RZ, R9 ;  /* 0x000000ffff6e7224 */ /* 0x002fe200078e0009 */
[----:B------:R-:W-:Y:S02]  /*929e0*/  MOV R111, R106 ;  /* 0x0000006a006f7202 */ /* 0x000fe40000000f00 */
[----:B----4-:R-:W4:Y:S04]  /*929f0*/  LDL.LU R9, [R1+0x2468] ;  /* 0x0024680001097983 */ /* 0x010f280000300800 */
[----:B------:R1:W-:Y:S04]  /*92a00*/  LDGSTS.E [R3+0x34000], desc[UR60][R110.64], P1 ;  /* 0x340000006e037fae */ /* 0x0003e8000892187c */
[----:B------:R1:W-:Y:S02]  /*92a10*/  STL [R1+0x2444], R104 ;  /* 0x0024446801007387 */ /* 0x0003e40000100800 */
[----:B-1----:R-:W-:-:S02]  /*92a20*/  MOV R111, R104 ;  /* 0x00000068006f7202 */ /* 0x002fc40000000f00 */
[----:B------:R-:W4:Y:S01]  /*92a30*/  LDL.LU R104, [R1+0x2464] ;  /* 0x0024640001687983 */ /* 0x000f220000300800 */
[----:B------:R-:W-:Y:S01]  /*92a40*/  IMAD.MOV.U32 R110, RZ, RZ, R103 ;  /* 0x000000ffff6e7224 */ /* 0x000fe200078e0067 */
[----:B------:R-:W-:-:S04]  /*92a50*/  UISETP.GT.AND UP1, UPT, UR6, 0x7d, UPT ;  /* 0x0000007d0600788c */ /* 0x000fc8000bf24270 */
[----:B------:R1:W-:Y:S01]  /*92a60*/  LDGSTS.E [R3+0x38000], desc[UR60][R110.64], P1 ;  /* 0x380000006e037fae */ /* 0x0003e2000892187c */
[----:B------:R-:W-:Y:S01]  /*92a70*/  USEL UR4, URZ, 0x4, !UP1 ;  /* 0x000000043f047887 */ /* 0x000fe2000c800000 */
[----:B------:R-:W-:-:S05]  /*92a80*/  IADD3 R11, P0, R11, R4, RZ ;  /* 0x000000040b0b7210 */ /* 0x000fca0007f1e0ff */
[----:B------:R-:W-:Y:S01]  /*92a90*/  IMAD.X R102, R102, 0x1, R0, P0 ;  /* 0x0000000166667824 */ /* 0x000fe200000e0600 */
[----:B------:R1:W-:Y:S02]  /*92aa0*/  STL [R1+0x2450], R11 ;  /* 0x0024500b01007387 */ /* 0x0003e40000100800 */
[----:B-1----:R-:W-:Y:S02]  /*92ab0*/  MOV R110, R11 ;  /* 0x0000000b006e7202 */ /* 0x002fe40000000f00 */
[----:B------:R1:W-:Y:S04]  /*92ac0*/  STL [R1+0x244c], R102 ;  /* 0x00244c6601007387 */ /* 0x0003e80000100800 */
[----:B------:R-:W4:Y:S01]  /*92ad0*/  LDL.LU R103, [R1+0x2470] ;  /* 0x0024700001677983 */ /* 0x000f220000300800 */
[----:B------:R-:W-:-:S03]  /*92ae0*/  IMAD.MOV.U32 R111, RZ, RZ, R102 ;  /* 0x000000ffff6f7224 */ /* 0x000fc600078e0066 */
[----:B------:R-:W4:Y:S04]  /*92af0*/  LDL.LU R11, [R1+0x2478] ;  /* 0x00247800010b7983 */ /* 0x000f280000300800 */
[----:B------:R-:W4:Y:S01]  /*92b00*/  LDL.LU R106, [R1+0x246c] ;  /* 0x00246c00016a7983 */ /* 0x000f220000300800 */
[----:B------:R-:W-:-:S03]  /*92b10*/  USEL UR4, UR4, URZ, !UP0 ;  /* 0x0000003f04047287 */ /* 0x000fc6000c000000 */
[----:B-1----:R-:W4:Y:S04]  /*92b20*/  LDL.LU R102, [R1+0x2474] ;  /* 0x0024740001667983 */ /* 0x002f280000300800 */
[----:B------:R1:W-:Y:S01]  /*92b30*/  LDGSTS.E [R3+0x3c000], desc[UR60][R110.64], P1 ;  /* 0x3c0000006e037fae */ /* 0x0003e2000892187c */
[----:B------:R-:W-:Y:S02]  /*92b40*/  ISETP.NE.U32.AND P0, PT, RZ, UR4, PT ;  /* 0x00000004ff007c0c */ /* 0x000fe4000bf05070 */
[----:B---3--:R-:W-:-:S04]  /*92b50*/  IADD3 R107, P1, R107, R4, RZ ;  /* 0x000000046b6b7210 */ /* 0x008fc80007f3e0ff */
[----:B--2---:R-:W-:Y:S02]  /*92b60*/  IADD3.X R108, R108, R0, RZ, P1, !PT ;  /* 0x000000006c6c7210 */ /* 0x004fe40000ffe4ff */
[----:B------:R-:W-:Y:S01]  /*92b70*/  IADD3 R6, P2, R6, R4, RZ ;  /* 0x0000000406067210 */ /* 0x000fe20007f5e0ff */
[----:B------:R-:W-:Y:S01]  /*92b80*/  STL [R1+0x2458], R107 ;  /* 0x0024586b01007387 */ /* 0x000fe20000100800 */
[----:B------:R-:W-:-:S03]  /*92b90*/  MOV R109, R108 ;  /* 0x0000006c006d7202 */ /* 0x000fc60000000f00 */
[----:B------:R-:W-:Y:S01]  /*92ba0*/  IMAD.X R105, R105, 0x1, R0, P2 ;  /* 0x0000000169697824 */ /* 0x000fe200010e0600 */
[----:B------:R2:W-:Y:S01]  /*92bb0*/  STL [R1+0x2454], R108 ;  /* 0x0024546c01007387 */ /* 0x0005e20000100800 */
[----:B------:R-:W-:Y:S02]  /*92bc0*/  MOV R112, R6 ;  /* 0x0000000600707202 */ /* 0x000fe40000000f00 */
[----:B------:R-:W-:Y:S01]  /*92bd0*/  IMAD.MOV.U32 R113, RZ, RZ, R105 ;  /* 0x000000ffff717224 */ /* 0x000fe200078e0069 */
[----:B------:R3:W-:Y:S04]  /*92be0*/  STL [R1+0x2460], R6 ;  /* 0x0024600601007387 */ /* 0x0007e80000100800 */
[----:B------:R1:W-:Y:S01]  /*92bf0*/  STL [R1+0x245c], R105 ;  /* 0x00245c6901007387 */ /* 0x0003e20000100800 */
[----:B--2---:R-:W-:-:S03]  /*92c00*/  IMAD.MOV.U32 R108, RZ, RZ, R107 ;  /* 0x000000ffff6c7224 */ /* 0x004fc600078e006b */
[----:B------:R-:W2:Y:S04]  /*92c10*/  LDL.LU R111, [R1+0x2480] ;  /* 0x00248000016f7983 */ /* 0x000ea80000300800 */
[----:B------:R2:W-:Y:S04]  /*92c20*/  LDGSTS.E [R3+0x30004], desc[UR60][R108.64], P0 ;  /* 0x300040006c037fae */ /* 0x0005e8000812187c */
[----:B------:R2:W-:Y:S04]  /*92c30*/  LDGSTS.E [R3+0x34004], desc[UR60][R112.64], P0 ;  /* 0x3400400070037fae */ /* 0x0005e8000812187c */
[----:B------:R-:W2:Y:S04]  /*92c40*/  LDL.LU R109, [R1+0x2488] ;  /* 0x00248800016d7983 */ /* 0x000ea80000300800 */
[----:B------:R-:W2:Y:S04]  /*92c50*/  LDL.LU R112, [R1+0x247c] ;  /* 0x00247c0001707983 */ /* 0x000ea80000300800 */
[----:B------:R-:W2:Y:S04]  /*92c60*/  LDL.LU R110, [R1+0x2484] ;  /* 0x00248400016e7983 */ /* 0x000ea80000300800 */
[----:B---3--:R-:W3:Y:S01]  /*92c70*/  LDL.LU R6, [R1+0x2490] ;  /* 0x0024900001067983 */ /* 0x008ee20000300800 */
[----:B----4-:R-:W-:-:S05]  /*92c80*/  IADD3 R9, P1, R9, R4, RZ ;  /* 0x0000000409097210 */ /* 0x010fca0007f3e0ff */
[----:B------:R-:W-:Y:S01]  /*92c90*/  STL [R1+0x2468], R9 ;  /* 0x0024680901007387 */ /* 0x000fe20000100800 */
[----:B------:R-:W-:-:S05]  /*92ca0*/  IADD3.X R104, R104, R0, RZ, P1, !PT ;  /* 0x0000000068687210 */ /* 0x000fca0000ffe4ff */
[----:B------:R4:W-:Y:S01]  /*92cb0*/  STL [R1+0x2464], R104 ;  /* 0x0024646801007387 */ /* 0x0009e20000100800 */
[----:B-1----:R-:W-:Y:S01]  /*92cc0*/  IMAD.MOV.U32 R105, RZ, RZ, R104 ;  /* 0x000000ffff697224 */ /* 0x002fe200078e0068 */
[----:B----4-:R-:W-:Y:S02]  /*92cd0*/  MOV R104, R9 ;  /* 0x0000000900687202 */ /* 0x010fe40000000f00 */
[----:B------:R-:W4:Y:S01]  /*92ce0*/  LDL.LU R9, [R1+0x248c] ;  /* 0x00248c0001097983 */ /* 0x000f220000300800 */
[----:B------:R-:W-:-:S03]  /*92cf0*/  UISETP.GT.AND UP1, UPT, UR6, 0x7e, UPT ;  /* 0x0000007e0600788c */ /* 0x000fc6000bf24270 */
[----:B------:R-:W4:Y:S01]  /*92d00*/  LDL.LU R108, [R1+0x2494] ;  /* 0x00249400016c7983 */ /* 0x000f220000300800 */
[----:B------:R-:W-:-:S03]  /*92d10*/  USEL UR4, URZ, 0x4, !UP1 ;  /* 0x000000043f047887 */ /* 0x000fc6000c800000 */
[----:B------:R-:W-:Y:S01]  /*92d20*/  LDGSTS.E [R3+0x38004], desc[UR60][R104.64], P0 ;  /* 0x3800400068037fae */ /* 0x000fe2000812187c */
[----:B------:R-:W-:-:S03]  /*92d30*/  USEL UR4, UR4, URZ, !UP0 ;  /* 0x0000003f04047287 */ /* 0x000fc6000c000000 */
[----:B------:R-:W4:Y:S03]  /*92d40*/  LDL.LU R107, [R1+0x2498] ;  /* 0x00249800016b7983 */ /* 0x000f260000300800 */
[----:B------:R-:W-:Y:S01]  /*92d50*/  ISETP.NE.U32.AND P1, PT, RZ, UR4, PT ;  /* 0x00000004ff007c0c */ /* 0x000fe2000bf25070 */
[----:B------:R-:W4:Y:S01]  /*92d60*/  LDL.LU R105, [R1+0x249c] ;  /* 0x00249c0001697983 */ /* 0x000f220000300800 */
[----:B------:R-:W-:-:S03]  /*92d70*/  IADD3 R103, P2, R103, R4, RZ ;  /* 0x0000000467677210 */ /* 0x000fc60007f5e0ff */
[----:B------:R-:W4:Y:S01]  /*92d80*/  LDL.LU R104, [R1+0x24a0] ;  /* 0x0024a00001687983 */ /* 0x000f220000300800 */
[----:B------:R-:W-:Y:S01]  /*92d90*/  IADD3 R11, P3, R11, R4, RZ ;  /* 0x000000040b0b7210 */ /* 0x000fe20007f7e0ff */
[----:B------:R-:W-:Y:S02]  /*92da0*/  IMAD.X R106, R106, 0x1, R0, P2 ;  /* 0x000000016a6a7824 */ /* 0x000fe400010e0600 */
[----:B------:R1:W-:Y:S01]  /*92db0*/  STL [R1+0x2470], R103 ;  /* 0x0024706701007387 */ /* 0x0003e20000100800 */
[----:B------:R-:W-:-:S03]  /*92dc0*/  IADD3.X R102, R102, R0, RZ, P3, !PT ;  /* 0x0000000066667210 */ /* 0x000fc60001ffe4ff */
[----:B------:R1:W-:Y:S01]  /*92dd0*/  STL [R1+0x246c], R106 ;  /* 0x00246c6a01007387 */ /* 0x0003e20000100800 */
[----:B------:R-:W-:Y:S01]  /*92de0*/  IMAD.MOV.U32 R114, RZ, RZ, R103 ;  /* 0x000000ffff727224 */ /* 0x000fe200078e0067 */
[----:B------:R-:W-:Y:S02]  /*92df0*/  MOV R115, R106 ;  /* 0x0000006a00737202 */ /* 0x000fe40000000f00 */
[----:B------:R-:W-:Y:S01]  /*92e00*/  STL [R1+0x2478], R11 ;  /* 0x0024780b01007387 */ /* 0x000fe20000100800 */
[----:B-1----:R-:W-:-:S03]  /*92e10*/  IMAD.MOV.U32 R103, RZ, RZ, R102 ;  /* 0x000000ffff677224 */ /* 0x002fc600078e0066 */
[----:B------:R1:W-:Y:S04]  /*92e20*/  STL [R1+0x2474], R102 ;  /* 0x0024746601007387 */ /* 0x0003e80000100800 */
[----:B------:R-:W-:Y:S04]  /*92e30*/  LDGSTS.E [R3+0x3c004], desc[UR60][R114.64], P0 ;  /* 0x3c00400072037fae */ /* 0x000fe8000812187c */
[----:B------:R-:W4:Y:S01]  /*92e40*/  LDL.LU R106, [R1+0x24a4] ;  /* 0x0024a400016a7983 */ /* 0x000f220000300800 */
[----:B-1----:R-:W-:-:S05]  /*92e50*/  MOV R102, R11 ;  /* 0x0000000b00667202 */ /* 0x002fca0000000f00 */
[----:B------:R-:W-:Y:S04]  /*92e60*/  LDGSTS.E [R3+0x30008], desc[UR60][R102.64], P1 ;  /* 0x3000800066037fae */ /* 0x000fe8000892187c */
[----:B------:R-:W4:Y:S04]  /*92e70*/  LDL.LU R103, [R1+0x24a8] ;  /* 0x0024a80001677983 */ /* 0x000f280000300800 */
[----:B------:R-:W4:Y:S04]  /*92e80*/  LDL.LU R102, [R1+0x24ac] ;  /* 0x0024ac0001667983 */ /* 0x000f280000300800 */
[----:B------:R-:W4:Y:S01]  /*92e90*/  LDL.LU R11, [R1+0x24b0] ;  /* 0x0024b000010b7983 */ /* 0x000f220000300800 */
[----:B--2---:R-:W-:-:S05]  /*92ea0*/  IADD3 R111, P0, R111, R4, RZ ;  /* 0x000000046f6f7210 */ /* 0x004fca0007f1e0ff */
[----:B------:R-:W-:Y:S01]  /*92eb0*/  STL [R1+0x2480], R111 ;  /* 0x0024806f01007387 */ /* 0x000fe20000100800 */
[----:B------:R-:W-:Y:S01]  /*92ec0*/  IADD3 R109, P2, R109, R4, RZ ;  /* 0x000000046d6d7210 */ /* 0x000fe20007f5e0ff */
[----:B------:R-:W-:-:S03]  /*92ed0*/  IMAD.X R112, R112, 0x1, R0, P0 ;  /* 0x0000000170707824 */ /* 0x000fc600000e0600 */
[----:B------:R-:W-:Y:S02]  /*92ee0*/  IADD3.X R110, R110, R0, RZ, P2, !PT ;  /* 0x000000006e6e7210 */ /* 0x000fe400017fe4ff */
[----:B------:R1:W-:Y:S01]  /*92ef0*/  STL [R1+0x247c], R112 ;  /* 0x00247c7001007387 */ /* 0x0003e20000100800 */
[----:B------:R-:W-:Y:S01]  /*92f00*/  IMAD.MOV.U32 R113, RZ, RZ, R112 ;  /* 0x000000ffff717224 */ /* 0x000fe200078e0070 */
[----:B---3--:R-:W-:Y:S02]  /*92f10*/  IADD3 R6, P0, R6, R4, RZ ;  /* 0x0000000406067210 */ /* 0x008fe40007f1e0ff */
[----:B------:R-:W-:Y:S04]  /*92f20*/  STL [R1+0x2488], R109 ;  /* 0x0024886d01007387 */ /* 0x000fe80000100800 */
[----:B------:R2:W-:Y:S01]  /*92f30*/  STL [R1+0x2484], R110 ;  /* 0x0024846e01007387 */ /* 0x0005e20000100800 */
[----:B-1----:R-:W-:Y:S01]  /*92f40*/  MOV R112, R111 ;  /* 0x0000006f00707202 */ /* 0x002fe20000000f00 */
[----:B------:R-:W-:-:S02]  /*92f50*/  IMAD.MOV.U32 R111, RZ, RZ, R110 ;  /* 0x000000ffff6f7224 */ /* 0x000fc400078e006e */
[----:B------:R-:W-:Y:S04]  /*92f60*/  STL [R1+0x2490], R6 ;  /* 0x0024900601007387 */ /* 0x000fe80000100800 */
[----:B------:R-:W-:Y:S01]  /*92f70*/  LDGSTS.E [R3+0x34008], desc[UR60][R112.64], P1 ;  /* 0x3400800070037fae */ /* 0x000fe2000892187c */
[----:B--2---:R-:W-:-:S05]  /*92f80*/  MOV R110, R109 ;  /* 0x0000006d006e7202 */ /* 0x004fca0000000f00 */
[----:B------:R1:W-:Y:S02]  /*92f90*/  LDGSTS.E [R3+0x38008], desc[UR60][R110.64], P1 ;  /* 0x380080006e037fae */ /* 0x0003e4000892187c */
[----:B-1----:R-:W-:Y:S01]  /*92fa0*/  MOV R110, R6 ;  /* 0x00000006006e7202 */ /* 0x002fe20000000f00 */
[----:B----4-:R-:W-:-:S04]  /*92fb0*/  IMAD.X R9, R9, 0x1, R0, P0 ;  /* 0x0000000109097824 */ /* 0x010fc800000e0600 */
[----:B------:R-:W-:Y:S01]  /*92fc0*/  IMAD.MOV.U32 R111, RZ, RZ, R9 ;  /* 0x000000ffff6f7224 */ /* 0x000fe200078e0009 */
[----:B------:R1:W-:Y:S01]  /*92fd0*/  STL [R1+0x248c], R9 ;  /* 0x00248c0901007387 */ /* 0x0003e20000100800 */
[----:B------:R-:W-:-:S03]  /*92fe0*/  UISETP.GT.AND UP1, UPT, UR6, 0x7f, UPT ;  /* 0x0000007f0600788c */ /* 0x000fc6000bf24270 */
[----:B------:R-:W-:Y:S04]  /*92ff0*/  LDGSTS.E [R3+0x3c008], desc[UR60][R110.64], P1 ;  /* 0x3c0080006e037fae */ /* 0x000fe8000892187c */
[----:B-1----:R-:W2:Y:S04]  /*93000*/  LDL.LU R9, [R1+0x24b4] ;  /* 0x0024b40001097983 */ /* 0x002ea80000300800 */
[----:B------:R-:W3:Y:S01]  /*93010*/  LDL.LU R6, [R1+0x24b8] ;  /* 0x0024b80001067983 */ /* 0x000ee20000300800 */
[----:B------:R-:W-:-:S04]  /*93020*/  USEL UR4, URZ, 0x4, !UP1 ;  /* 0x000000043f047887 */ /* 0x000fc8000c800000 */
[----:B------:R-:W-:Y:S01]  /*93030*/  USEL UR4, UR4, URZ, !UP0 ;  /* 0x0000003f04047287 */ /* 0x000fe2000c000000 */
[-C--:B------:R-:W-:Y:S02]  /*93040*/  IADD3 R107, P1, R107, R4.reuse, RZ ;  /* 0x000000046b6b7210 */ /* 0x080fe40007f3e0ff */
[----:B------:R-:W-:-:S03]  /*93050*/  IADD3 R104, P2, R104, R4, RZ ;  /* 0x0000000468687210 */ /* 0x000fc60007f5e0ff */
[----:B------:R-:W-:Y:S02]  /*93060*/  ISETP.NE.U32.AND P0, PT, RZ, UR4, PT ;  /* 0x00000004ff007c0c */ /* 0x000fe4000bf05070 */
[----:B------:R-:W-:Y:S01]  /*93070*/  IADD3.X R108, R108, R0, RZ, P1, !PT ;  /* 0x000000006c6c7210 */ /* 0x000fe20000ffe4ff */
[----:B------:R-:W-:Y:S01]  /*93080*/  STL [R1+0x2498], R107 ;  /* 0x0024986b01007387 */ /* 0x000fe20000100800 */
[----:B------:R-:W-:Y:S02]  /*93090*/  IMAD.X R105, R105, 0x1, R0, P2 ;  /* 0x0000000169697824 */ /* 0x000fe400010e0600 */
[----:B------:R-:W-:Y:S01]  /*930a0*/  MOV R109, R108 ;  /* 0x0000006c006d7202 */ /* 0x000fe20000000f00 */
[----:B------:R1:W-:Y:S04]  /*930b0*/  STL [R1+0x2494], R108 ;  /* 0x0024946c01007387 */ /* 0x0003e80000100800 */
[----:B------:R-:W-:Y:S01]  /*930c0*/  STL [R1+0x24a0], R104 ;  /* 0x0024a06801007387 */ /* 0x000fe20000100800 */
[----:B-1----:R-:W-:-:S03]  /*930d0*/  IMAD.MOV.U32 R108, RZ, RZ, R107 ;  /* 0x000000ffff6c7224 */ /* 0x002fc600078e006b */
[----:B------:R1:W-:Y:S04]  /*930e0*/  STL [R1+0x249c], R105 ;  /* 0x00249c6901007387 */ /* 0x0003e80000100800 */
[----:B------:R-:W-:Y:S04]  /*930f0*/  LDGSTS.E [R3+0x3000c], desc[UR60][R108.64], P0 ;  /* 0x3000c0006c037fae */ /* 0x000fe8000812187c */
[----:B------:R-:W4:Y:S04]  /*93100*/  LDL.LU.64 R124, [R1+0x1408] ;  /* 0x00140800017c7983 */ /* 0x000f280000300a00 */
[----:B------:R-:W-:Y:S01]  /*93110*/  LDGSTS.E [R3+0x3400c], desc[UR60][R104.64], P0 ;  /* 0x3400c00068037fae */ /* 0x000fe2000812187c */
[----:B------:R-:W-:-:S03]  /*93120*/  IADD3 R103, P1, R103, R4, RZ ;  /* 0x0000000467677210 */ /* 0x000fc60007f3e0ff */
[----:B-1----:R-:W4:Y:S01]  /*93130*/  LDL.LU.64 R104, [R1+0x13c8] ;  /* 0x0013c80001687983 */ /* 0x002f220000300a00 */
[----:B------:R-:W-:Y:S02]  /*93140*/  IADD3.X R106, R106, R0, RZ, P1, !PT ;  /* 0x000000006a6a7210 */ /* 0x000fe40000ffe4ff */
[----:B------:R-:W-:Y:S01]  /*93150*/  IADD3 R11, P2, R11, R4, RZ ;  /* 0x000000040b0b7210 */ /* 0x000fe20007f5e0ff */
[----:B------:R-:W-:Y:S01]  /*93160*/  STL [R1+0x24a8], R103 ;  /* 0x0024a86701007387 */ /* 0x000fe20000100800 */
[----:B------:R-:W-:-:S03]  /*93170*/  MOV R107, R106 ;  /* 0x0000006a006b7202 */ /* 0x000fc60000000f00 */
[----:B------:R-:W-:Y:S01]  /*93180*/  IMAD.X R102, R102, 0x1, R0, P2 ;  /* 0x0000000166667824 */ /* 0x000fe200010e0600 */
[----:B------:R1:W-:Y:S04]  /*93190*/  STL [R1+0x24a4], R106 ;  /* 0x0024a46a01007387 */ /* 0x0003e80000100800 */
[----:B------:R-:W-:Y:S04]  /*931a0*/  STL [R1+0x24b0], R11 ;  /* 0x0024b00b01007387 */ /* 0x000fe80000100800 */
[----:B------:R1:W-:Y:S02]  /*931b0*/  STL [R1+0x24ac], R102 ;  /* 0x0024ac6601007387 */ /* 0x0003e40000100800 */
[----:B-1----:R-:W-:Y:S01]  /*931c0*/  IMAD.MOV.U32 R106, RZ, RZ, R103 ;  /* 0x000000ffff6a7224 */ /* 0x002fe200078e0067 */
[----:B------:R-:W-:Y:S01]  /*931d0*/  MOV R103, R102 ;  /* 0x0000006600677202 */ /* 0x000fe20000000f00 */
[----:B------:R-:W4:Y:S01]  /*931e0*/  LDL.LU.64 R110, [R1+0x1388] ;  /* 0x00138800016e7983 */ /* 0x000f220000300a00 */
[----:B------:R-:W-:-:S03]  /*931f0*/  SHF.L.U32 R5, R5, 0x7, RZ ;  /* 0x0000000705057819 */ /* 0x000fc600000006ff */
[----:B------:R-:W-:Y:S01]  /*93200*/  LDGSTS.E [R3+0x3800c], desc[UR60][R106.64], P0 ;  /* 0x3800c0006a037fae */ /* 0x000fe2000812187c */
[----:B------:R-:W-:Y:S01]  /*93210*/  IMAD.MOV.U32 R102, RZ, RZ, R11 ;  /* 0x000000ffff667224 */ /* 0x000fe200078e000b */
[----:B------:R-:W-:Y:S02]  /*93220*/  PLOP3.LUT P1, PT, PT, PT, UP0, 0x80, 0x0 ;  /* 0x000000000000781c */ /* 0x000fe40003f2f008 */
[----:B------:R-:W4:Y:S04]  /*93230*/  LDL.LU.64 R122, [R1+0x1348] ;  /* 0x00134800017a7983 */ /* 0x000f280000300a00 */
[----:B------:R1:W-:Y:S01]  /*93240*/  LDGSTS.E [R3+0x3c00c], desc[UR60][R102.64], P0 ;  /* 0x3c00c00066037fae */ /* 0x0003e2000812187c */
[----:B------:R-:W-:Y:S01]  /*93250*/  ISETP.GE.AND P0, PT, R10, UR6, PT ;  /* 0x000000060a007c0c */ /* 0x000fe2000bf06270 */
[----:B------:R-:W-:-:S02]  /*93260*/  IMAD.SHL.U32 R5, R5, 0x4, RZ ;  /* 0x0000000405057824 */ /* 0x000fc400078e00ff */
[----:B------:R-:W4:Y:S04]  /*93270*/  LDL.LU.64 R114, [R1+0x1308] ;  /* 0x0013080001727983 */ /* 0x000f280000300a00 */
[----:B------:R-:W4:Y:S01]  /*93280*/  LDL.LU.64 R120, [R1+0x12c8] ;  /* 0x0012c80001787983 */ /* 0x000f220000300a00 */
[----:B-1----:R-:W-:Y:S01]  /*93290*/  SEL R3, RZ, 0x4, P0 ;  /* 0x00000004ff037807 */ /* 0x002fe20000000000 */
[----:B------:R-:W-:Y:S02]  /*932a0*/  ULEA UR4, UR7, UR59, 0x11 ;  /* 0x0000003b07047291 */ /* 0x000fe4000f8e883f */
[----:B------:R-:W0:Y:S01]  /*932b0*/  LDGDEPBAR ;  /* 0x00000000000079af */ /* 0x000e220000000000 */
[----:B------:R-:W-:Y:S02]  /*932c0*/  SEL R3, R3, RZ, !P1 ;  /* 0x000000ff03037207 */ /* 0x000fe40004800000 */
[----:B---3--:R-:W-:-:S05]  /*932d0*/  IADD3 R6, P1, R6, R5, RZ ;  /* 0x0000000506067210 */ /* 0x008fca0007f3e0ff */
[----:B--2---:R-:W-:Y:S01]  /*932e0*/  IMAD.X R9, R9, 0x1, R2, P1 ;  /* 0x0000000109097824 */ /* 0x004fe200008e0602 */
[----:B------:R1:W-:Y:S04]  /*932f0*/  STL [R1+0x24b8], R6 ;  /* 0x0024b80601007387 */ /* 0x0003e80000100800 */
[----:B------:R-:W-:Y:S04]  /*93300*/  STL [R1+0x24b4], R9 ;  /* 0x0024b40901007387 */ /* 0x000fe80000100800 */
[----:B------:R-:W2:Y:S04]  /*93310*/  LDL.LU.64 R106, [R1+0x1288] ;  /* 0x00128800016a7983 */ /* 0x000ea80000300a00 */
[----:B------:R-:W3:Y:S04]  /*93320*/  LDL.LU.64 R118, [R1+0x1248] ;  /* 0x0012480001767983 */ /* 0x000ee80000300a00 */
[----:B------:R-:W3:Y:S04]  /*93330*/  LDL.LU.64 R116, [R1+0x1208] ;  /* 0x0012080001747983 */ /* 0x000ee80000300a00 */
[----:B------:R-:W3:Y:S04]  /*93340*/  LDL.LU.64 R102, [R1+0x11c8] ;  /* 0x0011c80001667983 */ /* 0x000ee80000300a00 */
[----:B------:R-:W3:Y:S04]  /*93350*/  LDL.LU.64 R112, [R1+0x1188] ;  /* 0x0011880001707983 */ /* 0x000ee80000300a00 */
[----:B------:R-:W3:Y:S01]  /*93360*/  LDL.LU.64 R108, [R1+0x1148] ;  /* 0x00114800016c7983 */ /* 0x000ee20000300a00 */
[----:B------:R-:W-:-:S02]  /*93370*/  ISETP.NE.U32.AND P0, PT, R3, RZ, PT ;  /* 0x000000ff0300720c */ /* 0x000fc40003f05070 */
[----:B------:R-:W-:Y:S01]  /*93380*/  MOV R3, UR4 ;  /* 0x0000000400037c02 */ /* 0x000fe20008000f00 */
[----:B------:R-:W-:Y:S01]  /*93390*/  IMAD.MOV.U32 R11, RZ, RZ, R9 ;  /* 0x000000ffff0b7224 */ /* 0x000fe200078e0009 */
[----:B------:R-:W-:Y:S02]  /*933a0*/  MOV R10, R6 ;  /* 0x00000006000a7202 */ /* 0x000fe40000000f00 */
[----:B------:R-:W-:-:S07]  /*933b0*/  IADD3 R3, R7, 0x200000, R3 ;  /* 0x0020000007037810 */ /* 0x000fce0007ffe003 */
[----:B------:R4:W-:Y:S02]  /*933c0*/  LDGSTS.E [R3+-0x40000], desc[UR60][R10.64], P0 ;  /* 0xc00000000a037fae */ /* 0x0009e4000812187c */
[----:B----4-:R-:W-:-:S04]  /*933d0*/  IADD3 R10, P1, R124, R5, RZ ;  /* 0x000000057c0a7210 */ /* 0x010fc80007f3e0ff */
[----:B-1----:R-:W-:Y:S02]  /*933e0*/  IADD3.X R6, R125, R2, RZ, P1, !PT ;  /* 0x000000027d067210 */ /* 0x002fe40000ffe4ff */
[----:B------:R-:W-:-:S05]  /*933f0*/  IADD3 R151, P1, R104, R5, RZ ;  /* 0x0000000568977210 */ /* 0x000fca0007f3e0ff */
[----:B------:R-:W-:Y:S02]  /*93400*/  IMAD.X R154, R105, 0x1, R2, P1 ;  /* 0x00000001699a7824 */ /* 0x000fe400008e0602 */
[----:B------:R-:W4:Y:S01]  /*93410*/  LDL.LU.64 R104, [R1+0x1108] ;  /* 0x0011080001687983 */ /* 0x000f220000300a00 */
[----:B------:R-:W-:-:S04]  /*93420*/  IADD3 R150, P1, R110, R5, RZ ;  /* 0x000000056e967210 */ /* 0x000fc80007f3e0ff */
[----:B------:R-:W-:Y:S02]  /*93430*/  IADD3.X R156, R111, R2, RZ, P1, !PT ;  /* 0x000000026f9c7210 */ /* 0x000fe40000ffe4ff */
[----:B------:R-:W4:Y:S01]  /*93440*/  LDL.LU.64 R110, [R1+0x10c8] ;  /* 0x0010c800016e7983 */ /* 0x000f220000300a00 */
[----:B------:R-:W-:-:S05]  /*93450*/  IADD3 R149, P1, R122, R5, RZ ;  /* 0x000000057a957210 */ /* 0x000fca0007f3e0ff */
[----:B------:R-:W-:Y:S01]  /*93460*/  IMAD.X R159, R123, 0x1, R2, P1 ;  /* 0x000000017b9f7824 */ /* 0x000fe200008e0602 */
[----:B------:R-:W-:-:S04]  /*93470*/  IADD3 R148, P1, R114, R5, RZ ;  /* 0x0000000572947210 */ /* 0x000fc80007f3e0ff */
[----:B------:R-:W-:Y:S02]  /*93480*/  IADD3.X R252, R115, R2, RZ, P1, !PT ;  /* 0x0000000273fc7210 */ /* 0x000fe40000ffe4ff */
[-C--:B------:R-:W-:Y:S01]  /*93490*/  IADD3 R146, P1, R120, R5.reuse, RZ ;  /* 0x0000000578927210 */ /* 0x080fe20007f3e0ff */
[----:B------:R-:W4:Y:S04]  /*934a0*/  LDL.LU.64 R114, [R1+0x1088] ;  /* 0x0010880001727983 */ /* 0x000f280000300a00 */
[----:B------:R-:W-:Y:S01]  /*934b0*/  IMAD.X R147, R121, 0x1, R2, P1 ;  /* 0x0000000179937824 */ /* 0x000fe200008e0602 */
[----:B--2---:R-:W-:-:S04]  /*934c0*/  IADD3 R144, P1, R106, R5, RZ ;  /* 0x000000056a907210 */ /* 0x004fc80007f3e0ff */
[----:B------:R-:W-:Y:S02]  /*934d0*/  IADD3.X R145, R107, R2, RZ, P1, !PT ;  /* 0x000000026b917210 */ /* 0x000fe40000ffe4ff */
[-C--:B---3--:R-:W-:Y:S01]  /*934e0*/  IADD3 R142, P1, R118, R5.reuse, RZ ;  /* 0x00000005768e7210 */ /* 0x088fe20007f3e0ff */
[----:B------:R-:W2:Y:S04]  /*934f0*/  LDL.LU.64 R106, [R1+0x1048] ;  /* 0x00104800016a7983 */ /* 0x000ea80000300a00 */
[----:B------:R-:W-:Y:S01]  /*93500*/  IMAD.X R143, R119, 0x1, R2, P1 ;  /* 0x00000001778f7824 */ /* 0x000fe200008e0602 */
[----:B------:R-:W-:-:S04]  /*93510*/  IADD3 R140, P1, R116, R5, RZ ;  /* 0x00000005748c7210 */ /* 0x000fc80007f3e0ff */
[----:B------:R-:W-:Y:S02]  /*93520*/  IADD3.X R141, R117, R2, RZ, P1, !PT ;  /* 0x00000002758d7210 */ /* 0x000fe40000ffe4ff */
[----:B------:R-:W-:-:S05]  /*93530*/  IADD3 R138, P1, R102, R5, RZ ;  /* 0x00000005668a7210 */ /* 0x000fca0007f3e0ff */
[----:B------:R-:W-:Y:S02]  /*93540*/  IMAD.X R139, R103, 0x1, R2, P1 ;  /* 0x00000001678b7824 */ /* 0x000fe400008e0602 */
[----:B------:R-:W3:Y:S01]  /*93550*/  LDL.LU.64 R102, [R1+0x1008] ;  /* 0x0010080001667983 */ /* 0x000ee20000300a00 */
[----:B------:R-:W-:-:S04]  /*93560*/  IADD3 R136, P1, R112, R5, RZ ;  /* 0x0000000570887210 */ /* 0x000fc80007f3e0ff */
[----:B------:R-:W-:Y:S02]  /*93570*/  IADD3.X R137, R113, R2, RZ, P1, !PT ;  /* 0x0000000271897210 */ /* 0x000fe40000ffe4ff */
[----:B------:R-:W-:-:S05]  /*93580*/  IADD3 R112, P1, R108, R5, RZ ;  /* 0x000000056c707210 */ /* 0x000fca0007f3e0ff */
[----:B------:R-:W-:Y:S02]  /*93590*/  IMAD.X R113, R109, 0x1, R2, P1 ;  /* 0x000000016d717824 */ /* 0x000fe400008e0602 */
[----:B------:R-:W3:Y:S01]  /*935a0*/  LDL.LU.64 R108, [R1+0xfc8] ;  /* 0x000fc800016c7983 */ /* 0x000ee20000300a00 */
[----:B----4-:R-:W-:-:S04]  /*935b0*/  IADD3 R134, P1, R104, R5, RZ ;  /* 0x0000000568867210 */ /* 0x010fc80007f3e0ff */
[----:B------:R-:W-:Y:S02]  /*935c0*/  IADD3.X R135, R105, R2, RZ, P1, !PT ;  /* 0x0000000269877210 */ /* 0x000fe40000ffe4ff */
[----:B------:R-:W-:-:S05]  /*935d0*/  IADD3 R104, P1, R110, R5, RZ ;  /* 0x000000056e687210 */ /* 0x000fca0007f3e0ff */
[----:B------:R-:W-:Y:S02]  /*935e0*/  IMAD.X R105, R111, 0x1, R2, P1 ;  /* 0x000000016f697824 */ /* 0x000fe400008e0602 */
[----:B------:R-:W4:Y:S04]  /*935f0*/  LDL.LU.64 R110, [R1+0xf88] ;  /* 0x000f8800016e7983 */ /* 0x000f280000300a00 */
[----:B------:R-:W4:Y:S04]  /*93600*/  LDL.LU.64 R128, [R1+0xf48] ;  /* 0x000f480001807983 */ /* 0x000f280000300a00 */
[----:B------:R-:W4:Y:S01]  /*93610*/  LDL.LU.64 R118, [R1+0xf08] ;  /* 0x000f080001767983 */ /* 0x000f220000300a00 */
[----:B------:R-:W-:-:S03]  /*93620*/  IADD3 R132, P1, R114, R5, RZ ;  /* 0x0000000572847210 */ /* 0x000fc60007f3e0ff */
[----:B------:R-:W4:Y:S01]  /*93630*/  LDL.LU.64 R116, [R1+0xec8] ;  /* 0x000ec80001747983 */ /* 0x000f220000300a00 */
[----:B------:R-:W-:Y:S02]  /*93640*/  IADD3.X R133, R115, R2, RZ, P1, !PT ;  /* 0x0000000273857210 */ /* 0x000fe40000ffe4ff */
[----:B--2---:R-:W-:-:S05]  /*93650*/  IADD3 R122, P1, R106, R5, RZ ;  /* 0x000000056a7a7210 */ /* 0x004fca0007f3e0ff */
[----:B------:R-:W-:Y:S01]  /*93660*/  IMAD.X R123, R107, 0x1, R2, P1 ;  /* 0x000000016b7b7824 */ /* 0x000fe200008e0602 */
[----:B---3--:R-:W-:-:S04]  /*93670*/  IADD3 R120, P1, R102, R5, RZ ;  /* 0x0000000566787210 */ /* 0x008fc80007f3e0ff */
[----:B------:R-:W-:Y:S02]  /*93680*/  IADD3.X R121, R103, R2, RZ, P1, !PT ;  /* 0x0000000267797210 */ /* 0x000fe40000ffe4ff */
[----:B------:R-:W2:Y:S04]  /*93690*/  LDL.LU.64 R102, [R1+0xe88] ;  /* 0x000e880001667983 */ /* 0x000ea80000300a00 */
[----:B------:R-:W3:Y:S01]  /*936a0*/  LDL.LU.64 R126, [R1+0xe48] ;  /* 0x000e4800017e7983 */ /* 0x000ee20000300a00 */
[----:B------:R-:W-:-:S03]  /*936b0*/  IADD3 R106, P1, R108, R5, RZ ;  /* 0x000000056c6a7210 */ /* 0x000fc60007f3e0ff */
[----:B------:R-:W3:Y:S02]  /*936c0*/  LDL.LU.64 R114, [R1+0xe18] ;  /* 0x000e180001727983 */ /* 0x000ee40000300a00 */
[----:B------:R-:W-:Y:S02]  /*936d0*/  IMAD.X R107, R109, 0x1, R2, P1 ;  /* 0x000000016d6b7824 */ /* 0x000fe400008e0602 */
[----:B------:R-:W3:Y:S04]  /*936e0*/  LDL.LU.64 R108, [R1+0xe10] ;  /* 0x000e1000016c7983 */ /* 0x000ee80000300a00 */
[----:B------:R-:W3:Y:S04]  /*936f0*/  LDL.LU.64 R124, [R1+0xe08] ;  /* 0x000e0800017c7983 */ /* 0x000ee80000300a00 */
[----:B------:R-:W3:Y:S01]  /*93700*/  LDL.LU.64 R152, [R1+0xe00] ;  /* 0x000e000001987983 */ /* 0x000ee20000300a00 */
[----:B----4-:R-:W-:-:S04]  /*93710*/  IADD3 R130, P1, R110, R5, RZ ;  /* 0x000000056e827210 */ /* 0x010fc80007f3e0ff */
[----:B------:R-:W-:Y:S02]  /*93720*/  IADD3.X R131, R111, R2, RZ, P1, !PT ;  /* 0x000000026f837210 */ /* 0x000fe40000ffe4ff */
[----:B------:R-:W-:-:S05]  /*93730*/  IADD3 R110, P1, R128, R5, RZ ;  /* 0x00000005806e7210 */ /* 0x000fca0007f3e0ff */
[----:B------:R-:W-:Y:S01]  /*93740*/  IMAD.X R111, R129, 0x1, R2, P1 ;  /* 0x00000001816f7824 */ /* 0x000fe200008e0602 */
[----:B------:R-:W-:-:S04]  /*93750*/  IADD3 R128, P1, R118, R5, RZ ;  /* 0x0000000576807210 */ /* 0x000fc80007f3e0ff */
[----:B------:R-:W-:Y:S02]  /*93760*/  IADD3.X R129, R119, R2, RZ, P1, !PT ;  /* 0x0000000277817210 */ /* 0x000fe40000ffe4ff */
[----:B------:R-:W-:-:S05]  /*93770*/  IADD3 R118, P1, R116, R5, RZ ;  /* 0x0000000574767210 */ /* 0x000fca0007f3e0ff */
[----:B------:R-:W-:Y:S01]  /*93780*/  IMAD.X R119, R117, 0x1, R2, P1 ;  /* 0x0000000175777824 */ /* 0x000fe200008e0602 */
[----:B------:R-:W-:Y:S01]  /*93790*/  MOV R155, R154 ;  /* 0x0000009a009b7202 */ /* 0x000fe20000000f00 */
[----:B------:R-:W-:Y:S02]  /*937a0*/  IMAD.MOV.U32 R11, RZ, RZ, R6 ;  /* 0x000000ffff0b7224 */ /* 0x000fe400078e0006 */
[----:B------:R-:W-:Y:S02]  /*937b0*/  IMAD.MOV.U32 R154, RZ, RZ, R151 ;  /* 0x000000ffff9a7224 */ /* 0x000fe400078e0097 */
[----:B------:R-:W-:Y:S01]  /*937c0*/  IMAD.MOV.U32 R151, RZ, RZ, R159 ;  /* 0x000000ffff977224 */ /* 0x000fe200078e009f */
[----:B------:R1:W-:Y:S04]  /*937d0*/  STL.64 [R1+0x1408], R10 ;  /* 0x0014080a01007387 */ /* 0x0003e80000100a00 */
[----:B------:R-:W-:Y:S04]  /*937e0*/  STL.64 [R1+0x13c8], R154 ;  /* 0x0013c89a01007387 */ /* 0x000fe80000100a00 */
[----:B------:R-:W-:Y:S04]  /*937f0*/  LDGSTS.E [R3+-0x3fc00], desc[UR60][R10.64], P0 ;  /* 0xc04000000a037fae */ /* 0x000fe8000812187c */
[----:B------:R-:W-:Y:S01]  /*93800*/  LDGSTS.E [R3+-0x3f800], desc[UR60][R154.64], P0 ;  /* 0xc08000009a037fae */ /* 0x000fe2000812187c */
[----:B--2---:R-:W-:-:S04]  /*93810*/  IADD3 R116, P1, R102, R5, RZ ;  /* 0x0000000566747210 */ /* 0x004fc80007f3e0ff */
[----:B------:R-:W-:Y:S02]  /*93820*/  IADD3.X R117, R103, R2, RZ, P1, !PT ;  /* 0x0000000267757210 */ /* 0x000fe40000ffe4ff */
[----:B---3--:R-:W-:-:S05]  /*93830*/  IADD3 R102, P1, R126, R5, RZ ;  /* 0x000000057e667210 */ /* 0x008fca0007f3e0ff */
[----:B------:R-:W-:Y:S01]  /*93840*/  IMAD.X R103, R127, 0x1, R2, P1 ;  /* 0x000000017f677824 */ /* 0x000fe200008e0602 */
[----:B------:R-:W-:-:S04]  /*93850*/  IADD3 R126, P1, R114, R5, RZ ;  /* 0x00000005727e7210 */ /* 0x000fc80007f3e0ff */
[----:B------:R-:W-:Y:S02]  /*93860*/  IADD3.X R127, R115, R2, RZ, P1, !PT ;  /* 0x00000002737f7210 */ /* 0x000fe40000ffe4ff */
[----:B------:R-:W-:-:S05]  /*93870*/  IADD3 R114, P1, R108, R5, RZ ;  /* 0x000000056c727210 */ /* 0x000fca0007f3e0ff */
[----:B------:R-:W-:Y:S01]  /*93880*/  IMAD.X R115, R109, 0x1, R2, P1 ;  /* 0x000000016d737824 */ /* 0x000fe200008e0602 */
[----:B------:R-:W-:-:S04]  /*93890*/  IADD3 R108, P1, R124, R5, RZ ;  /* 0x000000057c6c7210 */ /* 0x000fc80007f3e0ff */
[----:B------:R-:W-:Y:S02]  /*938a0*/  IADD3.X R109, R125, R2, RZ, P1, !PT ;  /* 0x000000027d6d7210 */ /* 0x000fe40000ffe4ff */
[----:B------:R-:W-:Y:S02]  /*938b0*/  IADD3 R124, P1, R152, R5, RZ ;  /* 0x00000005987c7210 */ /* 0x000fe40007f3e0ff */
[----:B------:R-:W-:-:S03]  /*938c0*/  MOV R152, R150 ;  /* 0x0000009600987202 */ /* 0x000fc60000000f00 */
[----:B------:R-:W-:Y:S01]  /*938d0*/  IMAD.X R125, R153, 0x1, R2, P1 ;  /* 0x00000001997d7824 */ /* 0x000fe200008e0602 */
[----:B------:R-:W-:Y:S01]  /*938e0*/  MOV R150, R149 ;  /* 0x0000009500967202 */ /* 0x000fe20000000f00 */
[----:B------:R-:W-:Y:S01]  /*938f0*/  IMAD.MOV.U32 R153, RZ, RZ, R156 ;  /* 0x000000ffff997224 */ /* 0x000fe200078e009c */
[----:B------:R-:W-:-:S04]  /*93900*/  MOV R149, R252 ;  /* 0x000000fc00957202 */ /* 0x000fc80000000f00 */
        /* <DEDUP_REMOVED lines=11> */
[----:B------:R3:W-:Y:S04]  /*939c0*/  STL.64 [R1+0x10c8], R104 ;  /* 0x0010c86801007387 */ /* 0x0007e80000100a00 */
[----:B------:R-:W-:Y:S04]  /*939d0*/  STL.64 [R1+0x1088], R132 ;  /* 0x0010888401007387 */ /* 0x000fe80000100a00 */
[----:B------:R4:W-:Y:S04]  /*939e0*/  STL.64 [R1+0x1048], R122 ;  /* 0x0010487a01007387 */ /* 0x0009e80000100a00 */
[----:B------:R4:W-:Y:S04]  /*939f0*/  STL.64 [R1+0x1008], R120 ;  /* 0x0010087801007387 */ /* 0x0009e80000100a00 */
[----:B------:R4:W-:Y:S04]  /*93a00*/  STL.64 [R1+0xfc8], R106 ;  /* 0x000fc86a01007387 */ /* 0x0009e80000100a00 */
[----:B------:R-:W-:Y:S04]  /*93a10*/  STL.64 [R1+0xf88], R130 ;  /* 0x000f888201007387 */ /* 0x000fe80000100a00 */
[----:B------:R4:W-:Y:S04]  /*93a20*/  STL.64 [R1+0xf48], R110 ;  /* 0x000f486e01007387 */ /* 0x0009e80000100a00 */
[----:B------:R-:W-:Y:S04]  /*93a30*/  LDGSTS.E [R3+-0x3f400], desc[UR60][R152.64], P0 ;  /* 0xc0c0000098037fae */ /* 0x000fe8000812187c */
[----:B------:R-:W-:Y:S04]  /*93a40*/  STL.64 [R1+0xf08], R128 ;  /* 0x000f088001007387 */ /* 0x000fe80000100a00 */
[----:B------:R-:W-:Y:S04]  /*93a50*/  LDGSTS.E [R3+-0x3f000], desc[UR60][R150.64], P0 ;  /* 0xc100000096037fae */ /* 0x000fe8000812187c */
[----:B------:R4:W-:Y:S04]  /*93a60*/  STL.64 [R1+0xec8], R118 ;  /* 0x000ec87601007387 */ /* 0x0009e80000100a00 */
[----:B------:R-:W-:Y:S04]  /*93a70*/  LDGSTS.E [R3+-0x3ec00], desc[UR60][R148.64], P0 ;  /* 0xc140000094037fae */ /* 0x000fe8000812187c */
[----:B------:R4:W-:Y:S04]  /*93a80*/  STL.64 [R1+0xe88], R116 ;  /* 0x000e887401007387 */ /* 0x0009e80000100a00 */
[----:B------:R4:W-:Y:S04]  /*93a90*/  LDGSTS.E [R3+-0x3e800], desc[UR60][R146.64], P0 ;  /* 0xc180000092037fae */ /* 0x0009e8000812187c */
[----:B------:R4:W-:Y:S04]  /*93aa0*/  STL.64 [R1+0xe48], R102 ;  /* 0x000e486601007387 */ /* 0x0009e80000100a00 */
[----:B------:R4:W-:Y:S04]  /*93ab0*/  LDGSTS.E [R3+-0x3e400], desc[UR60][R144.64], P0 ;  /* 0xc1c0000090037fae */ /* 0x0009e8000812187c */
[----:B------:R-:W-:Y:S04]  /*93ac0*/  STL.64 [R1+0xe18], R126 ;  /* 0x000e187e01007387 */ /* 0x000fe80000100a00 */
[----:B------:R4:W-:Y:S04]  /*93ad0*/  LDGSTS.E [R3+-0x3e000], desc[UR60][R142.64], P0 ;  /* 0xc20000008e037fae */ /* 0x0009e8000812187c */
[----:B------:R4:W-:Y:S04]  /*93ae0*/  STL.64 [R1+0xe10], R114 ;  /* 0x000e107201007387 */ /* 0x0009e80000100a00 */
[----:B------:R4:W-:Y:S04]  /*93af0*/  LDGSTS.E [R3+-0x3dc00], desc[UR60][R140.64], P0 ;  /* 0xc24000008c037fae */ /* 0x0009e8000812187c */
[----:B------:R4:W-:Y:S04]  /*93b00*/  STL.64 [R1+0xe08], R108 ;  /* 0x000e086c01007387 */ /* 0x0009e80000100a00 */
[----:B------:R4:W-:Y:S04]  /*93b10*/  LDGSTS.E [R3+-0x3d800], desc[UR60][R138.64], P0 ;  /* 0xc28000008a037fae */ /* 0x0009e8000812187c */
[----:B------:R4:W-:Y:S04]  /*93b20*/  STL.64 [R1+0xe00], R124 ;  /* 0x000e007c01007387 */ /* 0x0009e80000100a00 */
[----:B------:R4:W-:Y:S04]  /*93b30*/  LDGSTS.E [R3+-0x3d400], desc[UR60][R136.64], P0 ;  /* 0xc2c0000088037fae */ /* 0x0009e8000812187c */
[----:B-1----:R-:W4:Y:S04]  /*93b40*/  LDL.LU.64 R10, [R1+0x2dc0] ;  /* 0x002dc000010a7983 */ /* 0x002f280000300a00 */
[----:B------:R-:W-:Y:S04]  /*93b50*/  LDGSTS.E [R3+-0x3d000], desc[UR60][R112.64], P0 ;  /* 0xc300000070037fae */ /* 0x000fe8000812187c */
[----:B------:R1:W-:Y:S04]  /*93b60*/  LDGSTS.E [R3+-0x3cc00], desc[UR60][R134.64], P0 ;  /* 0xc340000086037fae */ /* 0x0003e8000812187c */
[----:B------:R-:W-:Y:S04]  /*93b70*/  LDGSTS.E [R3+-0x3c800], desc[UR60][R104.64], P0 ;  /* 0xc380000068037fae */ /* 0x000fe8000812187c */
[----:B--2---:R-:W2:Y:S04]  /*93b80*/  LDL.LU.64 R112, [R1+0x1440] ;  /* 0x0014400001707983 */ /* 0x004ea80000300a00 */
[----:B------:R1:W-:Y:S04]  /*93b90*/  LDGSTS.E [R3+-0x3c400], desc[UR60][R132.64], P0 ;  /* 0xc3c0000084037fae */ /* 0x0003e8000812187c */
[----:B---3--:R-:W3:Y:S04]  /*93ba0*/  LDL.LU.64 R104, [R1+0x1400] ;  /* 0x0014000001687983 */ /* 0x008ee80000300a00 */
[----:B------:R-:W-:Y:S04]  /*93bb0*/  LDGSTS.E [R3+-0x3c000], desc[UR60][R122.64], P0 ;  /* 0xc40000007a037fae */ /* 0x000fe8000812187c */
[----:B------:R-:W-:Y:S04]  /*93bc0*/  LDGSTS.E [R3+-0x3bc00], desc[UR60][R120.64], P0 ;  /* 0xc440000078037fae */ /* 0x000fe8000812187c */
[----:B------:R-:W-:Y:S04]  /*93bd0*/  LDGSTS.E [R3+-0x3b800], desc[UR60][R106.64], P0 ;  /* 0xc48000006a037fae */ /* 0x000fe8000812187c */
[----:B----4-:R-:W4:Y:S04]  /*93be0*/  LDL.LU.64 R122, [R1+0x13c0] ;  /* 0x0013c000017a7983 */ /* 0x010f280000300a00 */
[----:B------:R-:W4:Y:S04]  /*93bf0*/  LDL.LU.64 R120, [R1+0x1380] ;  /* 0x0013800001787983 */ /* 0x000f280000300a00 */
[----:B------:R-:W4:Y:S04]  /*93c00*/  LDL.LU.64 R106, [R1+0x1340] ;  /* 0x00134000016a7983 */ /* 0x000f280000300a00 */
[----:B------:R1:W-:Y:S04]  /*93c10*/  LDGSTS.E [R3+-0x3b400], desc[UR60][R130.64], P0 ;  /* 0xc4c0000082037fae */ /* 0x0003e8000812187c */
[----:B------:R-:W-:Y:S04]  /*93c20*/  LDGSTS.E [R3+-0x3b000], desc[UR60][R110.64], P0 ;  /* 0xc50000006e037fae */ /* 0x000fe8000812187c */
[----:B------:R1:W-:Y:S04]  /*93c30*/  LDGSTS.E [R3+-0x3ac00], desc[UR60][R128.64], P0 ;  /* 0xc540000080037fae */ /* 0x0003e8000812187c */
[----:B------:R-:W-:Y:S04]  /*93c40*/  LDGSTS.E [R3+-0x3a800], desc[UR60][R118.64], P0 ;  /* 0xc580000076037fae */ /* 0x000fe8000812187c */
[----:B------:R-:W4:Y:S04]  /*93c50*/  LDL.LU.64 R110, [R1+0x1300] ;  /* 0x00130000016e7983 */ /* 0x000f280000300a00 */
[----:B------:R-:W-:Y:S04]  /*93c60*/  LDGSTS.E [R3+-0x3a400], desc[UR60][R116.64], P0 ;  /* 0xc5c0000074037fae */ /* 0x000fe8000812187c */
[----:B------:R-:W4:Y:S04]  /*93c70*/  LDL.LU.64 R118, [R1+0x12c0] ;  /* 0x0012c00001767983 */ /* 0x000f280000300a00 */
[----:B------:R-:W-:Y:S04]  /*93c80*/  LDGSTS.E [R3+-0x3a000], desc[UR60][R102.64], P0 ;  /* 0xc600000066037fae */ /* 0x000fe8000812187c */
[----:B------:R-:W4:Y:S04]  /*93c90*/  LDL.LU.64 R116, [R1+0x1280] ;  /* 0x0012800001747983 */ /* 0x000f280000300a00 */
[----:B------:R1:W-:Y:S04]  /*93ca0*/  LDGSTS.E [R3+-0x39c00], desc[UR60][R126.64], P0 ;  /* 0xc64000007e037fae */ /* 0x0003e8000812187c */
[----:B------:R-:W1:Y:S04]  /*93cb0*/  LDL.LU.64 R102, [R1+0x1240] ;  /* 0x0012400001667983 */ /* 0x000e680000300a00 */
[----:B------:R-:W-:Y:S04]  /*93cc0*/  LDGSTS.E [R3+-0x39800], desc[UR60][R114.64], P0 ;  /* 0xc680000072037fae */ /* 0x000fe8000812187c */
[----:B------:R-:W-:Y:S01]  /*93cd0*/  LDGSTS.E [R3+-0x39400], desc[UR60][R108.64], P0 ;  /* 0xc6c000006c037fae */ /* 0x000fe2000812187c */
[----:B------:R-:W-:-:S03]  /*93ce0*/  IADD3 R157, P1, R250, R5, RZ ;  /* 0x00000005fa9d7210 */ /* 0x000fc60007f3e0ff */
[----:B------:R1:W-:Y:S04]  /*93cf0*/  LDGSTS.E [R3+-0x39000], desc[UR60][R124.64], P0 ;  /* 0xc70000007c037fae */ /* 0x0003e8000812187c */
[----:B------:R-:W4:Y:S04]  /*93d00*/  LDL.LU.64 R114, [R1+0x1200] ;  /* 0x0012000001727983 */ /* 0x000f280000300a00 */
[----:B------:R-:W4:Y:S01]  /*93d10*/  LDL.LU.64 R108, [R1+0x11c0] ;  /* 0x0011c000016c7983 */ /* 0x000f220000300a00 */
[----:B------:R-:W-:Y:S02]  /*93d20*/  IADD3.X R250, R251, R2, RZ, P1, !PT ;  /* 0x00000002fbfa7210 */ /* 0x000fe40000ffe4ff */
[----:B------:R-:W-:-:S05]  /*93d30*/  IADD3 R9, P1, R248, R5, RZ ;  /* 0x00000005f8097210 */ /* 0x000fca0007f3e0ff */
[----:B------:R-:W-:Y:S01]  /*93d40*/  IMAD.X R248, R249, 0x1, R2, P1 ;  /* 0x00000001f9f87824 */ /* 0x000fe200008e0602 */
[----:B------:R-:W-:-:S04]  /*93d50*/  IADD3 R4, P1, R246, R5, RZ ;  /* 0x00000005f6047210 */ /* 0x000fc80007f3e0ff */
[----:B------:R-:W-:Y:S02]  /*93d60*/  IADD3.X R246, R247, R2, RZ, P1, !PT ;  /* 0x00000002f7f67210 */ /* 0x000fe40000ffe4ff */
[----:B--2---:R-:W-:-:S05]  /*93d70*/  IADD3 R146, P1, R112, R5, RZ ;  /* 0x0000000570927210 */ /* 0x004fca0007f3e0ff */
[----:B------:R-:W-:Y:S02]  /*93d80*/  IMAD.X R6, R113, 0x1, R2, P1 ;  /* 0x0000000171067824 */ /* 0x000fe400008e0602 */
[----:B------:R-:W2:Y:S01]  /*93d90*/  LDL.LU.64 R112, [R1+0x1180] ;  /* 0x0011800001707983 */ /* 0x000ea20000300a00 */
[----:B---3--:R-:W-:-:S04]  /*93da0*/  IADD3 R145, P1, R104, R5, RZ ;  /* 0x0000000568917210 */ /* 0x008fc80007f3e0ff */
[----:B------:R-:W-:Y:S02]  /*93db0*/  IADD3.X R154, R105, R2, RZ, P1, !PT ;  /* 0x00000002699a7210 */ /* 0x000fe40000ffe4ff */
[----:B------:R-:W3:Y:S01]  /*93dc0*/  LDL.LU.64 R104, [R1+0x1140] ;  /* 0x0011400001687983 */ /* 0x000ee20000300a00 */
[----:B----4-:R-:W-:-:S05]  /*93dd0*/  IADD3 R144, P1, R122, R5, RZ ;  /* 0x000000057a907210 */ /* 0x010fca0007f3e0ff */
[----:B------:R-:W-:Y:S01]  /*93de0*/  IMAD.X R156, R123, 0x1, R2, P1 ;  /* 0x000000017b9c7824 */ /* 0x000fe200008e0602 */
[----:B------:R-:W-:-:S04]  /*93df0*/  IADD3 R143, P1, R120, R5, RZ ;  /* 0x00000005788f7210 */ /* 0x000fc80007f3e0ff */
[----:B------:R-:W-:Y:S02]  /*93e00*/  IADD3.X R159, R121, R2, RZ, P1, !PT ;  /* 0x00000002799f7210 */ /* 0x000fe40000ffe4ff */
        /* <DEDUP_REMOVED lines=10> */
[----:B-1----:R-:W-:-:S05]  /*93eb0*/  IADD3 R134, P1, R102, R5, RZ ;  /* 0x0000000566867210 */ /* 0x002fca0007f3e0ff */
[----:B------:R-:W-:Y:S02]  /*93ec0*/  IMAD.X R135, R103, 0x1, R2, P1 ;  /* 0x0000000167877824 */ /* 0x000fe400008e0602 */
[----:B------:R-:W4:Y:S01]  /*93ed0*/  LDL.LU.64 R102, [R1+0x1080] ;  /* 0x0010800001667983 */ /* 0x000f220000300a00 */
[----:B------:R-:W-:-:S04]  /*93ee0*/  IADD3 R132, P1, R114, R5, RZ ;  /* 0x0000000572847210 */ /* 0x000fc80007f3e0ff */
[----:B------:R-:W-:Y:S02]  /*93ef0*/  IADD3.X R133, R115, R2, RZ, P1, !PT ;  /* 0x0000000273857210 */ /* 0x000fe40000ffe4ff */
[----:B------:R-:W-:-:S05]  /*93f00*/  IADD3 R130, P1, R108, R5, RZ ;  /* 0x000000056c827210 */ /* 0x000fca0007f3e0ff */
[----:B------:R-:W-:Y:S02]  /*93f10*/  IMAD.X R131, R109, 0x1, R2, P1 ;  /* 0x000000016d837824 */ /* 0x000fe400008e0602 */
[----:B------:R-:W4:Y:S01]  /*93f20*/  LDL.LU.64 R108, [R1+0x1040] ;  /* 0x00104000016c7983 */ /* 0x000f220000300a00 */
[----:B--2---:R-:W-:-:S04]  /*93f30*/  IADD3 R128, P1, R112, R5, RZ ;  /* 0x0000000570807210 */ /* 0x004fc80007f3e0ff */
[----:B------:R-:W-:Y:S02]  /*93f40*/  IADD3.X R129, R113, R2, RZ, P1, !PT ;  /* 0x0000000271817210 */ /* 0x000fe40000ffe4ff */
[----:B---3--:R-:W-:-:S05]  /*93f50*/  IADD3 R126, P1, R104, R5, RZ ;  /* 0x00000005687e7210 */ /* 0x008fca0007f3e0ff */
[----:B------:R-:W-:Y:S02]  /*93f60*/  IMAD.X R127, R105, 0x1, R2, P1 ;  /* 0x00000001697f7824 */ /* 0x000fe400008e0602 */
[----:B------:R-:W2:Y:S04]  /*93f70*/  LDL.LU.64 R104, [R1+0x1000] ;  /* 0x0010000001687983 */ /* 0x000ea80000300a00 */
        /* <DEDUP_REMOVED lines=9> */
[----:B------:R-:W4:Y:S04]  /*94010*/  LDL.LU.64 R102, [R1+0xf00] ;  /* 0x000f000001667983 */ /* 0x000f280000300a00 */
[----:B------:R-:W4:Y:S01]  /*94020*/  LDL.LU.64 R110, [R1+0xec0] ;  /* 0x000ec000016e7983 */ /* 0x000f220000300a00 */
[----:B------:R-:W-:-:S05]  /*94030*/  IADD3 R120, P1, R108, R5, RZ ;  /* 0x000000056c787210 */ /* 0x000fca0007f3e0ff */
[----:B------:R-:W-:Y:S02]  /*94040*/  IMAD.X R121, R109, 0x1, R2, P1 ;  /* 0x000000016d797824 */ /* 0x000fe400008e0602 */
[----:B------:R-:W4:Y:S04]  /*94050*/  LDL.LU.64 R108, [R1+0xe80] ;  /* 0x000e8000016c7983 */ /* 0x000f280000300a00 */
[----:B------:R-:W4:Y:S01]  /*94060*/  LDL.LU.64 R148, [R1+0xe40] ;  /* 0x000e400001947983 */ /* 0x000f220000300a00 */
[----:B------:R-:W-:Y:S01]  /*94070*/  IMAD.MOV.U32 R251, RZ, RZ, R250 ;  /* 0x000000fffffb7224 */ /* 0x000fe200078e00fa */
[----:B------:R-:W-:Y:S01]  /*94080*/  MOV R250, R157 ;  /* 0x0000009d00fa7202 */ /* 0x000fe20000000f00 */
        /* <DEDUP_REMOVED lines=8> */
[----:B------:R-:W-:Y:S01]  /*94110*/  LDGSTS.E [R3+-0x38c00], desc[UR60][R250.64], P0 ;  /* 0xc7400000fa037fae */ /* 0x000fe2000812187c */
[----:B------:R-:W-:-:S02]  /*94120*/  MOV R144, R143 ;  /* 0x0000008f00907202 */ /* 0x000fc40000000f00 */
[----:B------:R-:W-:Y:S01]  /*94130*/  MOV R143, R252 ;  /* 0x000000fc008f7202 */ /* 0x000fe20000000f00 */
[----:B------:R-:W-:Y:S04]  /*94140*/  LDGSTS.E [R3+-0x38800], desc[UR60][R248.64], P0 ;  /* 0xc7800000f8037fae */ /* 0x000fe8000812187c */
[----:B------:R1:W-:Y:S04]  /*94150*/  LDGSTS.E [R3+-0x38400], desc[UR60][R246.64], P0 ;  /* 0xc7c00000f6037fae */ /* 0x0003e8000812187c */
[----:B------:R-:W-:Y:S01]  /*94160*/  STL.64 [R1+0x1440], R150 ;  /* 0x0014409601007387 */ /* 0x000fe20000100a00 */
[----:B-1----:R-:W-:Y:S01]  /*94170*/  IMAD.U32 R3, RZ, RZ, UR4 ;  /* 0x00000004ff037e24 */ /* 0x002fe2000f8e00ff */
        /* <DEDUP_REMOVED lines=10> */
[----:B------:R-:W-:-:S04]  /*94220*/  LOP3.LUT R233, R7, 0x10, RZ, 0x3c, !PT ;  /* 0x0000001007e97812 */ /* 0x000fc800078e3cff */
[----:B------:R-:W-:-:S05]  /*94230*/  IADD3 R3, R233, 0x200000, R3 ;  /* 0x00200000e9037810 */ /* 0x000fca0007ffe003 */
[----:B------:R-:W-:Y:S01]  /*94240*/  LDGSTS.E [R3+-0x3ff80], desc[UR60][R150.64], P0 ;  /* 0xc008000096037fae */ /* 0x000fe2000812187c */
[----:B----4-:R-:W-:-:S05]  /*94250*/  IADD3 R112, P1, R102, R5, RZ ;  /* 0x0000000566707210 */ /* 0x010fca0007f3e0ff */
[----:B------:R-:W-:Y:S01]  /*94260*/  IMAD.X R113, R103, 0x1, R2, P1 ;  /* 0x0000000167717824 */ /* 0x000fe200008e0602 */
[----:B------:R-:W-:-:S04]  /*94270*/  IADD3 R102, P1, R110, R5, RZ ;  /* 0x000000056e667210 */ /* 0x000fc80007f3e0ff */
[----:B------:R-:W-:Y:S02]  /*94280*/  IADD3.X R103, R111, R2, RZ, P1, !PT ;  /* 0x000000026f677210 */ /* 0x000fe40000ffe4ff */
[----:B------:R-:W-:-:S05]  /*94290*/  IADD3 R110, P1, R108, R5, RZ ;  /* 0x000000056c6e7210 */ /* 0x000fca0007f3e0ff */
[----:B------:R-:W-:Y:S01]  /*942a0*/  IMAD.X R111, R109, 0x1, R2, P1 ;  /* 0x000000016d6f7824 */ /* 0x000fe200008e0602 */
[----:B------:R-:W-:Y:S02]  /*942b0*/  IADD3 R108, P1, R148, R5, RZ ;  /* 0x00000005946c7210 */ /* 0x000fe40007f3e0ff */
[----:B------:R-:W-:Y:S02]  /*942c0*/  MOV R148, R145 ;  /* 0x0000009100947202 */ /* 0x000fe40000000f00 */
[----:B------:R-:W-:Y:S01]  /*942d0*/  IADD3.X R109, R149, R2, RZ, P1, !PT ;  /* 0x00000002956d7210 */ /* 0x000fe20000ffe4ff */
[----:B------:R-:W-:Y:S02]  /*942e0*/  IMAD.MOV.U32 R149, RZ, RZ, R154 ;  /* 0x000000ffff957224 */ /* 0x000fe400078e009a */
[----:B------:R-:W-:-:S03]  /*942f0*/  IMAD.MOV.U32 R145, RZ, RZ, R159 ;  /* 0x000000ffff917224 */ /* 0x000fc600078e009f */
        /* <DEDUP_REMOVED lines=12> */
[----:B------:R-:W-:Y:S04]  /*943c0*/  LDGSTS.E [R3+-0x3fb80], desc[UR60][R148.64], P0 ;  /* 0xc048000094037fae */ /* 0x000fe8000812187c */
[----:B------:R1:W-:Y:S04]  /*943d0*/  STL.64 [R1+0x1100], R124 ;  /* 0x0011007c01007387 */ /* 0x0003e80000100a00 */
[----:B------:R2:W-:Y:S04]  /*943e0*/  LDGSTS.E [R3+-0x3f780], desc[UR60][R146.64], P0 ;  /* 0xc088000092037fae */ /* 0x0005e8000812187c */
[----:B------:R3:W-:Y:S04]  /*943f0*/  STL.64 [R1+0x10c0], R106 ;  /* 0x0010c06a01007387 */ /* 0x0007e80000100a00 */
[----:B------:R4:W-:Y:S04]  /*94400*/  LDGSTS.E [R3+-0x3f380], desc[UR60][R144.64], P0 ;  /* 0xc0c8000090037fae */ /* 0x0009e8000812187c */
        /* <DEDUP_REMOVED lines=10> */
[----:B------:R-:W-:Y:S04]  /*944b0*/  STL.64 [R1+0xf40], R114 ;  /* 0x000f407201007387 */ /* 0x000fe80000100a00 */
[----:B------:R4:W-:Y:S04]  /*944c0*/  LDGSTS.E [R3+-0x3db80], desc[UR60][R132.64], P0 ;  /* 0xc248000084037fae */ /* 0x0009e8000812187c */
[----:B------:R-:W-:Y:S04]  /*944d0*/  STL.64 [R1+0xf00], R112 ;  /* 0x000f007001007387 */ /* 0x000fe80000100a00 */
[----:B------:R4:W-:Y:S04]  /*944e0*/  LDGSTS.E [R3+-0x3d780], desc[UR60][R130.64], P0 ;  /* 0xc288000082037fae */ /* 0x0009e8000812187c */
[----:B------:R4:W-:Y:S04]  /*944f0*/  STL.64 [R1+0xec0], R102 ;  /* 0x000ec06601007387 */ /* 0x0009e80000100a00 */
[----:B------:R4:W-:Y:S04]  /*94500*/  LDGSTS.E [R3+-0x3d380], desc[UR60][R128.64], P0 ;  /* 0xc2c8000080037fae */ /* 0x0009e8000812187c */
[----:B------:R-:W-:Y:S04]  /*94510*/  STL.64 [R1+0xe80], R110 ;  /* 0x000e806e01007387 */ /* 0x000fe80000100a00 */
[----:B------:R-:W-:Y:S04]  /*94520*/  LDGSTS.E [R3+-0x3cf80], desc[UR60][R126.64], P0 ;  /* 0xc30800007e037fae */ /* 0x000fe8000812187c */
[----:B------:R4:W-:Y:S04]  /*94530*/  STL.64 [R1+0xe40], R108 ;  /* 0x000e406c01007387 */ /* 0x0009e80000100a00 */
[----:B------:R-:W-:Y:S04]  /*94540*/  LDGSTS.E [R3+-0x3cb80], desc[UR60][R124.64], P0 ;  /* 0xc34800007c037fae */ /* 0x000fe8000812187c */
[----:B------:R-:W-:Y:S04]  /*94550*/  LDGSTS.E [R3+-0x3c780], desc[UR60][R106.64], P0 ;  /* 0xc38800006a037fae */ /* 0x000fe8000812187c */
[----:B------:R-:W-:Y:S04]  /*94560*/  LDGSTS.E [R3+-0x3c380], desc[UR60][R122.64], P0 ;  /* 0xc3c800007a037fae */ /* 0x000fe8000812187c */
[----:B-1----:R-:W4:Y:S04]  /*94570*/  LDL.LU.64 R124, [R1+0x1438] ;  /* 0x00143800017c7983 */ /* 0x002f280000300a00 */
[----:B---3--:R-:W3:Y:S04]  /*94580*/  LDL.LU.64 R106, [R1+0x13f8] ;  /* 0x0013f800016a7983 */ /* 0x008ee80000300a00 */
[----:B--2---:R-:W2:Y:S04]  /*94590*/  LDL.LU.64 R122, [R1+0x13b8] ;  /* 0x0013b800017a7983 */ /* 0x004ea80000300a00 */
[----:B------:R-:W-:Y:S04]  /*945a0*/  LDGSTS.E [R3+-0x3bf80], desc[UR60][R120.64], P0 ;  /* 0xc408000078037fae */ /* 0x000fe8000812187c */
[----:B------:R-:W-:Y:S04]  /*945b0*/  LDGSTS.E [R3+-0x3bb80], desc[UR60][R118.64], P0 ;  /* 0xc448000076037fae */ /* 0x000fe8000812187c */
[----:B------:R-:W-:Y:S04]  /*945c0*/  LDGSTS.E [R3+-0x3b780], desc[UR60][R104.64], P0 ;  /* 0xc488000068037fae */ /* 0x000fe8000812187c */
[----:B----4-:R-:W4:Y:S04]  /*945d0*/  LDL.LU.64 R120, [R1+0x1378] ;  /* 0x0013780001787983 */ /* 0x010f280000300a00 */
[----:B------:R-:W-:Y:S04]  /*945e0*/  LDGSTS.E [R3+-0x3b380], desc[UR60][R116.64], P0 ;  /* 0xc4c8000074037fae */ /* 0x000fe8000812187c */
[----:B------:R-:W4:Y:S04]  /*945f0*/  LDL.LU.64 R104, [R1+0x1338] ;  /* 0x0013380001687983 */ /* 0x000f280000300a00 */
[----:B------:R-:W4:Y:S04]  /*94600*/  LDL.LU.64 R118, [R1+0x12f8] ;  /* 0x0012f80001767983 */ /* 0x000f280000300a00 */
[----:B------:R-:W4:Y:S04]  /*94610*/  LDL.LU.64 R116, [R1+0x12b8] ;  /* 0x0012b80001747983 */ /* 0x000f280000300a00 */
[----:B------:R-:W-:Y:S04]  /*94620*/  LDGSTS.E [R3+-0x3af80], desc[UR60][R114.64], P0 ;  /* 0xc508000072037fae */ /* 0x000fe8000812187c */
[----:B------:R1:W-:Y:S04]  /*94630*/  LDGSTS.E [R3+-0x3ab80], desc[UR60][R112.64], P0 ;  /* 0xc548000070037fae */ /* 0x0003e8000812187c */
[----:B------:R-:W-:Y:S04]  /*94640*/  LDGSTS.E [R3+-0x3a780], desc[UR60][R102.64], P0 ;  /* 0xc588000066037fae */ /* 0x000fe8000812187c */
[----:B------:R-:W-:Y:S04]  /*94650*/  LDGSTS.E [R3+-0x3a380], desc[UR60][R110.64], P0 ;  /* 0xc5c800006e037fae */ /* 0x000fe8000812187c */
[----:B------:R-:W-:Y:S04]  /*94660*/  LDGSTS.E [R3+-0x39f80], desc[UR60][R108.64], P0 ;  /* 0xc60800006c037fae */ /* 0x000fe8000812187c */
[----:B------:R-:W4:Y:S04]  /*94670*/  LDL.LU.64 R102, [R1+0x1278] ;  /* 0x0012780001667983 */ /* 0x000f280000300a00 */
[----:B------:R-:W4:Y:S04]  /*94680*/  LDL.LU.64 R114, [R1+0x1238] ;  /* 0x0012380001727983 */ /* 0x000f280000300a00 */
[----:B------:R-:W4:Y:S04]  /*94690*/  LDL.LU.64 R112, [R1+0x11f8] ;  /* 0x0011f80001707983 */ /* 0x000f280000300a00 */
[----:B------:R-:W4:Y:S01]  /*946a0*/  LDL.LU.64 R108, [R1+0x11b8] ;  /* 0x0011b800016c7983 */ /* 0x000f220000300a00 */
[----:B------:R-:W-:-:S03]  /*946b0*/  IADD3 R157, P1, R244, R5, RZ ;  /* 0x00000005f49d7210 */ /* 0x000fc60007f3e0ff */
[----:B------:R-:W4:Y:S02]  /*946c0*/  LDL.LU.64 R110, [R1+0x1178] ;  /* 0x00117800016e7983 */ /* 0x000f240000300a00 */
[----:B------:R-:W-:Y:S01]  /*946d0*/  IMAD.X R244, R245, 0x1, R2, P1 ;  /* 0x00000001f5f47824 */ /* 0x000fe200008e0602 */
[----:B------:R-:W-:-:S04]  /*946e0*/  IADD3 R155, P1, R242, R5, RZ ;  /* 0x00000005f29b7210 */ /* 0x000fc80007f3e0ff */
[----:B------:R-:W-:Y:S02]  /*946f0*/  IADD3.X R242, R243, R2, RZ, P1, !PT ;  /* 0x00000002f3f27210 */ /* 0x000fe40000ffe4ff */
[----:B------:R-:W-:-:S05]  /*94700*/  IADD3 R153, P1, R240, R5, RZ ;  /* 0x00000005f0997210 */ /* 0x000fca0007f3e0ff */
        /* <DEDUP_REMOVED lines=9> */
[----:B---3--:R-:W-:-:S04]  /*947a0*/  IADD3 R145, P1, R106, R5, RZ ;  /* 0x000000056a917210 */ /* 0x008fc80007f3e0ff */
[----:B------:R-:W-:Y:S02]  /*947b0*/  IADD3.X R154, R107, R2, RZ, P1, !PT ;  /* 0x000000026b9a7210 */ /* 0x000fe40000ffe4ff */
[-C--:B--2---:R-:W-:Y:S01]  /*947c0*/  IADD3 R144, P1, R122, R5.reuse, RZ ;  /* 0x000000057a907210 */ /* 0x084fe20007f3e0ff */
[----:B------:R-:W1:Y:S04]  /*947d0*/  LDL.LU.64 R106, [R1+0x1138] ;  /* 0x00113800016a7983 */ /* 0x000e680000300a00 */
[----:B------:R-:W-:Y:S01]  /*947e0*/  IMAD.X R156, R123, 0x1, R2, P1 ;  /* 0x000000017b9c7824 */ /* 0x000fe200008e0602 */
[----:B----4-:R-:W-:-:S04]  /*947f0*/  IADD3 R143, P1, R120, R5, RZ ;  /* 0x00000005788f7210 */ /* 0x010fc80007f3e0ff */
[----:B------:R-:W-:Y:S02]  /*94800*/  IADD3.X R159, R121, R2, RZ, P1, !PT ;  /* 0x00000002799f7210 */ /* 0x000fe40000ffe4ff */
[----:B------:R-:W-:-:S05]  /*94810*/  IADD3 R142, P1, R104, R5, RZ ;  /* 0x00000005688e7210 */ /* 0x000fca0007f3e0ff */
[----:B------:R-:W-:Y:S01]  /*94820*/  IMAD.X R252, R105, 0x1, R2, P1 ;  /* 0x0000000169fc7824 */ /* 0x000fe200008e0602 */
[-C--:B------:R-:W-:Y:S01]  /*94830*/  IADD3 R140, P1, R118, R5.reuse, RZ ;  /* 0x00000005768c7210 */ /* 0x080fe20007f3e0ff */
[----:B------:R-:W2:Y:S03]  /*94840*/  LDL.LU.64 R104, [R1+0x10f8] ;  /* 0x0010f80001687983 */ /* 0x000ea60000300a00 */
[----:B------:R-:W-:Y:S02]  /*94850*/  IADD3.X R141, R119, R2, RZ, P1, !PT ;  /* 0x00000002778d7210 */ /* 0x000fe40000ffe4ff */
[----:B------:R-:W-:-:S05]  /*94860*/  IADD3 R138, P1, R116, R5, RZ ;  /* 0x00000005748a7210 */ /* 0x000fca0007f3e0ff */
[----:B------:R-:W-:Y:S01]  /*94870*/  IMAD.X R139, R117, 0x1, R2, P1 ;  /* 0x00000001758b7824 */ /* 0x000fe200008e0602 */
[----:B------:R-:W-:-:S04]  /*94880*/  IADD3 R136, P1, R102, R5, RZ ;  /* 0x0000000566887210 */ /* 0x000fc80007f3e0ff */
[----:B------:R-:W-:Y:S02]  /*94890*/  IADD3.X R137, R103, R2, RZ, P1, !PT ;  /* 0x0000000267897210 */ /* 0x000fe40000ffe4ff */
[-C--:B------:R-:W-:Y:S01]  /*948a0*/  IADD3 R134, P1, R114, R5.reuse, RZ ;  /* 0x0000000572867210 */ /* 0x080fe20007f3e0ff */
[----:B------:R-:W3:Y:S04]  /*948b0*/  LDL.LU.64 R102, [R1+0x10b8] ;  /* 0x0010b80001667983 */ /* 0x000ee80000300a00 */
[----:B------:R-:W-:Y:S01]  /*948c0*/  IMAD.X R135, R115, 0x1, R2, P1 ;  /* 0x0000000173877824 */ /* 0x000fe200008e0602 */
[----:B------:R-:W-:-:S04]  /*948d0*/  IADD3 R132, P1, R112, R5, RZ ;  /* 0x0000000570847210 */ /* 0x000fc80007f3e0ff */
[----:B------:R-:W-:Y:S02]  /*948e0*/  IADD3.X R133, R113, R2, RZ, P1, !PT ;  /* 0x0000000271857210 */ /* 0x000fe40000ffe4ff */
[----:B------:R-:W-:-:S05]  /*948f0*/  IADD3 R130, P1, R108, R5, RZ ;  /* 0x000000056c827210 */ /* 0x000fca0007f3e0ff */
[----:B------:R-:W-:Y:S02]  /*94900*/  IMAD.X R131, R109, 0x1, R2, P1 ;  /* 0x000000016d837824 */ /* 0x000fe400008e0602 */
[----:B------:R-:W4:Y:S01]  /*94910*/  LDL.LU.64 R108, [R1+0x1078] ;  /* 0x00107800016c7983 */ /* 0x000f220000300a00 */
[----:B------:R-:W-:-:S03]  /*94920*/  IADD3 R128, P1, R110, R5, RZ ;  /* 0x000000056e807210 */ /* 0x000fc60007f3e0ff */
[----:B------:R-:W4:Y:S01]  /*94930*/  LDL.LU.64 R120, [R1+0x1038] ;  /* 0x0010380001787983 */ /* 0x000f220000300a00 */
[----:B------:R-:W-:Y:S02]  /*94940*/  IADD3.X R129, R111, R2, RZ, P1, !PT ;  /* 0x000000026f817210 */ /* 0x000fe40000ffe4ff */
[----:B-1----:R-:W-:-:S05]  /*94950*/  IADD3 R112, P1, R106, R5, RZ ;  /* 0x000000056a707210 */ /* 0x002fca0007f3e0ff */
[----:B------:R-:W-:Y:S02]  /*94960*/  IMAD.X R113, R107, 0x1, R2, P1 ;  /* 0x000000016b717824 */ /* 0x000fe400008e0602 */
[----:B------:R-:W4:Y:S04]  /*94970*/  LDL.LU.64 R106, [R1+0xff8] ;  /* 0x000ff800016a7983 */ /* 0x000f280000300a00 */
[----:B------:R-:W4:Y:S04]  /*94980*/  LDL.LU.64 R118, [R1+0xfb8] ;  /* 0x000fb80001767983 */ /* 0x000f280000300a00 */
[----:B------:R-:W4:Y:S04]  /*94990*/  LDL.LU.64 R116, [R1+0xf78] ;  /* 0x000f780001747983 */ /* 0x000f280000300a00 */
[----:B------:R-:W4:Y:S01]  /*949a0*/  LDL.LU.64 R114, [R1+0xf38] ;  /* 0x000f380001727983 */ /* 0x000f220000300a00 */
[----:B--2---:R-:W-:-:S04]  /*949b0*/  IADD3 R126, P1, R104, R5, RZ ;  /* 0x00000005687e7210 */ /* 0x004fc80007f3e0ff */
[----:B------:R-:W-:Y:S02]  /*949c0*/  IADD3.X R127, R105, R2, RZ, P1, !PT ;  /* 0x00000002697f7210 */ /* 0x000fe40000ffe4ff */
[----:B---3--:R-:W-:-:S05]  /*949d0*/  IADD3 R104, P1, R102, R5, RZ ;  /* 0x0000000566687210 */ /* 0x008fca0007f3e0ff */
[----:B------:R-:W-:Y:S02]  /*949e0*/  IMAD.X R105, R103, 0x1, R2, P1 ;  /* 0x0000000167697824 */ /* 0x000fe400008e0602 */
[----:B------:R-:W2:Y:S04]  /*949f0*/  LDL.LU.64 R102, [R1+0xef8] ;  /* 0x000ef80001667983 */ /* 0x000ea80000300a00 */
[----:B------:R-:W3:Y:S01]  /*94a00*/  LDL.LU.64 R110, [R1+0xeb8] ;  /* 0x000eb800016e7983 */ /* 0x000ee20000300a00 */
[----:B----4-:R-:W-:-:S04]  /*94a10*/  IADD3 R124, P1, R108, R5, RZ ;  /* 0x000000056c7c7210 */ /* 0x010fc80007f3e0ff */
[----:B------:R-:W-:Y:S02]  /*94a20*/  IADD3.X R125, R109, R2, RZ, P1, !PT ;  /* 0x000000026d7d7210 */ /* 0x000fe40000ffe4ff */
[----:B------:R-:W4:Y:S04]  /*94a30*/  LDL.LU.64 R108, [R1+0xe78] ;  /* 0x000e7800016c7983 */ /* 0x000f280000300a00 */
[----:B------:R-:W4:Y:S01]  /*94a40*/  LDL.LU.64 R148, [R1+0xe38] ;  /* 0x000e380001947983 */ /* 0x000f220000300a00 */
[----:B------:R-:W-:-:S05]  /*94a50*/  IADD3 R122, P1, R120, R5, RZ ;  /* 0x00000005787a7210 */ /* 0x000fca0007f3e0ff */
[----:B------:R-:W-:Y:S02]  /*94a60*/  IMAD.X R123, R121, 0x1, R2, P1 ;  /* 0x00000001797b7824 */ /* 0x000fe400008e0602 */
        /* <DEDUP_REMOVED lines=15> */
[----:B------:R-:W-:Y:S01]  /*94b60*/  MOV R150, R146 ;  /* 0x0000009200967202 */ /* 0x000fe20000000f00 */
[----:B------:R-:W-:Y:S01]  /*94b70*/  IMAD.MOV.U32 R151, RZ, RZ, R6 ;  /* 0x000000ffff977224 */ /* 0x000fe200078e0006 */
[----:B------:R-:W-:Y:S01]  /*94b80*/  MOV R146, R144 ;  /* 0x0000009000927202 */ /* 0x000fe20000000f00 */
[----:B------:R-:W-:Y:S01]  /*94b90*/  LDGSTS.E [R3+-0x39780], desc[UR60][R242.64], P0 ;  /* 0xc6880000f2037fae */ /* 0x000fe2000812187c */
[----:B------:R-:W-:Y:S01]  /*94ba0*/  IMAD.MOV.U32 R147, RZ, RZ, R156 ;  /* 0x000000ffff937224 */ /* 0x000fe200078e009c */
[----:B------:R-:W-:-:S02]  /*94bb0*/  MOV R144, R143 ;  /* 0x0000008f00907202 */ /* 0x000fc40000000f00 */
[----:B------:R-:W-:Y:S01]  /*94bc0*/  LDGSTS.E [R3+-0x39380], desc[UR60][R240.64], P0 ;  /* 0xc6c80000f0037fae */ /* 0x000fe2000812187c */
[----:B------:R-:W-:-:S03]  /*94bd0*/  MOV R143, R252 ;  /* 0x000000fc008f7202 */ /* 0x000fc60000000f00 */
[----:B------:R-:W-:Y:S04]  /*94be0*/  LDGSTS.E [R3+-0x38f80], desc[UR60][R238.64], P0 ;  /* 0xc7080000ee037fae */ /* 0x000fe8000812187c */
[----:B------:R-:W-:Y:S04]  /*94bf0*/  LDGSTS.E [R3+-0x38b80], desc[UR60][R236.64], P0 ;  /* 0xc7480000ec037fae */ /* 0x000fe8000812187c */
[----:B------:R-:W-:Y:S04]  /*94c00*/  LDGSTS.E [R3+-0x38780], desc[UR60][R234.64], P0 ;  /* 0xc7880000ea037fae */ /* 0x000fe8000812187c */
[----:B------:R-:W-:Y:S04]  /*94c10*/  STL.64 [R1+0x1438], R150 ;  /* 0x0014389601007387 */ /* 0x000fe80000100a00 */
[----:B------:R1:W-:Y:S02]  /*94c20*/  LDGSTS.E [R3+-0x38380], desc[UR60][R232.64], P0 ;  /* 0xc7c80000e8037fae */ /* 0x0003e4000812187c */
[----:B-1----:R-:W-:Y:S01]  /*94c30*/  IMAD.U32 R3, RZ, RZ, UR4 ;  /* 0x00000004ff037e24 */ /* 0x002fe2000f8e00ff */
        /* <DEDUP_REMOVED lines=8> */
[----:B--2---:R-:W-:-:S04]  /*94cc0*/  IADD3 R114, P1, R102, R5, RZ ;  /* 0x0000000566727210 */ /* 0x004fc80007f3e0ff */
[----:B------:R-:W-:Y:S02]  /*94cd0*/  IADD3.X R115, R103, R2, RZ, P1, !PT ;  /* 0x0000000267737210 */ /* 0x000fe40000ffe4ff */
[----:B---3--:R-:W-:-:S05]  /*94ce0*/  IADD3 R102, P1, R110, R5, RZ ;  /* 0x000000056e667210 */ /* 0x008fca0007f3e0ff */
[----:B------:R-:W-:Y:S01]  /*94cf0*/  IMAD.X R103, R111, 0x1, R2, P1 ;  /* 0x000000016f677824 */ /* 0x000fe200008e0602 */
        /* <DEDUP_REMOVED lines=13> */
[-C--:B------:R-:W-:Y:S02]  /*94dd0*/  IADD3.X R222, R223, R2.reuse, RZ, P1, !PT ;  /* 0x00000002dfde7210 */ /* 0x080fe40000ffe4ff */
[----:B------:R-:W-:Y:S01]  /*94de0*/  IADD3 R9, P1, R220, R5, RZ ;  /* 0x00000005dc097210 */ /* 0x000fe20007f3e0ff */
[----:B------:R-:W-:Y:S01]  /*94df0*/  IMAD.MOV.U32 R149, RZ, RZ, R154 ;  /* 0x000000ffff957224 */ /* 0x000fe200078e009a */
[----:B------:R-:W-:Y:S01]  /*94e00*/  MOV R148, R145 ;  /* 0x0000009100947202 */ /* 0x000fe20000000f00 */
[----:B------:R-:W-:Y:S02]  /*94e10*/  IMAD.MOV.U32 R145, RZ, RZ, R159 ;  /* 0x000000ffff917224 */ /* 0x000fe400078e009f */
[----:B------:R-:W-:Y:S01]  /*94e20*/  IMAD.X R220, R221, 0x1, R2, P1 ;  /* 0x00000001dddc7824 */ /* 0x000fe200008e0602 */
[----:B------:R-:W-:Y:S01]  /*94e30*/  IADD3 R4, P1, R218, R5, RZ ;  /* 0x00000005da047210 */ /* 0x000fe20007f3e0ff */
[----:B------:R-:W-:Y:S03]  /*94e40*/  STL.64 [R1+0x13f8], R148 ;  /* 0x0013f89401007387 */ /* 0x000fe60000100a00 */
[----:B------:R-:W-:Y:S01]  /*94e50*/  IADD3.X R218, R219, R2, RZ, P1, !PT ;  /* 0x00000002dbda7210 */ /* 0x000fe20000ffe4ff */
[----:B------:R-:W-:Y:S01]  /*94e60*/  STL.64 [R1+0x13b8], R146 ;  /* 0x0013b89201007387 */ /* 0x000fe20000100a00 */
[----:B------:R-:W-:-:S03]  /*94e70*/  LOP3.LUT R219, R7, 0x20, RZ, 0x3c, !PT ;  /* 0x0000002007db7812 */ /* 0x000fc600078e3cff */
[----:B------:R-:W-:Y:S01]  /*94e80*/  STL.64 [R1+0x1378], R144 ;  /* 0x0013789001007387 */ /* 0x000fe20000100a00 */
[----:B------:R-:W-:-:S03]  /*94e90*/  IADD3 R3, R219, 0x200000, R3 ;  /* 0x00200000db037810 */ /* 0x000fc60007ffe003 */
        /* <DEDUP_REMOVED lines=9> */
[----:B------:R-:W-:Y:S04]  /*94f30*/  LDGSTS.E [R3+-0x3ff00], desc[UR60][R150.64], P0 ;  /* 0xc010000096037fae */ /* 0x000fe8000812187c */
[----:B------:R-:W-:Y:S04]  /*94f40*/  STL.64 [R1+0x10f8], R126 ;  /* 0x0010f87e01007387 */ /* 0x000fe80000100a00 */
[----:B------:R-:W-:Y:S04]  /*94f50*/  LDGSTS.E [R3+-0x3fb00], desc[UR60][R148.64], P0 ;  /* 0xc050000094037fae */ /* 0x000fe8000812187c */
        /* <DEDUP_REMOVED lines=21> */
[----:B------:R-:W-:Y:S04]  /*950b0*/  LDGSTS.E [R3+-0x3cf00], desc[UR60][R112.64], P0 ;  /* 0xc310000070037fae */ /* 0x000fe8000812187c */
[----:B------:R4:W-:Y:S04]  /*950c0*/  LDGSTS.E [R3+-0x3cb00], desc[UR60][R126.64], P0 ;  /* 0xc35000007e037fae */ /* 0x0009e8000812187c */
[----:B------:R-:W-:Y:S04]  /*950d0*/  LDGSTS.E [R3+-0x3c700], desc[UR60][R104.64], P0 ;  /* 0xc390000068037fae */ /* 0x000fe8000812187c */
[----:B-1----:R-:W4:Y:S04]  /*950e0*/  LDL.LU.64 R112, [R1+0x1430] ;  /* 0x0014300001707983 */ /* 0x002f280000300a00 */
[----:B------:R1:W-:Y:S04]  /*950f0*/  LDGSTS.E [R3+-0x3c300], desc[UR60][R124.64], P0 ;  /* 0xc3d000007c037fae */ /* 0x0003e8000812187c */
[----:B--2---:R-:W2:Y:S04]  /*95100*/  LDL.LU.64 R104, [R1+0x13f0] ;  /* 0x0013f00001687983 */ /* 0x004ea80000300a00 */
[----:B------:R-:W-:Y:S04]  /*95110*/  LDGSTS.E [R3+-0x3bf00], desc[UR60][R122.64], P0 ;  /* 0xc41000007a037fae */ /* 0x000fe8000812187c */
[----:B------:R-:W-:Y:S04]  /*95120*/  LDGSTS.E [R3+-0x3bb00], desc[UR60][R120.64], P0 ;  /* 0xc450000078037fae */ /* 0x000fe8000812187c */
[----:B------:R1:W-:Y:S04]  /*95130*/  LDGSTS.E [R3+-0x3b700], desc[UR60][R106.64], P0 ;  /* 0xc49000006a037fae */ /* 0x0003e8000812187c */
[----:B---3--:R-:W3:Y:S04]  /*95140*/  LDL.LU.64 R122, [R1+0x13b0] ;  /* 0x0013b000017a7983 */ /* 0x008ee80000300a00 */
[----:B----4-:R-:W4:Y:S04]  /*95150*/  LDL.LU.64 R120, [R1+0x1370] ;  /* 0x0013700001787983 */ /* 0x010f280000300a00 */
[----:B------:R-:W4:Y:S04]  /*95160*/  LDL.LU.64 R106, [R1+0x1330] ;  /* 0x00133000016a7983 */ /* 0x000f280000300a00 */
[----:B------:R-:W-:Y:S04]  /*95170*/  LDGSTS.E [R3+-0x3b300], desc[UR60][R118.64], P0 ;  /* 0xc4d0000076037fae */ /* 0x000fe8000812187c */
[----:B------:R-:W-:Y:S04]  /*95180*/  LDGSTS.E [R3+-0x3af00], desc[UR60][R116.64], P0 ;  /* 0xc510000074037fae */ /* 0x000fe8000812187c */
[----:B------:R-:W-:Y:S04]  /*95190*/  LDGSTS.E [R3+-0x3ab00], desc[UR60][R114.64], P0 ;  /* 0xc550000072037fae */ /* 0x000fe8000812187c */
[----:B------:R-:W4:Y:S04]  /*951a0*/  LDL.LU.64 R118, [R1+0x12f0] ;  /* 0x0012f00001767983 */ /* 0x000f280000300a00 */
[----:B------:R-:W4:Y:S04]  /*951b0*/  LDL.LU.64 R116, [R1+0x12b0] ;  /* 0x0012b00001747983 */ /* 0x000f280000300a00 */
[----:B------:R-:W-:Y:S04]  /*951c0*/  LDGSTS.E [R3+-0x3a700], desc[UR60][R102.64], P0 ;  /* 0xc590000066037fae */ /* 0x000fe8000812187c */
[----:B------:R-:W-:Y:S04]  /*951d0*/  LDGSTS.E [R3+-0x3a300], desc[UR60][R110.64], P0 ;  /* 0xc5d000006e037fae */ /* 0x000fe8000812187c */
[----:B------:R-:W-:Y:S04]  /*951e0*/  LDGSTS.E [R3+-0x39f00], desc[UR60][R108.64], P0 ;  /* 0xc61000006c037fae */ /* 0x000fe8000812187c */
[----:B------:R-:W4:Y:S04]  /*951f0*/  LDL.LU.64 R102, [R1+0x1270] ;  /* 0x0012700001667983 */ /* 0x000f280000300a00 */
[----:B------:R-:W4:Y:S04]  /*95200*/  LDL.LU.64 R114, [R1+0x1230] ;  /* 0x0012300001727983 */ /* 0x000f280000300a00 */
[----:B------:R-:W4:Y:S04]  /*95210*/  LDL.LU.64 R110, [R1+0x11f0] ;  /* 0x0011f000016e7983 */ /* 0x000f280000300a00 */
[----:B------:R-:W4:Y:S01]  /*95220*/  LDL.LU.64 R108, [R1+0x11b0] ;  /* 0x0011b000016c7983 */ /* 0x000f220000300a00 */
[----:B------:R-:W-:-:S05]  /*95230*/  IADD3 R146, P1, R112, R5, RZ ;  /* 0x0000000570927210 */ /* 0x000fca0007f3e0ff */
[----:B------:R-:W-:Y:S02]  /*95240*/  IMAD.X R6, R113, 0x1, R2, P1 ;  /* 0x0000000171067824 */ /* 0x000fe400008e0602 */
[----:B------:R-:W4:Y:S01]  /*95250*/  LDL.LU.64 R112, [R1+0x1170] ;  /* 0x0011700001707983 */ /* 0x000f220000300a00 */
[----:B--2---:R-:W-:-:S04]  /*95260*/  IADD3 R145, P1, R104, R5, RZ ;  /* 0x0000000568917210 */ /* 0x004fc80007f3e0ff */
[----:B------:R-:W-:Y:S02]  /*95270*/  IADD3.X R154, R105, R2, RZ, P1, !PT ;  /* 0x00000002699a7210 */ /* 0x000fe40000ffe4ff */
[----:B------:R-:W2:Y:S01]  /*95280*/  LDL.LU.64 R104, [R1+0x1130] ;  /* 0x0011300001687983 */ /* 0x000ea20000300a00 */
[----:B---3--:R-:W-:-:S05]  /*95290*/  IADD3 R144, P1, R122, R5, RZ ;  /* 0x000000057a907210 */ /* 0x008fca0007f3e0ff */
[----:B------:R-:W-:Y:S01]  /*952a0*/  IMAD.X R156, R123, 0x1, R2, P1 ;  /* 0x000000017b9c7824 */ /* 0x000fe200008e0602 */
[----:B----4-:R-:W-:-:S04]  /*952b0*/  IADD3 R143, P1, R120, R5, RZ ;  /* 0x00000005788f7210 */ /* 0x010fc80007f3e0ff */
[----:B------:R-:W-:Y:S02]  /*952c0*/  IADD3.X R159, R121, R2, RZ, P1, !PT ;  /* 0x00000002799f7210 */ /* 0x000fe40000ffe4ff */
[----:B------:R-:W-:-:S05]  /*952d0*/  IADD3 R142, P1, R106, R5, RZ ;  /* 0x000000056a8e7210 */ /* 0x000fca0007f3e0ff */
[----:B------:R-:W-:Y:S02]  /*952e0*/  IMAD.X R252, R107, 0x1, R2, P1 ;  /* 0x000000016bfc7824 */ /* 0x000fe400008e0602 */
[----:B------:R-:W1:Y:S01]  /*952f0*/  LDL.LU.64 R106, [R1+0x10f0] ;  /* 0x0010f000016a7983 */ /* 0x000e620000300a00 */
[----:B------:R-:W-:-:S04]  /*95300*/  IADD3 R140, P1, R118, R5, RZ ;  /* 0x00000005768c7210 */ /* 0x000fc80007f3e0ff */
        /* <DEDUP_REMOVED lines=10> */
[-C--:B------:R-:W-:Y:S01]  /*953b0*/  IADD3 R130, P1, R108, R5.reuse, RZ ;  /* 0x000000056c827210 */ /* 0x080fe20007f3e0ff */
[----:B------:R-:W4:Y:S04]  /*953c0*/  LDL.LU.64 R110, [R1+0x1070] ;  /* 0x00107000016e7983 */ /* 0x000f280000300a00 */
[----:B------:R-:W-:Y:S02]  /*953d0*/  IMAD.X R131, R109, 0x1, R2, P1 ;  /* 0x000000016d837824 */ /* 0x000fe400008e0602 */
[----:B------:R-:W4:Y:S01]  /*953e0*/  LDL.LU.64 R108, [R1+0x1030] ;  /* 0x00103000016c7983 */ /* 0x000f220000300a00 */
[----:B------:R-:W-:-:S04]  /*953f0*/  IADD3 R128, P1, R112, R5, RZ ;  /* 0x0000000570807210 */ /* 0x000fc80007f3e0ff */
[----:B------:R-:W-:Y:S02]  /*95400*/  IADD3.X R129, R113, R2, RZ, P1, !PT ;  /* 0x0000000271817210 */ /* 0x000fe40000ffe4ff */
[----:B--2---:R-:W-:-:S05]  /*95410*/  IADD3 R126, P1, R104, R5, RZ ;  /* 0x00000005687e7210 */ /* 0x004fca0007f3e0ff */
[----:B------:R-:W-:Y:S02]  /*95420*/  IMAD.X R127, R105, 0x1, R2, P1 ;  /* 0x00000001697f7824 */ /* 0x000fe400008e0602 */
[----:B------:R-:W2:Y:S04]  /*95430*/  LDL.LU.64 R104, [R1+0xff0] ;  /* 0x000ff00001687983 */ /* 0x000ea80000300a00 */
[----:B------:R-:W2:Y:S04]  /*95440*/  LDL.LU.64 R116, [R1+0xfb0] ;  /* 0x000fb00001747983 */ /* 0x000ea80000300a00 */
[----:B------:R-:W2:Y:S04]  /*95450*/  LDL.LU.64 R114, [R1+0xf70] ;  /* 0x000f700001727983 */ /* 0x000ea80000300a00 */
[----:B------:R-:W2:Y:S01]  /*95460*/  LDL.LU.64 R112, [R1+0xf30] ;  /* 0x000f300001707983 */ /* 0x000ea20000300a00 */
[----:B-1----:R-:W-:-:S04]  /*95470*/  IADD3 R124, P1, R106, R5, RZ ;  /* 0x000000056a7c7210 */ /* 0x002fc80007f3e0ff */
[----:B------:R-:W-:Y:S02]  /*95480*/  IADD3.X R125, R107, R2, RZ, P1, !PT ;  /* 0x000000026b7d7210 */ /* 0x000fe40000ffe4ff */
[----:B---3--:R-:W-:-:S05]  /*95490*/  IADD3 R106, P1, R102, R5, RZ ;  /* 0x00000005666a7210 */ /* 0x008fca0007f3e0ff */
[----:B------:R-:W-:Y:S02]  /*954a0*/  IMAD.X R107, R103, 0x1, R2, P1 ;  /* 0x00000001676b7824 */ /* 0x000fe400008e0602 */
[----:B------:R-:W3:Y:S01]  /*954b0*/  LDL.LU.64 R102, [R1+0xef0] ;  /* 0x000ef00001667983 */ /* 0x000ee20000300a00 */
[----:B----4-:R-:W-:-:S04]  /*954c0*/  IADD3 R122, P1, R110, R5, RZ ;  /* 0x000000056e7a7210 */ /* 0x010fc80007f3e0ff */
[----:B------:R-:W-:Y:S02]  /*954d0*/  IADD3.X R123, R111, R2, RZ, P1, !PT ;  /* 0x000000026f7b7210 */ /* 0x000fe40000ffe4ff */
[----:B------:R-:W-:Y:S01]  /*954e0*/  IADD3 R120, P1, R108, R5, RZ ;  /* 0x000000056c787210 */ /* 0x000fe20007f3e0ff */
[----:B------:R-:W4:Y:S04]  /*954f0*/  LDL.LU.64 R110, [R1+0xeb0] ;  /* 0x000eb000016e7983 */ /* 0x000f280000300a00 */
        /* <DEDUP_REMOVED lines=16> */
[----:B------:R-:W-:Y:S01]  /*95600*/  LDGSTS.E [R3+-0x39b00], desc[UR60][R230.64], P0 ;  /* 0xc6500000e6037fae */ /* 0x000fe2000812187c */
[----:B------:R-:W-:Y:S01]  /*95610*/  MOV R218, R4 ;  /* 0x0000000400da7202 */ /* 0x000fe20000000f00 */
[----:B------:R-:W-:Y:S01]  /*95620*/  IMAD.MOV.U32 R151, RZ, RZ, R6 ;  /* 0x000000ffff977224 */ /* 0x000fe200078e0006 */
[----:B------:R-:W-:Y:S01]  /*95630*/  MOV R150, R146 ;  /* 0x0000009200967202 */ /* 0x000fe20000000f00 */
[----:B------:R-:W-:Y:S01]  /*95640*/  LDGSTS.E [R3+-0x39700], desc[UR60][R228.64], P0 ;  /* 0xc6900000e4037fae */ /* 0x000fe2000812187c */
[----:B------:R-:W-:Y:S01]  /*95650*/  MOV R146, R144 ;  /* 0x0000009000927202 */ /* 0x000fe20000000f00 */
[----:B------:R-:W-:-:S02]  /*95660*/  IMAD.MOV.U32 R147, RZ, RZ, R156 ;  /* 0x000000ffff937224 */ /* 0x000fc400078e009c */
[----:B------:R-:W-:Y:S01]  /*95670*/  LDGSTS.E [R3+-0x39300], desc[UR60][R226.64], P0 ;  /* 0xc6d00000e2037fae */ /* 0x000fe2000812187c */
[----:B------:R-:W-:-:S03]  /*95680*/  MOV R144, R143 ;  /* 0x0000008f00907202 */ /* 0x000fc60000000f00 */
[----:B------:R-:W-:Y:S01]  /*95690*/  LDGSTS.E [R3+-0x38f00], desc[UR60][R224.64], P0 ;  /* 0xc7100000e0037fae */ /* 0x000fe2000812187c */
[----:B------:R-:W-:-:S03]  /*956a0*/  MOV R143, R252 ;  /* 0x000000fc008f7202 */ /* 0x000fc60000000f00 */
[----:B------:R-:W-:Y:S04]  /*956b0*/  LDGSTS.E [R3+-0x38b00], desc[UR60][R222.64], P0 ;  /* 0xc7500000de037fae */ /* 0x000fe8000812187c */
[----:B------:R-:W-:Y:S04]  /*956c0*/  LDGSTS.E [R3+-0x38700], desc[UR60][R220.64], P0 ;  /* 0xc7900000dc037fae */ /* 0x000fe8000812187c */
[----:B------:R1:W-:Y:S04]  /*956d0*/  LDGSTS.E [R3+-0x38300], desc[UR60][R218.64], P0 ;  /* 0xc7d00000da037fae */ /* 0x0003e8000812187c */
[----:B------:R-:W-:Y:S01]  /*956e0*/  STL.64 [R1+0x1430], R150 ;  /* 0x0014309601007387 */ /* 0x000fe20000100a00 */
[----:B-1----:R-:W-:Y:S01]  /*956f0*/  IMAD.U32 R3, RZ, RZ, UR4 ;  /* 0x00000004ff037e24 */ /* 0x002fe2000f8e00ff */
[----:B--2---:R-:W-:-:S04]  /*95700*/  IADD3 R118, P1, R104, R5, RZ ;  /* 0x0000000568767210 */ /* 0x004fc80007f3e0ff */
        /* <DEDUP_REMOVED lines=9> */
[----:B------:R-:W-:-:S05]  /*957a0*/  IADD3 R158, P1, R204, R5, RZ ;  /* 0x00000005cc9e7210 */ /* 0x000fca0007f3e0ff */
[----:B------:R-:W-:Y:S01]  /*957b0*/  IMAD.X R204, R205, 0x1, R2, P1 ;  /* 0x00000001cdcc7824 */ /* 0x000fe200008e0602 */
[----:B----4-:R-:W-:-:S04]  /*957c0*/  IADD3 R102, P1, R110, R5, RZ ;  /* 0x000000056e667210 */ /* 0x010fc80007f3e0ff */
[----:B------:R-:W-:Y:S02]  /*957d0*/  IADD3.X R103, R111, R2, RZ, P1, !PT ;  /* 0x000000026f677210 */ /* 0x000fe40000ffe4ff */
[----:B------:R-:W-:-:S05]  /*957e0*/  IADD3 R110, P1, R108, R5, RZ ;  /* 0x000000056c6e7210 */ /* 0x000fca0007f3e0ff */
[----:B------:R-:W-:Y:S01]  /*957f0*/  IMAD.X R111, R109, 0x1, R2, P1 ;  /* 0x000000016d6f7824 */ /* 0x000fe200008e0602 */
[----:B------:R-:W-:Y:S02]  /*95800*/  IADD3 R108, P1, R148, R5, RZ ;  /* 0x00000005946c7210 */ /* 0x000fe40007f3e0ff */
[----:B------:R-:W-:Y:S02]  /*95810*/  MOV R148, R145 ;  /* 0x0000009100947202 */ /* 0x000fe40000000f00 */
[----:B------:R-:W-:Y:S01]  /*95820*/  IADD3.X R109, R149, R2, RZ, P1, !PT ;  /* 0x00000002956d7210 */ /* 0x000fe20000ffe4ff */
[----:B------:R-:W-:Y:S02]  /*95830*/  IMAD.MOV.U32 R149, RZ, RZ, R154 ;  /* 0x000000ffff957224 */ /* 0x000fe400078e009a */
[----:B------:R-:W-:Y:S01]  /*95840*/  IMAD.MOV.U32 R145, RZ, RZ, R159 ;  /* 0x000000ffff917224 */ /* 0x000fe200078e009f */
[----:B------:R-:W-:Y:S02]  /*95850*/  LOP3.LUT R205, R7, 0x30, RZ, 0x3c, !PT ;  /* 0x0000003007cd7812 */ /* 0x000fe400078e3cff */
[----:B------:R-:W-:Y:S04]  /*95860*/  STL.64 [R1+0x13f0], R148 ;  /* 0x0013f09401007387 */ /* 0x000fe80000100a00 */
        /* <DEDUP_REMOVED lines=35> */
[----:B------:R4:W-:Y:S04]  /*95aa0*/  LDGSTS.E [R3+-0x3ce80], desc[UR60][R126.64], P0 ;  /* 0xc31800007e037fae */ /* 0x0009e8000812187c */
[----:B------:R4:W-:Y:S04]  /*95ab0*/  STL.64 [R1+0xe30], R108 ;  /* 0x000e306c01007387 */ /* 0x0009e80000100a00 */
[----:B------:R4:W-:Y:S04]  /*95ac0*/  LDGSTS.E [R3+-0x3ca80], desc[UR60][R124.64], P0 ;  /* 0xc35800007c037fae */ /* 0x0009e8000812187c */
[----:B------:R-:W-:Y:S04]  /*95ad0*/  LDGSTS.E [R3+-0x3c680], desc[UR60][R106.64], P0 ;  /* 0xc39800006a037fae */ /* 0x000fe8000812187c */
[----:B------:R-:W-:Y:S04]  /*95ae0*/  LDGSTS.E [R3+-0x3c280], desc[UR60][R122.64], P0 ;  /* 0xc3d800007a037fae */ /* 0x000fe8000812187c */
[----:B-1----:R-:W4:Y:S04]  /*95af0*/  LDL.LU.64 R124, [R1+0x1428] ;  /* 0x00142800017c7983 */ /* 0x002f280000300a00 */
[----:B---3--:R-:W3:Y:S04]  /*95b00*/  LDL.LU.64 R106, [R1+0x13e8] ;  /* 0x0013e800016a7983 */ /* 0x008ee80000300a00 */
[----:B--2---:R-:W2:Y:S04]  /*95b10*/  LDL.LU.64 R122, [R1+0x13a8] ;  /* 0x0013a800017a7983 */ /* 0x004ea80000300a00 */
[----:B------:R-:W-:Y:S04]  /*95b20*/  LDGSTS.E [R3+-0x3be80], desc[UR60][R120.64], P0 ;  /* 0xc418000078037fae */ /* 0x000fe8000812187c */
[----:B------:R-:W-:Y:S04]  /*95b30*/  LDGSTS.E [R3+-0x3ba80], desc[UR60][R118.64], P0 ;  /* 0xc458000076037fae */ /* 0x000fe8000812187c */
[----:B------:R1:W-:Y:S04]  /*95b40*/  LDGSTS.E [R3+-0x3b680], desc[UR60][R104.64], P0 ;  /* 0xc498000068037fae */ /* 0x0003e8000812187c */
[----:B----4-:R-:W4:Y:S04]  /*95b50*/  LDL.LU.64 R120, [R1+0x1368] ;  /* 0x0013680001787983 */ /* 0x010f280000300a00 */
[----:B------:R-:W-:Y:S04]  /*95b60*/  LDGSTS.E [R3+-0x3b280], desc[UR60][R116.64], P0 ;  /* 0xc4d8000074037fae */ /* 0x000fe8000812187c */
[----:B------:R-:W4:Y:S04]  /*95b70*/  LDL.LU.64 R104, [R1+0x1328] ;  /* 0x0013280001687983 */ /* 0x000f280000300a00 */
[----:B------:R-:W4:Y:S04]  /*95b80*/  LDL.LU.64 R118, [R1+0x12e8] ;  /* 0x0012e80001767983 */ /* 0x000f280000300a00 */
[----:B------:R-:W4:Y:S04]  /*95b90*/  LDL.LU.64 R116, [R1+0x12a8] ;  /* 0x0012a80001747983 */ /* 0x000f280000300a00 */
[----:B------:R-:W-:Y:S04]  /*95ba0*/  LDGSTS.E [R3+-0x3ae80], desc[UR60][R114.64], P0 ;  /* 0xc518000072037fae */ /* 0x000fe8000812187c */
[----:B------:R-:W-:Y:S04]  /*95bb0*/  LDGSTS.E [R3+-0x3aa80], desc[UR60][R112.64], P0 ;  /* 0xc558000070037fae */ /* 0x000fe8000812187c */
        /* <DEDUP_REMOVED lines=25> */
[----:B------:R-:W2:Y:S04]  /*95d50*/  LDL.LU.64 R106, [R1+0x1128] ;  /* 0x00112800016a7983 */ /* 0x000ea80000300a00 */
[----:B------:R-:W-:Y:S01]  /*95d60*/  IMAD.X R156, R123, 0x1, R2, P1 ;  /* 0x000000017b9c7824 */ /* 0x000fe200008e0602 */
[----:B----4-:R-:W-:-:S04]  /*95d70*/  IADD3 R143, P1, R120, R5, RZ ;  /* 0x00000005788f7210 */ /* 0x010fc80007f3e0ff */
[----:B------:R-:W-:Y:S02]  /*95d80*/  IADD3.X R159, R121, R2, RZ, P1, !PT ;  /* 0x00000002799f7210 */ /* 0x000fe40000ffe4ff */
[----:B------:R-:W-:-:S05]  /*95d90*/  IADD3 R142, P1, R104, R5, RZ ;  /* 0x00000005688e7210 */ /* 0x000fca0007f3e0ff */
[----:B------:R-:W-:Y:S01]  /*95da0*/  IMAD.X R252, R105, 0x1, R2, P1 ;  /* 0x0000000169fc7824 */ /* 0x000fe200008e0602 */
[-C--:B------:R-:W-:Y:S01]  /*95db0*/  IADD3 R140, P1, R118, R5.reuse, RZ ;  /* 0x00000005768c7210 */ /* 0x080fe20007f3e0ff */
[----:B------:R-:W3:Y:S03]  /*95dc0*/  LDL.LU.64 R104, [R1+0x10e8] ;  /* 0x0010e80001687983 */ /* 0x000ee60000300a00 */
[----:B------:R-:W-:Y:S02]  /*95dd0*/  IADD3.X R141, R119, R2, RZ, P1, !PT ;  /* 0x00000002778d7210 */ /* 0x000fe40000ffe4ff */
[----:B------:R-:W-:-:S05]  /*95de0*/  IADD3 R138, P1, R116, R5, RZ ;  /* 0x00000005748a7210 */ /* 0x000fca0007f3e0ff */
[----:B------:R-:W-:Y:S01]  /*95df0*/  IMAD.X R139, R117, 0x1, R2, P1 ;  /* 0x00000001758b7824 */ /* 0x000fe200008e0602 */
[----:B------:R-:W-:-:S04]  /*95e00*/  IADD3 R136, P1, R102, R5, RZ ;  /* 0x0000000566887210 */ /* 0x000fc80007f3e0ff */
[----:B------:R-:W-:Y:S02]  /*95e10*/  IADD3.X R137, R103, R2, RZ, P1, !PT ;  /* 0x0000000267897210 */ /* 0x000fe40000ffe4ff */
[-C--:B------:R-:W-:Y:S01]  /*95e20*/  IADD3 R134, P1, R114, R5.reuse, RZ ;  /* 0x0000000572867210 */ /* 0x080fe20007f3e0ff */
[----:B------:R-:W1:Y:S04]  /*95e30*/  LDL.LU.64 R102, [R1+0x10a8] ;  /* 0x0010a80001667983 */ /* 0x000e680000300a00 */
        /* <DEDUP_REMOVED lines=9> */
[----:B--2---:R-:W-:-:S05]  /*95ed0*/  IADD3 R126, P1, R106, R5, RZ ;  /* 0x000000056a7e7210 */ /* 0x004fca0007f3e0ff */
[----:B------:R-:W-:Y:S02]  /*95ee0*/  IMAD.X R127, R107, 0x1, R2, P1 ;  /* 0x000000016b7f7824 */ /* 0x000fe400008e0602 */
[----:B------:R-:W2:Y:S04]  /*95ef0*/  LDL.LU.64 R106, [R1+0xfe8] ;  /* 0x000fe800016a7983 */ /* 0x000ea80000300a00 */
[----:B------:R-:W2:Y:S04]  /*95f00*/  LDL.LU.64 R116, [R1+0xfa8] ;  /* 0x000fa80001747983 */ /* 0x000ea80000300a00 */
[----:B------:R-:W2:Y:S04]  /*95f10*/  LDL.LU.64 R114, [R1+0xf68] ;  /* 0x000f680001727983 */ /* 0x000ea80000300a00 */
[----:B------:R-:W2:Y:S01]  /*95f20*/  LDL.LU.64 R112, [R1+0xf28] ;  /* 0x000f280001707983 */ /* 0x000ea20000300a00 */
[----:B---3--:R-:W-:-:S04]  /*95f30*/  IADD3 R124, P1, R104, R5, RZ ;  /* 0x00000005687c7210 */ /* 0x008fc80007f3e0ff */
[----:B------:R-:W-:Y:S02]  /*95f40*/  IADD3.X R125, R105, R2, RZ, P1, !PT ;  /* 0x00000002697d7210 */ /* 0x000fe40000ffe4ff */
[----:B-1----:R-:W-:-:S05]  /*95f50*/  IADD3 R104, P1, R102, R5, RZ ;  /* 0x0000000566687210 */ /* 0x002fca0007f3e0ff */
[----:B------:R-:W-:Y:S02]  /*95f60*/  IMAD.X R105, R103, 0x1, R2, P1 ;  /* 0x0000000167697824 */ /* 0x000fe400008e0602 */
[----:B------:R-:W3:Y:S04]  /*95f70*/  LDL.LU.64 R102, [R1+0xee8] ;  /* 0x000ee80001667983 */ /* 0x000ee80000300a00 */
        /* <DEDUP_REMOVED lines=23> */
[----:B------:R-:W-:-:S02]  /*960f0*/  IMAD.MOV.U32 R151, RZ, RZ, R6 ;  /* 0x000000ffff977224 */ /* 0x000fc400078e0006 */
[----:B------:R-:W-:Y:S01]  /*96100*/  LDGSTS.E [R3+-0x39680], desc[UR60][R214.64], P0 ;  /* 0xc6980000d6037fae */ /* 0x000fe2000812187c */
[----:B------:R-:W-:Y:S01]  /*96110*/  MOV R146, R144 ;  /* 0x0000009000927202 */ /* 0x000fe20000000f00 */
[----:B------:R-:W-:Y:S02]  /*96120*/  IMAD.MOV.U32 R147, RZ, RZ, R156 ;  /* 0x000000ffff937224 */ /* 0x000fe400078e009c */
        /* <DEDUP_REMOVED lines=83> */
[----:B------:R4:W-:Y:S04]  /*96660*/  LDGSTS.E [R3+-0x3c200], desc[UR60][R122.64], P0 ;  /* 0xc3e000007a037fae */ /* 0x0009e8000812187c */
        /* <DEDUP_REMOVED lines=19> */
[----:B------:R-:W4:Y:S04]  /*967a0*/  LDL.LU.64 R108, [R1+0x11a0] ;  /* 0x0011a000016c7983 */ /* 0x000f280000300a00 */
[----:B------:R-:W4:Y:S01]  /*967b0*/  LDL.LU.64 R110, [R1+0x1160] ;  /* 0x00116000016e7983 */ /* 0x000f220000300a00 */
        /* <DEDUP_REMOVED lines=19> */
[----:B------:R-:W4:Y:S04]  /*968f0*/  LDL.LU.64 R102, [R1+0x10a0] ;  /* 0x0010a00001667983 */ /* 0x000f280000300a00 */
[----:B------:R-:W-:Y:S01]  /*96900*/  IMAD.X R135, R115, 0x1, R2, P1 ;  /* 0x0000000173877824 */ /* 0x000fe200008e0602 */
[----:B------:R-:W-:-:S04]  /*96910*/  IADD3 R132, P1, R112, R5, RZ ;  /* 0x0000000570847210 */ /* 0x000fc80007f3e0ff */
[----:B------:R-:W-:Y:S02]  /*96920*/  IADD3.X R133, R113, R2, RZ, P1, !PT ;  /* 0x0000000271857210 */ /* 0x000fe40000ffe4ff */
[----:B------:R-:W-:-:S05]  /*96930*/  IADD3 R130, P1, R108, R5, RZ ;  /* 0x000000056c827210 */ /* 0x000fca0007f3e0ff */
[----:B------:R-:W-:Y:S02]  /*96940*/  IMAD.X R131, R109, 0x1, R2, P1 ;  /* 0x000000016d837824 */ /* 0x000fe400008e0602 */
[----:B------:R-:W1:Y:S01]  /*96950*/  LDL.LU.64 R108, [R1+0x1060] ;  /* 0x00106000016c7983 */ /* 0x000e620000300a00 */
[----:B------:R-:W-:-:S03]  /*96960*/  IADD3 R128, P1, R110, R5, RZ ;  /* 0x000000056e807210 */ /* 0x000fc60007f3e0ff */
[----:B------:R-:W4:Y:S01]  /*96970*/  LDL.LU.64 R118, [R1+0x1020] ;  /* 0x0010200001767983 */ /* 0x000f220000300a00 */
[----:B------:R-:W-:-:S03]  /*96980*/  IADD3.X R129, R111, R2, RZ, P1, !PT ;  /* 0x000000026f817210 */ /* 0x000fc60000ffe4ff */
[----:B------:R-:W4:Y:S01]  /*96990*/  LDL.LU.64 R116, [R1+0xfe0] ;  /* 0x000fe00001747983 */ /* 0x000f220000300a00 */
        /* <DEDUP_REMOVED lines=8> */
[----:B----4-:R-:W-:-:S05]  /*96a20*/  IADD3 R122, P1, R102, R5, RZ ;  /* 0x00000005667a7210 */ /* 0x010fca0007f3e0ff */
[----:B------:R-:W-:Y:S02]  /*96a30*/  IMAD.X R123, R103, 0x1, R2, P1 ;  /* 0x00000001677b7824 */ /* 0x000fe400008e0602 */
[----:B------:R-:W3:Y:S01]  /*96a40*/  LDL.LU.64 R102, [R1+0xea0] ;  /* 0x000ea00001667983 */ /* 0x000ee20000300a00 */
[----:B-1----:R-:W-:-:S04]  /*96a50*/  IADD3 R106, P1, R108, R5, RZ ;  /* 0x000000056c6a7210 */ /* 0x002fc80007f3e0ff */
[----:B------:R-:W-:Y:S02]  /*96a60*/  IADD3.X R107, R109, R2, RZ, P1, !PT ;  /* 0x000000026d6b7210 */ /* 0x000fe40000ffe4ff */
[----:B------:R-:W4:Y:S04]  /*96a70*/  LDL.LU.64 R108, [R1+0xe60] ;  /* 0x000e6000016c7983 */ /* 0x000f280000300a00 */
[----:B------:R-:W4:Y:S01]  /*96a80*/  LDL.LU.64 R148, [R1+0xe20] ;  /* 0x000e200001947983 */ /* 0x000f220000300a00 */
[----:B------:R-:W-:-:S05]  /*96a90*/  IADD3 R120, P1, R118, R5, RZ ;  /* 0x0000000576787210 */ /* 0x000fca0007f3e0ff */
[----:B------:R-:W-:Y:S01]  /*96aa0*/  IMAD.X R121, R119, 0x1, R2, P1 ;  /* 0x0000000177797824 */ /* 0x000fe200008e0602 */
[----:B------:R-:W-:-:S04]  /*96ab0*/  IADD3 R118, P1, R116, R5, RZ ;  /* 0x0000000574767210 */ /* 0x000fc80007f3e0ff */
[----:B------:R-:W-:Y:S01]  /*96ac0*/  IADD3.X R119, R117, R2, RZ, P1, !PT ;  /* 0x0000000275777210 */ /* 0x000fe20000ffe4ff */
        /* <DEDUP_REMOVED lines=29> */
[----:B--2---:R-:W-:-:S05]  /*96ca0*/  IADD3 R116, P1, R104, R5, RZ ;  /* 0x0000000568747210 */ /* 0x004fca0007f3e0ff */
[----:B------:R-:W-:Y:S01]  /*96cb0*/  IMAD.X R117, R105, 0x1, R2, P1 ;  /* 0x0000000169757824 */ /* 0x000fe200008e0602 */
[----:B------:R-:W-:-:S04]  /*96cc0*/  IADD3 R104, P1, R114, R5, RZ ;  /* 0x0000000572687210 */ /* 0x000fc80007f3e0ff */
[----:B------:R-:W-:Y:S02]  /*96cd0*/  IADD3.X R105, R115, R2, RZ, P1, !PT ;  /* 0x0000000273697210 */ /* 0x000fe40000ffe4ff */
[----:B------:R-:W-:-:S05]  /*96ce0*/  IADD3 R114, P1, R112, R5, RZ ;  /* 0x0000000570727210 */ /* 0x000fca0007f3e0ff */
[----:B------:R-:W-:Y:S01]  /*96cf0*/  IMAD.X R115, R113, 0x1, R2, P1 ;  /* 0x0000000171737824 */ /* 0x000fe200008e0602 */
[----:B------:R-:W-:-:S04]  /*96d00*/  IADD3 R112, P1, R110, R5, RZ ;  /* 0x000000056e707210 */ /* 0x000fc80007f3e0ff */
[----:B------:R-:W-:Y:S02]  /*96d10*/  IADD3.X R113, R111, R2, RZ, P1, !PT ;  /* 0x000000026f717210 */ /* 0x000fe40000ffe4ff */
[----:B---3--:R-:W-:-:S05]  /*96d20*/  IADD3 R110, P1, R102, R5, RZ ;  /* 0x00000005666e7210 */ /* 0x008fca0007f3e0ff */
[----:B------:R-:W-:Y:S01]  /*96d30*/  IMAD.X R111, R103, 0x1, R2, P1 ;  /* 0x00000001676f7824 */ /* 0x000fe200008e0602 */
[----:B----4-:R-:W-:-:S04]  /*96d40*/  IADD3 R102, P1, R108, R5, RZ ;  /* 0x000000056c667210 */ /* 0x010fc80007f3e0ff */
[----:B------:R-:W-:Y:S02]  /*96d50*/  IADD3.X R103, R109, R2, RZ, P1, !PT ;  /* 0x000000026d677210 */ /* 0x000fe40000ffe4ff */
[----:B------:R-:W-:-:S05]  /*96d60*/  IADD3 R108, P1, R148, R5, RZ ;  /* 0x00000005946c7210 */ /* 0x000fca0007f3e0ff */
[----:B------:R-:W-:Y:S01]  /*96d70*/  IMAD.X R109, R149, 0x1, R2, P1 ;  /* 0x00000001956d7824 */ /* 0x000fe200008e0602 */
[----:B------:R-:W-:Y:S01]  /*96d80*/  IADD3 R9, P1, R188, R5, RZ ;  /* 0x00000005bc097210 */ /* 0x000fe20007f3e0ff */
[----:B------:R-:W-:Y:S01]  /*96d90*/  IMAD.MOV.U32 R149, RZ, RZ, R154 ;  /* 0x000000ffff957224 */ /* 0x000fe200078e009a */
[----:B------:R-:W-:Y:S02]  /*96da0*/  MOV R148, R145 ;  /* 0x0000009100947202 */ /* 0x000fe40000000f00 */
[----:B------:R-:W-:Y:S01]  /*96db0*/  IADD3.X R188, R189, R2, RZ, P1, !PT ;  /* 0x00000002bdbc7210 */ /* 0x000fe20000ffe4ff */
[----:B------:R-:W-:Y:S01]  /*96dc0*/  IMAD.MOV.U32 R145, RZ, RZ, R159 ;  /* 0x000000ffff917224 */ /* 0x000fe200078e009f */
[----:B------:R-:W-:Y:S01]  /*96dd0*/  IADD3 R158, P1, R176, R5, RZ ;  /* 0x00000005b09e7210 */ /* 0x000fe20007f3e0ff */
[----:B------:R-:W-:Y:S04]  /*96de0*/  STL.64 [R1+0x13e0], R148 ;  /* 0x0013e09401007387 */ /* 0x000fe80000100a00 */
[----:B------:R-:W-:Y:S01]  /*96df0*/  IMAD.X R176, R177, 0x1, R2, P1 ;  /* 0x00000001b1b07824 */ /* 0x000fe200008e0602 */
        /* <DEDUP_REMOVED lines=15> */
[----:B------:R-:W-:Y:S04]  /*96ef0*/  LDGSTS.E [R3+-0x3f980], desc[UR60][R148.64], P0 ;  /* 0xc068000094037fae */ /* 0x000fe8000812187c */
[----:B------:R2:W-:Y:S04]  /*96f00*/  STL.64 [R1+0x10a0], R122 ;  /* 0x0010a07a01007387 */ /* 0x0005e80000100a00 */
[----:B------:R-:W-:Y:S04]  /*96f10*/  LDGSTS.E [R3+-0x3f580], desc[UR60][R146.64], P0 ;  /* 0xc0a8000092037fae */ /* 0x000fe8000812187c */
[----:B------:R3:W-:Y:S04]  /*96f20*/  STL.64 [R1+0x1060], R106 ;  /* 0x0010606a01007387 */ /* 0x0007e80000100a00 */
[----:B------:R4:W-:Y:S04]  /*96f30*/  LDGSTS.E [R3+-0x3f180], desc[UR60][R144.64], P0 ;  /* 0xc0e8000090037fae */ /* 0x0009e8000812187c */
[----:B------:R4:W-:Y:S04]  /*96f40*/  STL.64 [R1+0x1020], R120 ;  /* 0x0010207801007387 */ /* 0x0009e80000100a00 */
[----:B------:R4:W-:Y:S01]  /*96f50*/  LDGSTS.E [R3+-0x3ed80], desc[UR60][R142.64], P0 ;  /* 0xc12800008e037fae */ /* 0x0009e2000812187c */
[----:B------:R-:W-:-:S03]  /*96f60*/  IMAD.MOV.U32 R189, RZ, RZ, R188 ;  /* 0x000000ffffbd7224 */ /* 0x000fc600078e00bc */
[----:B------:R4:W-:Y:S04]  /*96f70*/  STL.64 [R1+0xfe0], R118 ;  /* 0x000fe07601007387 */ /* 0x0009e80000100a00 */
[----:B------:R4:W-:Y:S01]  /*96f80*/  LDGSTS.E [R3+-0x3e980], desc[UR60][R140.64], P0 ;  /* 0xc16800008c037fae */ /* 0x0009e2000812187c */
[----:B------:R-:W-:-:S03]  /*96f90*/  MOV R188, R9 ;  /* 0x0000000900bc7202 */ /* 0x000fc60000000f00 */
        /* <DEDUP_REMOVED lines=8> */
[----:B------:R-:W4:Y:S04]  /*97020*/  LDL.LU R9, [R1+0x2dbc] ;  /* 0x002dbc0001097983 */ /* 0x000f280000300800 */
[----:B------:R4:W-:Y:S04]  /*97030*/  LDGSTS.E [R3+-0x3d580], desc[UR60][R130.64], P0 ;  /* 0xc2a8000082037fae */ /* 0x0009e8000812187c */
[----:B------:R-:W-:Y:S04]  /*97040*/  STL.64 [R1+0xea0], R110 ;  /* 0x000ea06e01007387 */ /* 0x000fe80000100a00 */
[----:B------:R4:W-:Y:S04]  /*97050*/  LDGSTS.E [R3+-0x3d180], desc[UR60][R128.64], P0 ;  /* 0xc2e8000080037fae */ /* 0x0009e8000812187c */
[----:B------:R4:W-:Y:S04]  /*97060*/  STL.64 [R1+0xe60], R102 ;  /* 0x000e606601007387 */ /* 0x0009e80000100a00 */
[----:B------:R4:W-:Y:S04]  /*97070*/  LDGSTS.E [R3+-0x3cd80], desc[UR60][R126.64], P0 ;  /* 0xc32800007e037fae */ /* 0x0009e8000812187c */
[----:B------:R4:W-:Y:S04]  /*97080*/  STL.64 [R1+0xe20], R108 ;  /* 0x000e206c01007387 */ /* 0x0009e80000100a00 */
[----:B------:R-:W-:Y:S04]  /*97090*/  LDGSTS.E [R3+-0x3c980], desc[UR60][R124.64], P0 ;  /* 0xc36800007c037fae */ /* 0x000fe8000812187c */
[----:B------:R-:W-:Y:S04]  /*970a0*/  LDGSTS.E [R3+-0x3c580], desc[UR60][R122.64], P0 ;  /* 0xc3a800007a037fae */ /* 0x000fe8000812187c */
[----:B------:R-:W-:Y:S04]  /*970b0*/  LDGSTS.E [R3+-0x3c180], desc[UR60][R106.64], P0 ;  /* 0xc3e800006a037fae */ /* 0x000fe8000812187c */
[----:B-1----:R-:W4:Y:S04]  /*970c0*/  LDL.LU.64 R124, [R1+0x1418] ;  /* 0x00141800017c7983 */ /* 0x002f280000300a00 */
[----:B--2---:R-:W2:Y:S04]  /*970d0*/  LDL.LU.64 R122, [R1+0x13d8] ;  /* 0x0013d800017a7983 */ /* 0x004ea80000300a00 */
[----:B---3--:R-:W3:Y:S04]  /*970e0*/  LDL.LU.64 R106, [R1+0x1398] ;  /* 0x00139800016a7983 */ /* 0x008ee80000300a00 */
[----:B------:R-:W-:Y:S04]  /*970f0*/  LDGSTS.E [R3+-0x3bd80], desc[UR60][R120.64], P0 ;  /* 0xc428000078037fae */ /* 0x000fe8000812187c */
[----:B------:R-:W-:Y:S04]  /*97100*/  LDGSTS.E [R3+-0x3b980], desc[UR60][R118.64], P0 ;  /* 0xc468000076037fae */ /* 0x000fe8000812187c */
[----:B------:R-:W-:Y:S04]  /*97110*/  LDGSTS.E [R3+-0x3b580], desc[UR60][R116.64], P0 ;  /* 0xc4a8000074037fae */ /* 0x000fe8000812187c */
[----:B----4-:R-:W4:Y:S04]  /*97120*/  LDL.LU.64 R120, [R1+0x1358] ;  /* 0x0013580001787983 */ /* 0x010f280000300a00 */
[----:B------:R-:W4:Y:S04]  /*97130*/  LDL.LU.64 R118, [R1+0x1318] ;  /* 0x0013180001767983 */ /* 0x000f280000300a00 */
[----:B------:R-:W-:Y:S04]  /*97140*/  LDGSTS.E [R3+-0x3b180], desc[UR60][R104.64], P0 ;  /* 0xc4e8000068037fae */ /* 0x000fe8000812187c */
[----:B------:R-:W-:Y:S04]  /*97150*/  LDGSTS.E [R3+-0x3ad80], desc[UR60][R114.64], P0 ;  /* 0xc528000072037fae */ /* 0x000fe8000812187c */
[----:B------:R-:W-:Y:S04]  /*97160*/  LDGSTS.E [R3+-0x3a980], desc[UR60][R112.64], P0 ;  /* 0xc568000070037fae */ /* 0x000fe8000812187c */
[----:B------:R-:W4:Y:S04]  /*97170*/  LDL.LU.64 R104, [R1+0x12d8] ;  /* 0x0012d80001687983 */ /* 0x000f280000300a00 */
[----:B------:R-:W4:Y:S04]  /*97180*/  LDL.LU.64 R116, [R1+0x1298] ;  /* 0x0012980001747983 */ /* 0x000f280000300a00 */
[----:B------:R-:W4:Y:S04]  /*97190*/  LDL.LU.64 R114, [R1+0x1258] ;  /* 0x0012580001727983 */ /* 0x000f280000300a00 */
[----:B------:R-:W-:Y:S04]  /*971a0*/  LDGSTS.E [R3+-0x3a580], desc[UR60][R110.64], P0 ;  /* 0xc5a800006e037fae */ /* 0x000fe8000812187c */
[----:B------:R-:W-:Y:S01]  /*971b0*/  LDGSTS.E [R3+-0x3a180], desc[UR60][R102.64], P0 ;  /* 0xc5e8000066037fae */ /* 0x000fe2000812187c */
[----:B------:R-:W-:-:S03]  /*971c0*/  IADD3 R157, P1, R186, R5, RZ ;  /* 0x00000005ba9d7210 */ /* 0x000fc60007f3e0ff */
[----:B------:R1:W-:Y:S04]  /*971d0*/  LDGSTS.E [R3+-0x39d80], desc[UR60][R108.64], P0 ;  /* 0xc62800006c037fae */ /* 0x0003e8000812187c */
[----:B------:R-:W4:Y:S01]  /*971e0*/  LDL.LU.64 R102, [R1+0x1218] ;  /* 0x0012180001667983 */ /* 0x000f220000300a00 */
[-C--:B------:R-:W-:Y:S02]  /*971f0*/  IADD3.X R186, R187, R2.reuse, RZ, P1, !PT ;  /* 0x00000002bbba7210 */ /* 0x080fe40000ffe4ff */
[-C--:B------:R-:W-:Y:S01]  /*97200*/  IADD3 R155, P1, R184, R5.reuse, RZ ;  /* 0x00000005b89b7210 */ /* 0x080fe20007f3e0ff */
[----:B------:R-:W4:Y:S04]  /*97210*/  LDL.LU.64 R112, [R1+0x11d8] ;  /* 0x0011d80001707983 */ /* 0x000f280000300a00 */
[----:B------:R-:W-:Y:S01]  /*97220*/  IMAD.X R184, R185, 0x1, R2, P1 ;  /* 0x00000001b9b87824 */ /* 0x000fe200008e0602 */
[-C--:B------:R-:W-:Y:S01]  /*97230*/  IADD3 R153, P1, R182, R5.reuse, RZ ;  /* 0x00000005b6997210 */ /* 0x080fe20007f3e0ff */
[----:B------:R-:W4:Y:S03]  /*97240*/  LDL.LU.64 R110, [R1+0x1198] ;  /* 0x00119800016e7983 */ /* 0x000f260000300a00 */
[----:B------:R-:W-:Y:S01]  /*97250*/  IADD3.X R182, R183, R2, RZ, P1, !PT ;  /* 0x00000002b7b67210 */ /* 0x000fe20000ffe4ff */
[----:B------:R-:W4:Y:S01]  /*97260*/  LDL.LU.64 R108, [R1+0x1158] ;  /* 0x00115800016c7983 */ /* 0x000f220000300a00 */
[----:B------:R-:W-:Y:S01]  /*97270*/  IADD3 R152, P1, R180, R5, RZ ;  /* 0x00000005b4987210 */ /* 0x000fe20007f3e0ff */
[----:B------:R-:W-:-:S02]  /*97280*/  IMAD.MOV.U32 R177, RZ, RZ, R176 ;  /* 0x000000ffffb17224 */ /* 0x000fc400078e00b0 */
[----:B------:R-:W-:Y:S02]  /*97290*/  LDGSTS.E [R3+-0x39980], desc[UR60][R188.64], P0 ;  /* 0xc6680000bc037fae */ /* 0x000fe4000812187c */
        /* <DEDUP_REMOVED lines=8> */
[----:B------:R-:W-:Y:S02]  /*97320*/  IMAD.X R156, R107, 0x1, R2, P1 ;  /* 0x000000016b9c7824 */ /* 0x000fe400008e0602 */
[----:B------:R-:W1:Y:S01]  /*97330*/  LDL.LU.64 R106, [R1+0x1118] ;  /* 0x00111800016a7983 */ /* 0x000e620000300a00 */
[----:B----4-:R-:W-:-:S04]  /*97340*/  IADD3 R141, P1, R120, R5, RZ ;  /* 0x00000005788d7210 */ /* 0x010fc80007f3e0ff */
[----:B------:R-:W-:Y:S02]  /*97350*/  IADD3.X R159, R121, R2, RZ, P1, !PT ;  /* 0x00000002799f7210 */ /* 0x000fe40000ffe4ff */
[----:B------:R-:W-:-:S05]  /*97360*/  IADD3 R140, P1, R118, R5, RZ ;  /* 0x00000005768c7210 */ /* 0x000fca0007f3e0ff */
[----:B------:R-:W-:Y:S01]  /*97370*/  IMAD.X R252, R119, 0x1, R2, P1 ;  /* 0x0000000177fc7824 */ /* 0x000fe200008e0602 */
[----:B------:R-:W-:-:S04]  /*97380*/  IADD3 R138, P1, R104, R5, RZ ;  /* 0x00000005688a7210 */ /* 0x000fc80007f3e0ff */
[----:B------:R-:W-:Y:S02]  /*97390*/  IADD3.X R139, R105, R2, RZ, P1, !PT ;  /* 0x00000002698b7210 */ /* 0x000fe40000ffe4ff */
[-C--:B------:R-:W-:Y:S01]  /*973a0*/  IADD3 R136, P1, R116, R5.reuse, RZ ;  /* 0x0000000574887210 */ /* 0x080fe20007f3e0ff */
[----:B------:R-:W2:Y:S04]  /*973b0*/  LDL.LU.64 R104, [R1+0x10d8] ;  /* 0x0010d80001687983 */ /* 0x000ea80000300a00 */
[----:B------:R-:W-:Y:S01]  /*973c0*/  IMAD.X R137, R117, 0x1, R2, P1 ;  /* 0x0000000175897824 */ /* 0x000fe200008e0602 */
[----:B------:R-:W-:-:S04]  /*973d0*/  IADD3 R134, P1, R114, R5, RZ ;  /* 0x0000000572867210 */ /* 0x000fc80007f3e0ff */
[----:B------:R-:W-:Y:S02]  /*973e0*/  IADD3.X R135, R115, R2, RZ, P1, !PT ;  /* 0x0000000273877210 */ /* 0x000fe40000ffe4ff */
[----:B------:R-:W-:-:S05]  /*973f0*/  IADD3 R132, P1, R102, R5, RZ ;  /* 0x0000000566847210 */ /* 0x000fca0007f3e0ff */
[----:B------:R-:W-:Y:S02]  /*97400*/  IMAD.X R133, R103, 0x1, R2, P1 ;  /* 0x0000000167857824 */ /* 0x000fe400008e0602 */
[----:B------:R-:W3:Y:S01]  /*97410*/  LDL.LU.64 R102, [R1+0x1098] ;  /* 0x0010980001667983 */ /* 0x000ee20000300a00 */
[----:B------:R-:W-:-:S03]  /*97420*/  IADD3 R130, P1, R112, R5, RZ ;  /* 0x0000000570827210 */ /* 0x000fc60007f3e0ff */
        /* <DEDUP_REMOVED lines=8> */
[----:B------:R-:W4:Y:S04]  /*974b0*/  LDL.LU.64 R118, [R1+0xf98] ;  /* 0x000f980001767983 */ /* 0x000f280000300a00 */
[----:B------:R-:W4:Y:S01]  /*974c0*/  LDL.LU.64 R120, [R1+0xf58] ;  /* 0x000f580001787983 */ /* 0x000f220000300a00 */
[----:B-1----:R-:W-:-:S05]  /*974d0*/  IADD3 R108, P1, R106, R5, RZ ;  /* 0x000000056a6c7210 */ /* 0x002fca0007f3e0ff */
[----:B------:R-:W-:Y:S01]  /*974e0*/  IMAD.X R109, R107, 0x1, R2, P1 ;  /* 0x000000016b6d7824 */ /* 0x000fe200008e0602 */
[----:B--2---:R-:W-:-:S04]  /*974f0*/  IADD3 R110, P1, R104, R5, RZ ;  /* 0x00000005686e7210 */ /* 0x004fc80007f3e0ff */
[----:B------:R-:W-:Y:S02]  /*97500*/  IADD3.X R111, R105, R2, RZ, P1, !PT ;  /* 0x00000002696f7210 */ /* 0x000fe40000ffe4ff */
[----:B------:R-:W2:Y:S04]  /*97510*/  LDL.LU.64 R104, [R1+0xf18] ;  /* 0x000f180001687983 */ /* 0x000ea80000300a00 */
[----:B------:R-:W2:Y:S01]  /*97520*/  LDL.LU.64 R106, [R1+0xed8] ;  /* 0x000ed800016a7983 */ /* 0x000ea20000300a00 */
[----:B---3--:R-:W-:-:S05]  /*97530*/  IADD3 R124, P1, R102, R5, RZ ;  /* 0x00000005667c7210 */ /* 0x008fca0007f3e0ff */
[----:B------:R-:W-:Y:S02]  /*97540*/  IMAD.X R125, R103, 0x1, R2, P1 ;  /* 0x00000001677d7824 */ /* 0x000fe400008e0602 */
        /* <DEDUP_REMOVED lines=34> */
[----:B------:R1:W-:Y:S04]  /*97770*/  LDGSTS.E [R3+-0x38180], desc[UR60][R176.64], P0 ;  /* 0xc7e80000b0037fae */ /* 0x0003e8000812187c */
[----:B------:R-:W-:Y:S01]  /*97780*/  STL.64 [R1+0x1418], R148 ;  /* 0x0014189401007387 */ /* 0x000fe20000100a00 */
[----:B-1----:R-:W-:Y:S01]  /*97790*/  IMAD.U32 R3, RZ, RZ, UR4 ;  /* 0x00000004ff037e24 */ /* 0x002fe2000f8e00ff */
[----:B--2---:R-:W-:-:S05]  /*977a0*/  IADD3 R120, P1, R104, R5, RZ ;  /* 0x0000000568787210 */ /* 0x004fca0007f3e0ff */
[----:B------:R-:W-:Y:S01]  /*977b0*/  IMAD.X R121, R105, 0x1, R2, P1 ;  /* 0x0000000169797824 */ /* 0x000fe200008e0602 */
[----:B------:R-:W-:-:S04]  /*977c0*/  IADD3 R104, P1, R106, R5, RZ ;  /* 0x000000056a687210 */ /* 0x000fc80007f3e0ff */
        /* <DEDUP_REMOVED lines=42> */
[----:B------:R-:W-:Y:S04]  /*97a70*/  STL.64 [R1+0x1098], R124 ;  /* 0x0010987c01007387 */ /* 0x000fe80000100a00 */
[----:B------:R-:W-:Y:S04]  /*97a80*/  LDGSTS.E [R3+-0x3f100], desc[UR60][R142.64], P0 ;  /* 0xc0f000008e037fae */ /* 0x000fe8000812187c */
[----:B------:R3:W-:Y:S04]  /*97a90*/  STL.64 [R1+0x1058], R112 ;  /* 0x0010587001007387 */ /* 0x0007e80000100a00 */
        /* <DEDUP_REMOVED lines=17> */
[----:B------:R-:W-:Y:S04]  /*97bb0*/  LDGSTS.E [R3+-0x3c900], desc[UR60][R110.64], P0 ;  /* 0xc37000006e037fae */ /* 0x000fe8000812187c */
[----:B------:R-:W-:Y:S04]  /*97bc0*/  LDGSTS.E [R3+-0x3c500], desc[UR60][R124.64], P0 ;  /* 0xc3b000007c037fae */ /* 0x000fe8000812187c */
[----:B-1----:R-:W4:Y:S04]  /*97bd0*/  LDL.LU.64 R108, [R1+0x1410] ;  /* 0x00141000016c7983 */ /* 0x002f280000300a00 */
[----:B--2---:R-:W2:Y:S04]  /*97be0*/  LDL.LU.64 R110, [R1+0x13d0] ;  /* 0x0013d000016e7983 */ /* 0x004ea80000300a00 */
[----:B------:R-:W-:Y:S04]  /*97bf0*/  LDGSTS.E [R3+-0x3c100], desc[UR60][R112.64], P0 ;  /* 0xc3f0000070037fae */ /* 0x000fe8000812187c */
[----:B------:R-:W-:Y:S04]  /*97c00*/  LDGSTS.E [R3+-0x3bd00], desc[UR60][R114.64], P0 ;  /* 0xc430000072037fae */ /* 0x000fe8000812187c */
[----:B------:R-:W-:Y:S04]  /*97c10*/  LDGSTS.E [R3+-0x3b900], desc[UR60][R116.64], P0 ;  /* 0xc470000074037fae */ /* 0x000fe8000812187c */
[----:B---3--:R-:W3:Y:S04]  /*97c20*/  LDL.LU.64 R112, [R1+0x1390] ;  /* 0x0013900001707983 */ /* 0x008ee80000300a00 */
[----:B----4-:R-:W4:Y:S04]  /*97c30*/  LDL.LU.64 R114, [R1+0x1350] ;  /* 0x0013500001727983 */ /* 0x010f280000300a00 */
[----:B------:R-:W4:Y:S04]  /*97c40*/  LDL.LU.64 R116, [R1+0x1310] ;  /* 0x0013100001747983 */ /* 0x000f280000300a00 */
        /* <DEDUP_REMOVED lines=8> */
[----:B------:R1:W-:Y:S04]  /*97cd0*/  LDGSTS.E [R3+-0x3a500], desc[UR60][R106.64], P0 ;  /* 0xc5b000006a037fae */ /* 0x0003e8000812187c */
[----:B------:R-:W-:Y:S04]  /*97ce0*/  LDGSTS.E [R3+-0x3a100], desc[UR60][R102.64], P0 ;  /* 0xc5f0000066037fae */ /* 0x000fe8000812187c */
[----:B------:R-:W4:Y:S04]  /*97cf0*/  LDL.LU.64 R102, [R1+0x11d0] ;  /* 0x0011d00001667983 */ /* 0x000f280000300a00 */
[----:B------:R-:W4:Y:S04]  /*97d00*/  LDL.LU.64 R128, [R1+0x1190] ;  /* 0x0011900001807983 */ /* 0x000f280000300a00 */
[----:B------:R-:W4:Y:S04]  /*97d10*/  LDL.LU.64 R130, [R1+0x1150] ;  /* 0x0011500001827983 */ /* 0x000f280000300a00 */
[----:B------:R-:W4:Y:S01]  /*97d20*/  LDL.LU.64 R132, [R1+0x1110] ;  /* 0x0011100001847983 */ /* 0x000f220000300a00 */
[----:B-1----:R-:W-:-:S05]  /*97d30*/  IADD3 R106, P1, R108, R5, RZ ;  /* 0x000000056c6a7210 */ /* 0x002fca0007f3e0ff */
        /* <DEDUP_REMOVED lines=20> */
[----:B------:R-:W3:Y:S04]  /*97e80*/  LDL.LU.64 R102, [R1+0x1090] ;  /* 0x0010900001667983 */ /* 0x000ee80000300a00 */
[----:B------:R-:W4:Y:S04]  /*97e90*/  LDL.LU.64 R138, [R1+0x1050] ;  /* 0x00105000018a7983 */ /* 0x000f280000300a00 */
[----:B------:R-:W4:Y:S04]  /*97ea0*/  LDL.LU.64 R140, [R1+0x1010] ;  /* 0x00101000018c7983 */ /* 0x000f280000300a00 */
[----:B------:R-:W4:Y:S01]  /*97eb0*/  LDL.LU.64 R142, [R1+0xfd0] ;  /* 0x000fd000018e7983 */ /* 0x000f220000300a00 */
[----:B------:R-:W-:-:S03]  /*97ec0*/  IADD3 R126, P1, R128, R5, RZ ;  /* 0x00000005807e7210 */ /* 0x000fc60007f3e0ff */
[----:B------:R-:W4:Y:S02]  /*97ed0*/  LDL.LU.64 R144, [R1+0xf90] ;  /* 0x000f900001907983 */ /* 0x000f240000300a00 */
[----:B------:R-:W-:Y:S01]  /*97ee0*/  IMAD.X R127, R129, 0x1, R2, P1 ;  /* 0x00000001817f7824 */ /* 0x000fe200008e0602 */
[-C--:B------:R-:W-:Y:S01]  /*97ef0*/  IADD3 R128, P1, R130, R5.reuse, RZ ;  /* 0x0000000582807210 */ /* 0x080fe20007f3e0ff */
[----:B------:R-:W4:Y:S03]  /*97f00*/  LDL.LU.64 R146, [R1+0xf50] ;  /* 0x000f500001927983 */ /* 0x000f260000300a00 */
[----:B------:R-:W-:Y:S01]  /*97f10*/  IADD3.X R129, R131, R2, RZ, P1, !PT ;  /* 0x0000000283817210 */ /* 0x000fe20000ffe4ff */
[----:B------:R-:W4:Y:S01]  /*97f20*/  LDL.LU.64 R148, [R1+0xf10] ;  /* 0x000f100001947983 */ /* 0x000f220000300a00 */
[----:B------:R-:W-:Y:S01]  /*97f30*/  IADD3 R130, P1, R132, R5, RZ ;  /* 0x0000000584827210 */ /* 0x000fe20007f3e0ff */
[----:B------:R-:W-:Y:S01]  /*97f40*/  IMAD.MOV.U32 R21, RZ, RZ, R20 ;  /* 0x000000ffff157224 */ /* 0x000fe200078e0014 */
[----:B------:R-:W-:Y:S01]  /*97f50*/  MOV R20, R151 ;  /* 0x0000009700147202 */ /* 0x000fe20000000f00 */
[----:B------:R-:W-:Y:S01]  /*97f60*/  IMAD.MOV.U32 R19, RZ, RZ, R18 ;  /* 0x000000ffff137224 */ /* 0x000fe200078e0012 */
[----:B------:R-:W-:Y:S01]  /*97f70*/  MOV R18, R150 ;  /* 0x0000009600127202 */ /* 0x000fe20000000f00 */
[----:B------:R-:W-:Y:S01]  /*97f80*/  IMAD.X R131, R133, 0x1, R2, P1 ;  /* 0x0000000185837824 */ /* 0x000fe200008e0602 */
[----:B------:R-:W4:Y:S01]  /*97f90*/  LDL.LU.64 R150, [R1+0xed0] ;  /* 0x000ed00001967983 */ /* 0x000f220000300a00 */
[----:B--2---:R-:W-:-:S04]  /*97fa0*/  IADD3 R132, P1, R104, R5, RZ ;  /* 0x0000000568847210 */ /* 0x004fc80007f3e0ff */
[----:B------:R-:W-:Y:S02]  /*97fb0*/  IADD3.X R133, R105, R2, RZ, P1, !PT ;  /* 0x0000000269857210 */ /* 0x000fe40000ffe4ff */
[----:B------:R-:W2:Y:S01]  /*97fc0*/  LDL.LU.64 R104, [R1+0xe90] ;  /* 0x000e900001687983 */ /* 0x000ea20000300a00 */
[----:B---3--:R-:W-:-:S05]  /*97fd0*/  IADD3 R134, P1, R102, R5, RZ ;  /* 0x0000000566867210 */ /* 0x008fca0007f3e0ff */
[----:B------:R-:W-:Y:S02]  /*97fe0*/  IMAD.X R135, R103, 0x1, R2, P1 ;  /* 0x0000000167877824 */ /* 0x000fe400008e0602 */
        /* <DEDUP_REMOVED lines=25> */
[----:B------:R1:W-:Y:S01]  /*98180*/  STL.64 [R1+0x1410], R106 ;  /* 0x0014106a01007387 */ /* 0x0003e20000100a00 */
[----:B------:R-:W-:Y:S01]  /*98190*/  MOV R115, R252 ;  /* 0x000000fc00737202 */ /* 0x000fe20000000f00 */
[----:B------:R-:W-:-:S02]  /*981a0*/  IMAD.MOV.U32 R173, RZ, RZ, R172 ;  /* 0x000000ffffad7224 */ /* 0x000fc400078e00ac */
[----:B------:R4:W-:Y:S01]  /*981b0*/  STL.64 [R1+0x13d0], R108 ;  /* 0x0013d06c01007387 */ /* 0x0009e20000100a00 */
[----:B------:R-:W-:-:S03]  /*981c0*/  MOV R172, R157 ;  /* 0x0000009d00ac7202 */ /* 0x000fc60000000f00 */
[----:B------:R4:W-:Y:S04]  /*981d0*/  STL.64 [R1+0x1390], R110 ;  /* 0x0013906e01007387 */ /* 0x0009e80000100a00 */
[----:B------:R4:W-:Y:S04]  /*981e0*/  STL.64 [R1+0x1350], R112 ;  /* 0x0013507001007387 */ /* 0x0009e80000100a00 */
[----:B------:R4:W-:Y:S01]  /*981f0*/  STL.64 [R1+0x1310], R114 ;  /* 0x0013107201007387 */ /* 0x0009e20000100a00 */
[----:B------:R-:W-:-:S03]  /*98200*/  IMAD.MOV.U32 R169, RZ, RZ, R168 ;  /* 0x000000ffffa97224 */ /* 0x000fc600078e00a8 */
[----:B------:R4:W-:Y:S01]  /*98210*/  STL.64 [R1+0x12d0], R116 ;  /* 0x0012d07401007387 */ /* 0x0009e20000100a00 */
[----:B------:R-:W-:-:S03]  /*98220*/  MOV R168, R155 ;  /* 0x0000009b00a87202 */ /* 0x000fc60000000f00 */
[----:B------:R4:W-:Y:S04]  /*98230*/  STL.64 [R1+0x1290], R118 ;  /* 0x0012907601007387 */ /* 0x0009e80000100a00 */
[----:B------:R4:W-:Y:S04]  /*98240*/  STL.64 [R1+0x1250], R120 ;  /* 0x0012507801007387 */ /* 0x0009e80000100a00 */
[----:B------:R4:W-:Y:S04]  /*98250*/  STL.64 [R1+0x1210], R122 ;  /* 0x0012107a01007387 */ /* 0x0009e80000100a00 */
[----:B------:R4:W-:Y:S01]  /*98260*/  STL.64 [R1+0x11d0], R124 ;  /* 0x0011d07c01007387 */ /* 0x0009e20000100a00 */
[----:B------:R-:W-:-:S03]  /*98270*/  IMAD.MOV.U32 R17, RZ, RZ, R16 ;  /* 0x000000ffff117224 */ /* 0x000fc600078e0010 */
[----:B------:R4:W-:Y:S01]  /*98280*/  STL.64 [R1+0x1190], R126 ;  /* 0x0011907e01007387 */ /* 0x0009e20000100a00 */
[----:B------:R-:W-:-:S03]  /*98290*/  MOV R16, R4 ;  /* 0x0000000400107202 */ /* 0x000fc60000000f00 */
[----:B------:R4:W-:Y:S04]  /*982a0*/  STL.64 [R1+0x1150], R128 ;  /* 0x0011508001007387 */ /* 0x0009e80000100a00 */
[----:B------:R-:W-:Y:S04]  /*982b0*/  LDGSTS.E [R3+-0x39d00], desc[UR60][R164.64], P0 ;  /* 0xc6300000a4037fae */ /* 0x000fe8000812187c */
        /* <DEDUP_REMOVED lines=15> */
[----:B------:R4:W-:Y:S01]  /*983b0*/  STL.64 [R1+0xf10], R146 ;  /* 0x000f109201007387 */ /* 0x0009e20000100a00 */
[----:B-1----:R-:W-:Y:S01]  /*983c0*/  IMAD.U32 R3, RZ, RZ, UR4 ;  /* 0x00000004ff037e24 */ /* 0x002fe2000f8e00ff */
[----:B--2---:R-:W-:-:S05]  /*983d0*/  IADD3 R150, P1, R104, R5, RZ ;  /* 0x0000000568967210 */ /* 0x004fca0007f3e0ff */
[----:B------:R-:W-:Y:S01]  /*983e0*/  IMAD.X R151, R105, 0x1, R2, P1 ;  /* 0x0000000169977824 */ /* 0x000fe200008e0602 */
[----:B---3--:R-:W-:-:S04]  /*983f0*/  IADD3 R152, P1, R102, R5, RZ ;  /* 0x0000000566987210 */ /* 0x008fc80007f3e0ff */
        /* <DEDUP_REMOVED lines=13> */
[----:B------:R-:W-:Y:S01]  /*984d0*/  IADD3 R155, P1, R10, R5, RZ ;  /* 0x000000050a9b7210 */ /* 0x000fe20007f3e0ff */
[----:B------:R-:W-:-:S04]  /*984e0*/  IMAD.MOV.U32 R175, RZ, RZ, R174 ;  /* 0x000000ffffaf7224 */ /* 0x000fc800078e00ae */
[----:B------:R-:W-:Y:S01]  /*984f0*/  IMAD.X R10, R11, 0x1, R2, P1 ;  /* 0x000000010b0a7824 */ /* 0x000fe200008e0602 */
[----:B------:R-:W-:Y:S01]  /*98500*/  IADD3 R4, P1, R8, R5, RZ ;  /* 0x0000000508047210 */ /* 0x000fe20007f3e0ff */
[----:B------:R-:W-:Y:S01]  /*98510*/  IMAD.MOV.U32 R171, RZ, RZ, R170 ;  /* 0x000000ffffab7224 */ /* 0x000fe200078e00aa */
[----:B------:R-:W-:Y:S02]  /*98520*/  MOV R174, R102 ;  /* 0x0000006600ae7202 */ /* 0x000fe40000000f00 */
[----:B------:R-:W-:Y:S01]  /*98530*/  IADD3.X R8, R9, R2, RZ, P1, !PT ;  /* 0x0000000209087210 */ /* 0x000fe20000ffe4ff */
[----:B------:R-:W5:Y:S01]  /*98540*/  LDL.LU R102, [R1+0x2db8] ;  /* 0x002db80001667983 */ /* 0x000f620000300800 */
[----:B------:R-:W-:Y:S01]  /*98550*/  LOP3.LUT R9, R7, 0x70, RZ, 0x3c, !PT ;  /* 0x0000007007097812 */ /* 0x000fe200078e3cff */
[----:B------:R-:W-:Y:S01]  /*98560*/  IMAD.MOV.U32 R167, RZ, RZ, R166 ;  /* 0x000000ffffa77224 */ /* 0x000fe200078e00a6 */
[----:B------:R-:W-:Y:S01]  /*98570*/  MOV R170, R103 ;  /* 0x0000006700aa7202 */ /* 0x000fe20000000f00 */
[----:B------:R1:W-:Y:S01]  /*98580*/  STL.64 [R1+0xed0], R148 ;  /* 0x000ed09401007387 */ /* 0x0003e20000100a00 */
[----:B------:R-:W-:Y:S01]  /*98590*/  MOV R166, R104 ;  /* 0x0000006800a67202 */ /* 0x000fe20000000f00 */
[----:B------:R-:W-:-:S02]  /*985a0*/  IMAD.MOV.U32 R161, RZ, RZ, R160 ;  /* 0x000000ffffa17224 */ /* 0x000fc400078e00a0 */
[----:B------:R-:W5:Y:S01]  /*985b0*/  LDL.LU R103, [R1+0x2db4] ;  /* 0x002db40001677983 */ /* 0x000f620000300800 */
[----:B------:R-:W-:Y:S01]  /*985c0*/  IADD3 R3, R9, 0x200000, R3 ;  /* 0x0020000009037810 */ /* 0x000fe20007ffe003 */
[----:B------:R-:W-:Y:S02]  /*985d0*/  IMAD.MOV.U32 R15, RZ, RZ, R14 ;  /* 0x000000ffff0f7224 */ /* 0x000fe400078e000e */
[----:B------:R2:W-:Y:S01]  /*985e0*/  STL.64 [R1+0xe90], R150 ;  /* 0x000e909601007387 */ /* 0x0005e20000100a00 */
[----:B------:R-:W-:Y:S01]  /*985f0*/  MOV R160, R105 ;  /* 0x0000006900a07202 */ /* 0x000fe20000000f00 */
[----:B------:R-:W-:Y:S02]  /*98600*/  IMAD.MOV.U32 R13, RZ, RZ, R12 ;  /* 0x000000ffff0d7224 */ /* 0x000fe400078e000c */
[----:B------:R-:W5:Y:S01]  /*98610*/  LDL.LU R104, [R1+0x2db0] ;  /* 0x002db00001687983 */ /* 0x000f620000300800 */
[----:B------:R-:W-:Y:S01]  /*98620*/  MOV R14, R158 ;  /* 0x0000009e000e7202 */ /* 0x000fe20000000f00 */
[----:B------:R-:W-:-:S02]  /*98630*/  IMAD.MOV.U32 R11, RZ, RZ, R10 ;  /* 0x000000ffff0b7224 */ /* 0x000fc400078e000a */
[----:B------:R3:W-:Y:S01]  /*98640*/  STL.64 [R1+0xe50], R152 ;  /* 0x000e509801007387 */ /* 0x0007e20000100a00 */
[----:B------:R-:W-:-:S03]  /*98650*/  MOV R12, R157 ;  /* 0x0000009d000c7202 */ /* 0x000fc60000000f00 */
[----:B------:R-:W5:Y:S01]  /*98660*/  LDL.LU R105, [R1+0x2dac] ;  /* 0x002dac0001697983 */ /* 0x000f620000300800 */
[----:B------:R-:W-:-:S03]  /*98670*/  MOV R10, R155 ;  /* 0x0000009b000a7202 */ /* 0x000fc60000000f00 */
[----:B------:R-:W5:Y:S04]  /*98680*/  LDL.LU R158, [R1+0x2da8] ;  /* 0x002da800019e7983 */ /* 0x000f680000300800 */
[----:B------:R-:W5:Y:S04]  /*98690*/  LDL.LU R157, [R1+0x2da4] ;  /* 0x002da400019d7983 */ /* 0x000f680000300800 */
[----:B------:R-:W5:Y:S04]  /*986a0*/  LDL.LU R155, [R1+0x2da0] ;  /* 0x002da000019b7983 */ /* 0x000f680000300800 */
[----:B------:R-:W-:Y:S04]  /*986b0*/  LDGSTS.E [R3+-0x3fc80], desc[UR60][R106.64], P0 ;  /* 0xc03800006a037fae */ /* 0x000fe8000812187c */
[----:B------:R-:W-:Y:S04]  /*986c0*/  LDGSTS.E [R3+-0x3f880], desc[UR60][R108.64], P0 ;  /* 0xc07800006c037fae */ /* 0x000fe8000812187c */
[----:B------:R-:W-:Y:S04]  /*986d0*/  LDGSTS.E [R3+-0x3f480], desc[UR60][R110.64], P0 ;  /* 0xc0b800006e037fae */ /* 0x000fe8000812187c */
[----:B------:R-:W5:Y:S04]  /*986e0*/  LDL.LU.64 R106, [R1+0x2d98] ;  /* 0x002d9800016a7983 */ /* 0x000f680000300a00 */
[----:B----4-:R-:W5:Y:S04]  /*986f0*/  LDL.LU.64 R108, [R1+0x2d90] ;  /* 0x002d9000016c7983 */ /* 0x010f680000300a00 */
[----:B------:R-:W5:Y:S04]  /*98700*/  LDL.LU.64 R110, [R1+0x2d88] ;  /* 0x002d8800016e7983 */ /* 0x000f680000300a00 */
[----:B------:R-:W-:Y:S04]  /*98710*/  LDGSTS.E [R3+-0x3f080], desc[UR60][R112.64], P0 ;  /* 0xc0f8000070037fae */ /* 0x000fe8000812187c */
[----:B------:R-:W-:Y:S04]  /*98720*/  LDGSTS.E [R3+-0x3ec80], desc[UR60][R114.64], P0 ;  /* 0xc138000072037fae */ /* 0x000fe8000812187c */
[----:B------:R-:W-:Y:S04]  /*98730*/  LDGSTS.E [R3+-0x3e880], desc[UR60][R116.64], P0 ;  /* 0xc178000074037fae */ /* 0x000fe8000812187c */
[----:B------:R-:W5:Y:S04]  /*98740*/  LDL.LU.64 R112, [R1+0x2d80] ;  /* 0x002d800001707983 */ /* 0x000f680000300a00 */
[----:B------:R-:W5:Y:S04]  /*98750*/  LDL.LU.64 R114, [R1+0x2d78] ;  /* 0x002d780001727983 */ /* 0x000f680000300a00 */
        /* <DEDUP_REMOVED lines=34> */
[----:B-1----:R-:W5:Y:S04]  /*98980*/  LDL.LU.64 R148, [R1+0x2cf0] ;  /* 0x002cf00001947983 */ /* 0x002f680000300a00 */
[----:B--2---:R-:W5:Y:S04]  /*98990*/  LDL.LU.64 R150, [R1+0x2ce8] ;  /* 0x002ce80001967983 */ /* 0x004f680000300a00 */
[----:B---3--:R-:W5:Y:S01]  /*989a0*/  LDL.LU.64 R152, [R1+0x2ce0] ;  /* 0x002ce00001987983 */ /* 0x008f620000300a00 */
[----:B------:R-:W-:Y:S01]  /*989b0*/  IMAD.MOV.U32 R9, RZ, RZ, R8 ;  /* 0x000000ffff097224 */ /* 0x000fe200078e0008 */
[----:B------:R-:W-:-:S02]  /*989c0*/  MOV R8, R4 ;  /* 0x0000000400087202 */ /* 0x000fc40000000f00 */
[----:B------:R-:W1:Y:S01]  /*989d0*/  LDC R4, c[0x0][0x238] ;  /* 0x00008e00ff047b82 */ /* 0x000e620000000800 */
[----:B------:R-:W-:Y:S01]  /*989e0*/  UIADD3 UR10, UR10, 0x1, URZ ;  /* 0x000000010a0a7890 */ /* 0x000fe2000fffe03f */
[----:B------:R-:W-:Y:S03]  /*989f0*/  LDGSTS.E [R3+-0x39c80], desc[UR60][R174.64], P0 ;  /* 0xc6380000ae037fae */ /* 0x000fe6000812187c */
[----:B------:R-:W-:Y:S01]  /*98a00*/  UISETP.NE.U32.AND UP0, UPT, UR10, UR11, UPT ;  /* 0x0000000b0a00728c */ /* 0x000fe2000bf05070 */
[----:B------:R-:W-:Y:S04]  /*98a10*/  LDGSTS.E [R3+-0x39880], desc[UR60][R170.64], P0 ;  /* 0xc6780000aa037fae */ /* 0x000fe8000812187c */
[----:B------:R-:W-:Y:S04]  /*98a20*/  LDGSTS.E [R3+-0x39480], desc[UR60][R166.64], P0 ;  /* 0xc6b80000a6037fae */ /* 0x000fe8000812187c */
[----:B------:R-:W-:Y:S04]  /*98a30*/  LDGSTS.E [R3+-0x39080], desc[UR60][R160.64], P0 ;  /* 0xc6f80000a0037fae */ /* 0x000fe8000812187c */
[----:B------:R-:W-:Y:S04]  /*98a40*/  LDGSTS.E [R3+-0x38c80], desc[UR60][R14.64], P0 ;  /* 0xc73800000e037fae */ /* 0x000fe8000812187c */
[----:B------:R-:W-:Y:S04]  /*98a50*/  LDGSTS.E [R3+-0x38880], desc[UR60][R12.64], P0 ;  /* 0xc77800000c037fae */ /* 0x000fe8000812187c */
[----:B------:R-:W-:Y:S04]  /*98a60*/  LDGSTS.E [R3+-0x38480], desc[UR60][R10.64], P0 ;  /* 0xc7b800000a037fae */ /* 0x000fe8000812187c */
[----:B------:R2:W-:Y:S01]  /*98a70*/  LDGSTS.E [R3+-0x38080], desc[UR60][R8.64], P0 ;  /* 0xc7f8000008037fae */ /* 0x0005e2000812187c */
[----:B------:R-:W-:Y:S01]  /*98a80*/  PLOP3.LUT P0, PT, PT, PT, UP0, 0x80, 0x0 ;  /* 0x000000000000781c */ /* 0x000fe20003f0f008 */
[----:B-1----:R-:W-:-:S02]  /*98a90*/  IMAD.SHL.U32 R4, R4, 0x80, RZ ;  /* 0x0000008004047824 */ /* 0x002fc400078e00ff */
[----:B------:R-:W0:Y:S03]  /*98aa0*/  LDGDEPBAR ;  /* 0x00000000000079af */ /* 0x000e260000000000 */
[----:B------:R-:W-:Y:S01]  /*98ab0*/  SHF.L.U32 R4, R4, 0x2, RZ ;  /* 0x0000000204047819 */ /* 0x000fe200000006ff */
[----:B--2---:R-:W-:-:S06]  /*98ac0*/  IMAD.U32 R3, RZ, RZ, UR10 ;  /* 0x0000000aff037e24 */ /* 0x004fcc000f8e00ff */
[----:B------:R-:W-:Y:S05]  /*98ad0*/  @P0 BRA `(.L_x_1) ;  /* 0xfffffde800500947 */ /* 0x000fea000383ffff */
.L_x_0:
[----:B------:R-:W2:Y:S01]  /*98ae0*/  LDL.LU R159, [R1+0x24cc] ;  /* 0x0024cc00019f7983 */ /* 0x000ea20000300800 */
[----:B------:R-:W-:-:S04]  /*98af0*/  DEPBAR.LE SB0, 0x0 ;  /* 0x000080000000791a */ /* 0x000fc80000000000 */
[----:B------:R-:W1:Y:S01]  /*98b00*/  S2R R156, SR_TID.X ;  /* 0x00000000009c7919 */ /* 0x000e620000002100 */
[C---:B-----5:R-:W-:Y:S01]  /*98b10*/  IADD3 R2, R152.reuse, 0x81, RZ ;  /* 0x0000008198027810 */ /* 0x060fe20007ffe0ff */
[----:B------:R-:W-:Y:S01]  /*98b20*/  ULDC.64 UR4, c[0x0][0x228] ;  /* 0x00008a0000047ab9 */ /* 0x000fe20000000a00 */
[----:B------:R-:W-:Y:S01]  /*98b30*/  ULDC UR50, c[0x0][0x248] ;  /* 0x0000920000327ab9 */ /* 0x000fe20000000800 */
[----:B------:R-:W-:Y:S01]  /*98b40*/  VIADD R3, R152, 0x80 ;  /* 0x0000008098037836 */ /* 0x000fe20000000000 */
[----:B------:R-:W-:Y:S01]  /*98b50*/  ISETP.GE.AND P1, PT, R2, UR5, PT ;  /* 0x0000000502007c0c */ /* 0x000fe2000bf26270 */
[----:B------:R-:W-:Y:S01]  /*98b60*/  ULDC.64 UR6, c[0x0][0x228] ;  /* 0x00008a0000067ab9 */ /* 0x000fe20000000a00 */
        /* <DEDUP_REMOVED lines=25> */
[C---:B-1----:R-:W-:Y:S01]  /*98d00*/  IMAD.SHL.U32 R154, R156.reuse, 0x10, RZ ;  /* 0x000000109c9a7824 */ /* 0x042fe200078e00ff */
[C---:B------:R-:W-:Y:S01]  /*98d10*/  SHF.L.U32 R6, R156.reuse, 0x6, RZ ;  /* 0x000000069c067819 */ /* 0x040fe200000006ff */
[----:B------:R-:W-:Y:S01]  /*98d20*/  ULDC UR23, c[0x0][0x22c] ;  /* 0x00008b0000177ab9 */ /* 0x000fe20000000800 */
[----:B------:R-:W-:Y:S01]  /*98d30*/  LOP3.LUT R4, R156, 0x60, RZ, 0xc0, !PT ;  /* 0x000000609c047812 */ /* 0x000fe200078ec0ff */
[----:B------:R-:W-:Y:S01]  /*98d40*/  ULDC UR24, c[0x0][0x228] ;  /* 0x00008a0000187ab9 */ /* 0x000fe20000000800 */
[----:B------:R-:W-:Y:S01]  /*98d50*/  LOP3.LUT R154, R154, 0xf0, RZ, 0xc0, !PT ;  /* 0x000000f09a9a7812 */ /* 0x000fe200078ec0ff */
[----:B------:R-:W-:Y:S01]  /*98d60*/  ULDC UR55, c[0x0][0x228] ;  /* 0x00008a0000377ab9 */ /* 0x000fe20000000800 */
[----:B------:R-:W-:Y:S01]  /*98d70*/  LOP3.LUT R6, R6, 0x400, RZ, 0xc0, !PT ;  /* 0x0000040006067812 */ /* 0x000fe200078ec0ff */
        /* <DEDUP_REMOVED lines=21> */
[----:B------:R-:W-:Y:S01]  /*98ed0*/  BAR.SYNC.DEFER_BLOCKING 0x0 ;  /* 0x0000000000007b1d */ /* 0x000fe20000010000 */
[----:B--2---:R-:W-:Y:S01]  /*98ee0*/  R2UR UR8, R159 ;  /* 0x000000009f0872ca */ /* 0x004fe200000e0000 */
[----:B------:R-:W-:Y:S01]  /*98ef0*/  IMAD R2, R152, UR50, RZ ;  /* 0x0000003298027c24 */ /* 0x000fe2000f8e02ff */
[----:B------:R-:W-:-:S03]  /*98f00*/  ISETP.GE.AND P0, PT, R3, UR7, PT ;  /* 0x0000000703007c0c */ /* 0x000fc6000bf06270 */
[----:B------:R-:W-:Y:S01]  /*98f10*/  ULDC UR5, c[0x0][0x22c] ;  /* 0x00008b0000057ab9 */ /* 0x000fe20000000800 */
[----:B------:R-:W-:Y:S01]  /*98f20*/  LOP3.LUT R23, R23, 0xffffdfff, RZ, 0xc0, !PT ;  /* 0xffffdfff17177812 */ /* 0x000fe200078ec0ff */
[----:B------:R-:W-:-:S06]  /*98f30*/  ULDC UR7, c[0x0][0x228] ;  /* 0x00008a0000077ab9 */ /* 0x000fcc0000000800 */
[----:B------:R-:W-:-:S04]  /*98f40*/  IADD3 R156, R6, UR8, R154 ;  /* 0x00000008069c7c10 */ /* 0x000fc8000fffe09a */
[----:B------:R-:W-:Y:S02]  /*98f50*/  LEA R156, R4, R156, 0x3 ;  /* 0x0000009c049c7211 */ /* 0x000fe400078e18ff */
[----:B------:R-:W2:Y:S04]  /*98f60*/  LDL.LU R4, [R1+0xc00] ;  /* 0x000c000001047983 */ /* 0x000ea80000300800 */
[----:B------:R-:W2:Y:S04]  /*98f70*/  LDL.LU R5, [R1+0xc08] ;  /* 0x000c080001057983 */ /* 0x000ea80000300800 */
[----:B------:R-:W2:Y:S04]  /*98f80*/  LDL.LU R6, [R1+0xa00] ;  /* 0x000a000001067983 */ /* 0x000ea80000300800 */
[----:B------:R-:W2:Y:S01]  /*98f90*/  LDL.LU R7, [R1+0xa08] ;  /* 0x000a080001077983 */ /* 0x000ea20000300800 */
[----:B------:R-:W1:Y:S03]  /*98fa0*/  S2R R154, SR_TID.X ;  /* 0x00000000009a7919 */ /* 0x000e660000002100 */
[----:B--2---:R2:W-:Y:S04]  /*98fb0*/  STSM.16.M88.4 [R156], R4 ;  /* 0x000000049c007844 */ /* 0x0045e80000000200 */
[----:B--2---:R-:W2:Y:S04]  /*98fc0*/  LDL.LU R4, [R1+0x800] ;  /* 0x0008000001047983 */ /* 0x004ea80000300800 */
[----:B------:R-:W2:Y:S04]  /*98fd0*/  LDL.LU R5, [R1+0x808] ;  /* 0x0008080001057983 */ /* 0x000ea80000300800 */
[----:B------:R-:W2:Y:S04]  /*98fe0*/  LDL.LU R6, [R1+0x600] ;  /* 0x0006000001067983 */ /* 0x000ea80000300800 */
[----:B------:R-:W2:Y:S01]  /*98ff0*/  LDL.LU R7, [R1+0x608] ;  /* 0x0006080001077983 */ /* 0x000ea20000300800 */
[----:B------:R-:W-:Y:S01]  /*99000*/  BAR.SYNC.DEFER_BLOCKING 0x0 ;  /* 0x0000000000007b1d */ /* 0x000fe20000010000 */
[----:B-1----:R-:W-:-:S04]  /*99010*/  LOP3.LUT R154, R154, 0x7f, RZ, 0xc0, !PT ;  /* 0x0000007f9a9a7812 */ /* 0x002fc800078ec0ff */
[----:B------:R-:W-:Y:S01]  /*99020*/  LEA R154, R154, UR8, 0x4 ;  /* 0x000000089a9a7c11 */ /* 0x000fe2000f8e20ff */
[----:B------:R-:W-:Y:S01]  /*99030*/  ULDC.64 UR8, c[0x0][0x220] ;  /* 0x0000880000087ab9 */ /* 0x000fe20000000a00 */
[----:B------:R-:W3:Y:S04]  /*99040*/  LDL.LU R160, [R1+0x400] ;  /* 0x0004000001a07983 */ /* 0x000ee80000300800 */
[----:B------:R-:W3:Y:S04]  /*99050*/  LDL.LU R161, [R1+0x408] ;  /* 0x0004080001a17983 */ /* 0x000ee80000300800 */
[----:B------:R-:W3:Y:S04]  /*99060*/  LDL.LU R162, [R1+0x200] ;  /* 0x0002000001a27983 */ /* 0x000ee80000300800 */
[----:B------:R-:W3:Y:S04]  /*99070*/  LDL.LU R163, [R1+0x208] ;  /* 0x0002080001a37983 */ /* 0x000ee80000300800 */
[----:B------:R-:W1:Y:S01]  /*99080*/  LDS.128 R164, [R154] ;  /* 0x000000009aa47984 */ /* 0x000e620000000c00 */
[----:B------:R-:W-:Y:S06]  /*99090*/  BAR.SYNC.DEFER_BLOCKING 0x0 ;  /* 0x0000000000007b1d */ /* 0x000fec0000010000 */
[----:B-1----:R-:W-:Y:S04]  /*990a0*/  STL.64 [R1+0xe10], R164 ;  /* 0x000e10a401007387 */ /* 0x002fe80000100a00 */
[----:B------:R-:W-:Y:S04]  /*990b0*/  STL.64 [R1+0xe18], R166 ;  /* 0x000e18a601007387 */ /* 0x000fe80000100a00 */
[----:B--2---:R-:W-:Y:S01]  /*990c0*/  STSM.16.M88.4 [R156], R4 ;  /* 0x000000049c007844 */ /* 0x004fe20000000200 */
[----:B------:R-:W-:Y:S06]  /*990d0*/  BAR.SYNC.DEFER_BLOCKING 0x0 ;  /* 0x0000000000007b1d */ /* 0x000fec0000010000 */
[----:B------:R-:W1:Y:S02]  /*990e0*/  LDS.128 R4, [R154] ;  /* 0x000000009a047984 */ /* 0x000e640000000c00 */
[----:B------:R-:W-:Y:S06]  /*990f0*/  BAR.SYNC.DEFER_BLOCKING 0x0 ;  /* 0x0000000000007b1d */ /* 0x000fec0000010000 */
[----:B-1----:R1:W-:Y:S04]  /*99100*/  STL.64 [R1+0xe00], R4 ;  /* 0x000e000401007387 */ /* 0x0023e80000100a00 */
[----:B------:R2:W-:Y:S04]  /*99110*/  STL.64 [R1+0xe08], R6 ;  /* 0x000e080601007387 */ /* 0x0005e80000100a00 */
[----:B------:R-:W4:Y:S04]  /*99120*/  LDL.LU R164, [R1] ;  /* 0x0000000001a47983 */ /* 0x000f280000300800 */
[----:B------:R-:W4:Y:S04]  /*99130*/  LDL.LU R165, [R1+0x8] ;  /* 0x0000080001a57983 */ /* 0x000f280000300800 */
[----:B---3--:R-:W-:Y:S01]  /*99140*/  STSM.16.M88.4 [R156], R160 ;  /* 0x000000a09c007844 */ /* 0x008fe20000000200 */
[----:B------:R-:W-:Y:S01]  /*99150*/  BAR.SYNC.DEFER_BLOCKING 0x0 ;  /* 0x0000000000007b1d */ /* 0x000fe20000010000 */
[----:B------:R-:W-:Y:S01]  /*99160*/  IMAD.MOV.U32 R166, RZ, RZ, R24 ;  /* 0x000000ffffa67224 */ /* 0x000fe200078e0018 */
[----:B------:R-:W-:-:S04]  /*99170*/  MOV R167, R26 ;  /* 0x0000001a00a77202 */ /* 0x000fc80000000f00 */
[----:B-1----:R-:W3:Y:S04]  /*99180*/  LDL.LU R4, [R1+0xc04] ;  /* 0x000c040001047983 */ /* 0x002ee80000300800 */
[----:B------:R-:W3:Y:S04]  /*99190*/  LDL.LU R5, [R1+0xc0c] ;  /* 0x000c0c0001057983 */ /* 0x000ee80000300800 */
[----:B--2---:R-:W3:Y:S04]  /*991a0*/  LDL.LU R6, [R1+0xa04] ;  /* 0x000a040001067983 */ /* 0x004ee80000300800 */
[----:B------:R-:W3:Y:S04]  /*991b0*/  LDL.LU R7, [R1+0xa0c] ;  /* 0x000a0c0001077983 */ /* 0x000ee80000300800 */
[----:B------:R-:W1:Y:S01]  /*991c0*/  LDS.128 R160, [R154] ;  /* 0x000000009aa07984 */ /* 0x000e620000000c00 */
[----:B------:R-:W-:Y:S06]  /*991d0*/  BAR.SYNC.DEFER_BLOCKING 0x0 ;  /* 0x0000000000007b1d */ /* 0x000fec0000010000 */
[----:B-1----:R-:W-:Y:S04]  /*991e0*/  STL.64 [R1+0xc00], R160 ;  /* 0x000c00a001007387 */ /* 0x002fe80000100a00 */
[----:B------:R-:W-:Y:S04]  /*991f0*/  STL.64 [R1+0xc08], R162 ;  /* 0x000c08a201007387 */ /* 0x000fe80000100a00 */
[----:B----4-:R-:W-:Y:S01]  /*99200*/  STSM.16.M88.4 [R156], R164 ;  /* 0x000000a49c007844 */ /* 0x010fe20000000200 */
[----:B------:R-:W-:Y:S06]  /*99210*/  BAR.SYNC.DEFER_BLOCKING 0x0 ;  /* 0x0000000000007b1d */ /* 0x000fec0000010000 */
[----:B------:R-:W1:Y:S02]  /*99220*/  LDS.128 R160, [R154] ;  /* 0x000000009aa07984 */ /* 0x000e640000000c00 */
[----:B------:R-:W-:Y:S06]  /*99230*/  BAR.SYNC.DEFER_BLOCKING 0x0 ;  /* 0x0000000000007b1d */ /* 0x000fec0000010000 */
[----:B-1----:R1:W-:Y:S04]  /*99240*/  STL.64 [R1+0xa00], R160 ;  /* 0x000a00a001007387 */ /* 0x0023e80000100a00 */
[----:B------:R2:W-:Y:S04]  /*99250*/  STL.64 [R1+0xa08], R162 ;  /* 0x000a08a201007387 */ /* 0x0005e80000100a00 */
[----:B-1----:R-:W4:Y:S04]  /*99260*/  LDL.LU R160, [R1+0x804] ;  /* 0x0008040001a07983 */ /* 0x002f280000300800 */
[----:B------:R-:W4:Y:S04]  /*99270*/  LDL.LU R161, [R1+0x80c] ;  /* 0x00080c0001a17983 */ /* 0x000f280000300800 */
[----:B--2---:R-:W4:Y:S04]  /*99280*/  LDL.LU R162, [R1+0x604] ;  /* 0x0006040001a27983 */ /* 0x004f280000300800 */
[----:B------:R-:W4:Y:S04]  /*99290*/  LDL.LU R163, [R1+0x60c] ;  /* 0x00060c0001a37983 */ /* 0x000f280000300800 */
[----:B---3--:R1:W-:Y:S01]  /*992a0*/  STSM.16.M88.4 [R156], R4 ;  /* 0x000000049c007844 */ /* 0x0083e20000000200 */
[----:B------:R-:W-:Y:S06]  /*992b0*/  BAR.SYNC.DEFER_BLOCKING 0x0 ;  /* 0x0000000000007b1d */ /* 0x000fec0000010000 */
[----:B-1----:R-:W2:Y:S04]  /*992c0*/  LDL.LU R4, [R1+0x404] ;  /* 0x0004040001047983 */ /* 0x002ea80000300800 */
[----:B------:R-:W2:Y:S04]  /*992d0*/  LDL.LU R5, [R1+0x40c] ;  /* 0x00040c0001057983 */ /* 0x000ea80000300800 */
[----:B------:R-:W2:Y:S04]  /*992e0*/  LDL.LU R6, [R1+0x204] ;  /* 0x0002040001067983 */ /* 0x000ea80000300800 */
[----:B------:R-:W1:Y:S01]  /*992f0*/  LDS.128 R164, [R154] ;  /* 0x000000009aa47984 */ /* 0x000e620000000c00 */
[----:B------:R-:W-:Y:S06]  /*99300*/  BAR.SYNC.DEFER_BLOCKING 0x0 ;  /* 0x0000000000007b1d */ /* 0x000fec0000010000 */
[----:B------:R-:W2:Y:S04]  /*99310*/  LDL.LU R7, [R1+0x20c] ;  /* 0x00020c0001077983 */ /* 0x000ea80000300800 */
        /* <DEDUP_REMOVED lines=10> */
[----:B--2---:R1:W-:Y:S01]  /*993c0*/  STSM.16.M88.4 [R156], R4 ;  /* 0x000000049c007844 */ /* 0x0043e20000000200 */
[----:B------:R-:W-:Y:S01]  /*993d0*/  BAR.SYNC.DEFER_BLOCKING 0x0 ;  /* 0x0000000000007b1d */ /* 0x000fe20000010000 */
[----:B---3--:R-:W-:Y:S01]  /*993e0*/  IMAD.MOV.U32 R162, RZ, RZ, R25 ;  /* 0x000000ffffa27224 */ /* 0x008fe200078e0019 */
[----:B------:R-:W-:-:S06]  /*993f0*/  MOV R163, R27 ;  /* 0x0000001b00a37202 */ /* 0x000fcc0000000f00 */
[----:B------:R-:W2:Y:S01]  /*99400*/  LDC R27, c[0x0][0x244] ;  /* 0x00009100ff1b7b82 */ /* 0x000ea20000000800 */
[----:B-1----:R-:W3:Y:S04]  /*99410*/  LDL.LU R4, [R1+0xc10] ;  /* 0x000c100001047983 */ /* 0x002ee80000300800 */
[----:B------:R-:W3:Y:S04]  /*99420*/  LDL.LU R5, [R1+0xc18] ;  /* 0x000c180001057983 */ /* 0x000ee80000300800 */
[----:B------:R-:W3:Y:S04]  /*99430*/  LDL.LU R6, [R1+0xa10] ;  /* 0x000a100001067983 */ /* 0x000ee80000300800 */
[----:B------:R-:W1:Y:S01]  /*99440*/  LDS.128 R164, [R154] ;  /* 0x000000009aa47984 */ /* 0x000e620000000c00 */
[----:B------:R-:W-:Y:S06]  /*99450*/  BAR.SYNC.DEFER_BLOCKING 0x0 ;  /* 0x0000000000007b1d */ /* 0x000fec0000010000 */
[----:B------:R-:W3:Y:S04]  /*99460*/  LDL.LU R7, [R1+0xa18] ;  /* 0x000a180001077983 */ /* 0x000ee80000300800 */
        /* <DEDUP_REMOVED lines=8> */
[----:B-1----:R-:W2:Y:S04]  /*994f0*/  LDL.LU R160, [R1+0x810] ;  /* 0x0008100001a07983 */ /* 0x002ea80000300800 */
[----:B------:R-:W2:Y:S04]  /*99500*/  LDL.LU R161, [R1+0x818] ;  /* 0x0008180001a17983 */ /* 0x000ea80000300800 */
[----:B----4-:R-:W2:Y:S04]  /*99510*/  LDL.LU R162, [R1+0x610] ;  /* 0x0006100001a27983 */ /* 0x010ea80000300800 */
[----:B------:R-:W2:Y:S04]  /*99520*/  LDL.LU R163, [R1+0x618] ;  /* 0x0006180001a37983 */ /* 0x000ea80000300800 */
[----:B---3--:R1:W-:Y:S01]  /*99530*/  STSM.16.M88.4 [R156], R4 ;  /* 0x000000049c007844 */ /* 0x0083e20000000200 */
[----:B------:R-:W-:Y:S06]  /*99540*/  BAR.SYNC.DEFER_BLOCKING 0x0 ;  /* 0x0000000000007b1d */ /* 0x000fec0000010000 */
        /* <DEDUP_REMOVED lines=14> */
[----:B-1----:R-:W4:Y:S04]  /*99630*/  LDL.LU R160, [R1+0x10] ;  /* 0x0000100001a07983 */ /* 0x002f280000300800 */
[----:B------:R-:W4:Y:S04]  /*99640*/  LDL.LU R161, [R1+0x18] ;  /* 0x0000180001a17983 */ /* 0x000f280000300800 */
[----:B---3--:R1:W-:Y:S01]  /*99650*/  STSM.16.M88.4 [R156], R4 ;  /* 0x000000049c007844 */ /* 0x0083e20000000200 */
[----:B------:R-:W-:Y:S01]  /*99660*/  BAR.SYNC.DEFER_BLOCKING 0x0 ;  /* 0x0000000000007b1d */ /* 0x000fe20000010000 */
[----:B--2---:R-:W-:Y:S01]  /*99670*/  IMAD.MOV.U32 R162, RZ, RZ, R28 ;  /* 0x000000ffffa27224 */ /* 0x004fe200078e001c */
[----:B------:R-:W-:-:S04]  /*99680*/  MOV R163, R30 ;  /* 0x0000001e00a37202 */ /* 0x000fc80000000f00 */
        /* <DEDUP_REMOVED lines=16> */
[----:B---3--:R-:W4:Y:S04]  /*99790*/  LDL.LU R162, [R1+0x614] ;  /* 0x0006140001a27983 */ /* 0x008f280000300800 */
[----:B------:R-:W4:Y:S04]  /*997a0*/  LDL.LU R163, [R1+0x61c] ;  /* 0x00061c0001a37983 */ /* 0x000f280000300800 */
[----:B--2---:R1:W-:Y:S01]  /*997b0*/  STSM.16.M88.4 [R156], R4 ;  /* 0x000000049c007844 */ /* 0x0043e20000000200 */
        /* <DEDUP_REMOVED lines=18> */
[----:B---3--:R-:W-:Y:S01]  /*998e0*/  IMAD.MOV.U32 R162, RZ, RZ, R29 ;  /* 0x000000ffffa27224 */ /* 0x008fe200078e001d */
[----:B------:R-:W-:Y:S01]  /*998f0*/  MOV R163, R31 ;  /* 0x0000001f00a37202 */ /* 0x000fe20000000f00 */
        /* <DEDUP_REMOVED lines=1234> */
[----:B------:R-:W-:Y:S04]  /*9e620*/  STL.64 [R1+0xd08], R30 ;  /* 0x000d081e01007387 */ /* 0x000fe80000100a00 */
[----:B-1----:R-:W3:Y:S04]  /*9e630*/  LDL.LU R28, [R1+0x110] ;  /* 0x00011000011c7983 */ /* 0x002ee80000300800 */
[----:B------:R-:W3:Y:S04]  /*9e640*/  LDL.LU R29, [R1+0x118] ;  /* 0x00011800011d7983 */ /* 0x000ee80000300800 */
[----:B--2---:R1:W-:Y:S01]  /*9e650*/  STSM.16.M88.4 [R156], R4 ;  /* 0x000000049c007844 */ /* 0x0043e20000000200 */
[----:B------:R-:W-:Y:S06]  /*9e660*/  BAR.SYNC.DEFER_BLOCKING 0x0 ;  /* 0x0000000000007b1d */ /* 0x000fec0000010000 */
[----:B-1----:R-:W2:Y:S04]  /*9e670*/  LDL.LU R4, [R1+0xd14] ;  /* 0x000d140001047983 */ /* 0x002ea80000300800 */
[----:B------:R-:W2:Y:S04]  /*9e680*/  LDL.LU R5, [R1+0xd1c] ;  /* 0x000d1c0001057983 */ /* 0x000ea80000300800 */
[----:B------:R-:W2:Y:S04]  /*9e690*/  LDL.LU R6, [R1+0xb14] ;  /* 0x000b140001067983 */ /* 0x000ea80000300800 */
[----:B------:R-:W2:Y:S04]  /*9e6a0*/  LDL.LU R7, [R1+0xb1c] ;  /* 0x000b1c0001077983 */ /* 0x000ea80000300800 */
[----:B------:R-:W1:Y:S01]  /*9e6b0*/  LDS.128 R32, [R154] ;  /* 0x000000009a207984 */ /* 0x000e620000000c00 */
[----:B------:R-:W-:Y:S01]  /*9e6c0*/  IMAD.MOV.U32 R30, RZ, RZ, R92 ;  /* 0x000000ffff1e7224 */ /* 0x000fe200078e005c */
[----:B------:R-:W-:Y:S01]  /*9e6d0*/  MOV R31, R94 ;  /* 0x0000005e001f7202 */ /* 0x000fe20000000f00 */
[----:B------:R-:W-:Y:S06]  /*9e6e0*/  BAR.SYNC.DEFER_BLOCKING 0x0 ;  /* 0x0000000000007b1d */ /* 0x000fec0000010000 */
[----:B-1----:R-:W-:Y:S04]  /*9e6f0*/  STL.64 [R1+0xb10], R32 ;  /* 0x000b102001007387 */ /* 0x002fe80000100a00 */
[----:B------:R-:W-:Y:S04]  /*9e700*/  STL.64 [R1+0xb18], R34 ;  /* 0x000b182201007387 */ /* 0x000fe80000100a00 */
[----:B---3--:R-:W-:Y:S01]  /*9e710*/  STSM.16.M88.4 [R156], R28 ;  /* 0x0000001c9c007844 */ /* 0x008fe20000000200 */
        /* <DEDUP_REMOVED lines=14> */
[----:B------:R-:W2:Y:S04]  /*9e800*/  LDL.LU R7, [R1+0x31c] ;  /* 0x00031c0001077983 */ /* 0x000ea80000300800 */
        /* <DEDUP_REMOVED lines=48> */
[----:B--2---:R2:W-:Y:S04]  /*9eb10*/  STSM.16.M88.4 [R156], R4 ;  /* 0x000000049c007844 */ /* 0x0045e80000000200 */
[----:B-1----:R-:W-:Y:S04]  /*9eb20*/  STL.64 [R1+0xf90], R28 ;  /* 0x000f901c01007387 */ /* 0x002fe80000100a00 */
[----:B------:R-:W-:Y:S04]  /*9eb30*/  STL.64 [R1+0xf98], R30 ;  /* 0x000f981e01007387 */ /* 0x000fe80000100a00 */
[----:B--2---:R-:W2:Y:S04]  /*9eb40*/  LDL.LU R4, [R1+0x120] ;  /* 0x0001200001047983 */ /* 0x004ea80000300800 */
[----:B------:R-:W2:Y:S01]  /*9eb50*/  LDL.LU R5, [R1+0x128] ;  /* 0x0001280001057983 */ /* 0x000ea20000300800 */
[----:B------:R-:W-:Y:S06]  /*9eb60*/  BAR.SYNC.DEFER_BLOCKING 0x0 ;  /* 0x0000000000007b1d */ /* 0x000fec0000010000 */
[----:B------:R-:W1:Y:S01]  /*9eb70*/  LDS.128 R28, [R154] ;  /* 0x000000009a1c7984 */ /* 0x000e620000000c00 */
[----:B------:R-:W-:Y:S01]  /*9eb80*/  IMAD.MOV.U32 R6, RZ, RZ, R96 ;  /* 0x000000ffff067224 */ /* 0x000fe200078e0060 */
[----:B------:R-:W-:Y:S01]  /*9eb90*/  MOV R7, R98 ;  /* 0x0000006200077202 */ /* 0x000fe20000000f00 */
[----:B------:R-:W-:Y:S06]  /*9eba0*/  BAR.SYNC.DEFER_BLOCKING 0x0 ;  /* 0x0000000000007b1d */ /* 0x000fec0000010000 */
[----:B-1----:R-:W-:Y:S04]  /*9ebb0*/  STL.64 [R1+0xd10], R28 ;  /* 0x000d101c01007387 */ /* 0x002fe80000100a00 */
[----:B------:R-:W-:Y:S04]  /*9ebc0*/  STL.64 [R1+0xd18], R30 ;  /* 0x000d181e01007387 */ /* 0x000fe80000100a00 */
[----:B--2---:R1:W-:Y:S01]  /*9ebd0*/  STSM.16.M88.4 [R156], R4 ;  /* 0x000000049c007844 */ /* 0x0043e20000000200 */
[----:B------:R-:W-:Y:S06]  /*9ebe0*/  BAR.SYNC.DEFER_BLOCKING 0x0 ;  /* 0x0000000000007b1d */ /* 0x000fec0000010000 */
[----:B-1----:R-:W2:Y:S04]  /*9ebf0*/  LDL.LU R4, [R1+0xd24] ;  /* 0x000d240001047983 */ /* 0x002ea80000300800 */
[----:B------:R-:W2:Y:S04]  /*9ec00*/  LDL.LU R5, [R1+0xd2c] ;  /* 0x000d2c0001057983 */ /* 0x000ea80000300800 */
[----:B------:R-:W2:Y:S04]  /*9ec10*/  LDL.LU R6, [R1+0xb24] ;  /* 0x000b240001067983 */ /* 0x000ea80000300800 */
[----:B------:R1:W-:Y:S04]  /*9ec20*/  STL [R1+0x1400], R2 ;  /* 0x0014000201007387 */ /* 0x0003e80000100800 */
[----:B------:R-:W2:Y:S04]  /*9ec30*/  LDL.LU R7, [R1+0xb2c] ;  /* 0x000b2c0001077983 */ /* 0x000ea80000300800 */
[----:B------:R-:W3:Y:S01]  /*9ec40*/  LDS.128 R28, [R154] ;  /* 0x000000009a1c7984 */ /* 0x000ee20000000c00 */
[----:B------:R-:W-:Y:S01]  /*9ec50*/  BAR.SYNC.DEFER_BLOCKING 0x0 ;  /* 0x0000000000007b1d */ /* 0x000fe20000010000 */
[----:B-1----:R-:W-:-:S05]  /*9ec60*/  VIADD R2, R2, UR50 ;  /* 0x0000003202027c36 */ /* 0x002fca0008000000 */
[----:B------:R-:W-:Y:S04]  /*9ec70*/  STL [R1+0x13f8], R2 ;  /* 0x0013f80201007387 */ /* 0x000fe80000100800 */
[----:B---3--:R-:W-:Y:S04]  /*9ec80*/  STL.64 [R1+0x910], R28 ;  /* 0x0009101c01007387 */ /* 0x008fe80000100a00 */
[----:B------:R-:W-:Y:S04]  /*9ec90*/  STL.64 [R1+0x918], R30 ;  /* 0x0009181e01007387 */ /* 0x000fe80000100a00 */
[----:B--2---:R1:W-:Y:S01]  /*9eca0*/  STSM.16.M88.4 [R156], R4 ;  /* 0x000000049c007844 */ /* 0x0043e20000000200 */
[----:B------:R-:W-:Y:S06]  /*9ecb0*/  BAR.SYNC.DEFER_BLOCKING 0x0 ;  /* 0x0000000000007b1d */ /* 0x000fec0000010000 */
[----:B-1----:R-:W2:Y:S04]  /*9ecc0*/  LDL.LU R4, [R1+0x924] ;  /* 0x0009240001047983 */ /* 0x002ea80000300800 */
[----:B------:R-:W2:Y:S04]  /*9ecd0*/  LDL.LU R5, [R1+0x92c] ;  /* 0x00092c0001057983 */ /* 0x000ea80000300800 */
[----:B------:R-:W2:Y:S04]  /*9ece0*/  LDL.LU R6, [R1+0x724] ;  /* 0x0007240001067983 */ /* 0x000ea80000300800 */
[----:B------:R-:W2:Y:S04]  /*9ecf0*/  LDL.LU R7, [R1+0x72c] ;  /* 0x00072c0001077983 */ /* 0x000ea80000300800 */
[----:B------:R-:W1:Y:S01]  /*9ed00*/  LDS.128 R28, [R154] ;  /* 0x000000009a1c7984 */ /* 0x000e620000000c00 */
[----:B------:R-:W-:Y:S01]  /*9ed10*/  BAR.SYNC.DEFER_BLOCKING 0x0 ;  /* 0x0000000000007b1d */ /* 0x000fe20000010000 */
[----:B------:R-:W-:-:S05]  /*9ed20*/  IADD3 R2, R2, UR50, RZ ;  /* 0x0000003202027c10 */ /* 0x000fca000fffe0ff */
[----:B------:R3:W-:Y:S02]  /*9ed30*/  STL [R1+0x12a4], R2 ;  /* 0x0012a40201007387 */ /* 0x0007e40000100800 */
[----:B---3--:R-:W-:-:S05]  /*9ed40*/  VIADD R2, R2, UR50 ;  /* 0x0000003202027c36 */ /* 0x008fca0008000000 */
[----:B------:R-:W-:Y:S04]  /*9ed50*/  STL [R1+0x11bc], R2 ;  /* 0x0011bc0201007387 */ /* 0x000fe80000100800 */
[----:B-1----:R-:W-:Y:S04]  /*9ed60*/  STL.64 [R1+0x720], R28 ;  /* 0x0007201c01007387 */ /* 0x002fe80000100a00 */
        /* <DEDUP_REMOVED lines=10> */
[----:B------:R-:W-:Y:S04]  /*9ee10*/  STL [R1+0x10fc], R2 ;  /* 0x0010fc0201007387 */ /* 0x000fe80000100800 */
[----:B-1----:R-:W-:Y:S04]  /*9ee20*/  STL.64 [R1+0x520], R28 ;  /* 0x0005201c01007387 */ /* 0x002fe80000100a00 */
[----:B------:R-:W-:Y:S04]  /*9ee30*/  STL.64 [R1+0x528], R30 ;  /* 0x0005281e01007387 */ /* 0x000fe80000100a00 */
[----:B--2---:R1:W-:Y:S01]  /*9ee40*/  STSM.16.M88.4 [R156], R4 ;  /* 0x000000049c007844 */ /* 0x0043e20000000200 */
[----:B------:R-:W-:Y:S06]  /*9ee50*/  BAR.SYNC.DEFER_BLOCKING 0x0 ;  /* 0x0000000000007b1d */ /* 0x000fec0000010000 */
[----:B-1----:R-:W2:Y:S04]  /*9ee60*/  LDL.LU R4, [R1+0x124] ;  /* 0x0001240001047983 */ /* 0x002ea80000300800 */
[----:B------:R-:W2:Y:S04]  /*9ee70*/  LDL.LU R5, [R1+0x12c] ;  /* 0x00012c0001057983 */ /* 0x000ea80000300800 */
        /* <DEDUP_REMOVED lines=13> */
[----:B------:R-:W-:Y:S01]  /*9ef50*/  VIADD R25, R2, UR50 ;  /* 0x0000003202197c36 */ /* 0x000fe20008000000 */
[----:B------:R-:W-:Y:S04]  /*9ef60*/  BAR.SYNC.DEFER_BLOCKING 0x0 ;  /* 0x0000000000007b1d */ /* 0x000fe80000010000 */
[----:B------:R-:W-:-:S05]  /*9ef70*/  IADD3 R159, R25, UR50, RZ ;  /* 0x00000032199f7c10 */ /* 0x000fca000fffe0ff */
[----:B------:R-:W-:-:S05]  /*9ef80*/  VIADD R252, R159, UR50 ;  /* 0x000000329ffc7c36 */ /* 0x000fca0008000000 */
        /* <DEDUP_REMOVED lines=39> */
[----:B------:R-:W-:Y:S01]  /*9f200*/  IADD3 R2, R2, UR50, RZ ;  /* 0x0000003202027c10 */ /* 0x000fe2000fffe0ff */
[----:B------:R-:W-:Y:S01]  /*9f210*/  IMAD.MOV.U32 R6, RZ, RZ, R100 ;  /* 0x000000ffff067224 */ /* 0x000fe200078e0064 */
[----:B------:R-:W-:Y:S01]  /*9f220*/  MOV R7, R102 ;  /* 0x0000006600077202 */ /* 0x000fe20000000f00 */
[----:B------:R-:W-:Y:S06]  /*9f230*/  BAR.SYNC.DEFER_BLOCKING 0x0 ;  /* 0x0000000000007b1d */ /* 0x000fec0000010000 */
        /* <DEDUP_REMOVED lines=419> */
[----:B------:R-:W-:-:S05]  /*a0c70*/  VIADD R2, R2, UR50 ;  /* 0x0000003202027c36 */ /* 0x000fca0008000000 */
[----:B------:R3:W-:Y:S02]  /*a0c80*/  STL [R1+0x111c], R2 ;  /* 0x00111c0201007387 */ /* 0x0007e40000100800 */
[----:B---3--:R-:W-:-:S05]  /*a0c90*/  IADD3 R2, R2, UR50, RZ ;  /* 0x0000003202027c10 */ /* 0x008fca000fffe0ff */
        /* <DEDUP_REMOVED lines=11> */
[----:B------:R-:W-:Y:S01]  /*a0d50*/  IMAD R3, R153, R27, RZ ;  /* 0x0000001b99037224 */ /* 0x000fe200078e02ff */
[----:B------:R-:W-:-:S04]  /*a0d60*/  IADD3 R2, R2, UR50, RZ ;  /* 0x0000003202027c10 */ /* 0x000fc8000fffe0ff */
[----:B------:R-:W-:Y:S01]  /*a0d70*/  LEA R26, R27, R3, 0x7 ;  /* 0x000000031b1a7211 */ /* 0x000fe200078e38ff */
[----:B------:R3:W-:Y:S02]  /*a0d80*/  STL [R1+0x1124], R2 ;  /* 0x0011240201007387 */ /* 0x0007e40000100800 */
[----:B---3--:R-:W-:-:S05]  /*a0d90*/  VIADD R2, R2, UR50 ;  /* 0x0000003202027c36 */ /* 0x008fca0008000000 */
[----:B------:R3:W-:Y:S01]  /*a0da0*/  STL [R1+0x1128], R2 ;  /* 0x0011280201007387 */ /* 0x0007e20000100800 */
[----:B------:R-:W-:Y:S02]  /*a0db0*/  IADD3 R8, R2, UR50, RZ ;  /* 0x0000003202087c10 */ /* 0x000fe4000fffe0ff */
[----:B---3--:R-:W-:-:S04]  /*a0dc0*/  LEA R2, P2, R3, UR8, 0x2 ;  /* 0x0000000803027c11 */ /* 0x008fc8000f8410ff */
[----:B------:R-:W-:Y:S02]  /*a0dd0*/  LEA.HI.X.SX32 R3, R3, UR9, 0x2, P2 ;  /* 0x0000000903037c11 */ /* 0x000fe400090f16ff */
[----:B------:R-:W-:Y:S01]  /*a0de0*/  ISETP.LT.AND P2, PT, R157, UR43, !P1 ;  /* 0x0000002b9d007c0c */ /* 0x000fe2000cf41270 */
[C---:B------:R-:W-:Y:S01]  /*a0df0*/  IMAD R9, R27.reuse, 0x80, R26 ;  /* 0x000000801b097824 */ /* 0x040fe200078e021a */
[----:B-1----:R1:W-:Y:S01]  /*a0e00*/  STL.64 [R1+0xb60], R28 ;  /* 0x000b601c01007387 */ /* 0x0023e20000100a00 */
[----:B------:R-:W-:Y:S02]  /*a0e10*/  LOP3.LUT R22, R22, 0x7fffffff, RZ, 0xc0, !PT ;  /* 0x7fffffff16167812 */ /* 0x000fe400078ec0ff */
[C---:B------:R-:W-:Y:S01]  /*a0e20*/  IADD3 R32, R152.reuse, 0x79, RZ ;  /* 0x0000007998207810 */ /* 0x040fe20007ffe0ff */
[----:B------:R-:W-:Y:S01]  /*a0e30*/  IMAD R27, R27, 0x80, R9 ;  /* 0x000000801b1b7824 */ /* 0x000fe200078e0209 */
[----:B------:R-:W-:Y:S01]  /*a0e40*/  STL.64 [R1+0xb68], R30 ;  /* 0x000b681e01007387 */ /* 0x000fe20000100a00 */
[C---:B------:R-:W-:Y:S01]  /*a0e50*/  VIADD R33, R152.reuse, 0x78 ;  /* 0x0000007898217836 */ /* 0x040fe20000000000 */
[----:B------:R-:W-:-:S02]  /*a0e60*/  IADD3 R35, R152, 0x76, RZ ;  /* 0x0000007698237810 */ /* 0x000fc40007ffe0ff */
[----:B------:R-:W-:Y:S01]  /*a0e70*/  LOP3.LUT R21, R21, 0x7fffffff, RZ, 0xc0, !PT ;  /* 0x7fffffff15157812 */ /* 0x000fe200078ec0ff */
[----:B------:R3:W-:Y:S01]  /*a0e80*/  STL [R1+0x112c], R8 ;  /* 0x00112c0801007387 */ /* 0x0007e20000100800 */
[----:B------:R-:W-:Y:S01]  /*a0e90*/  VIADD R36, R152, 0x75 ;  /* 0x0000007598247836 */ /* 0x000fe20000000000 */
[----:B-1----:R-:W-:Y:S01]  /*a0ea0*/  IADD3 R28, R8, UR50, RZ ;  /* 0x00000032081c7c10 */ /* 0x002fe2000fffe0ff */
[----:B------:R-:W-:Y:S01]  /*a0eb0*/  ULDC UR43, c[0x0][0x228] ;  /* 0x00008a00002b7ab9 */ /* 0x000fe20000000800 */
[----:B---3--:R-:W-:-:S03]  /*a0ec0*/  LEA R8, P5, R27, UR8, 0x2 ;  /* 0x000000081b087c11 */ /* 0x008fc6000f8a10ff */
[----:B------:R1:W-:Y:S02]  /*a0ed0*/  STL [R1+0x1130], R28 ;  /* 0x0011301c01007387 */ /* 0x0003e40000100800 */
[----:B-1----:R-:W-:-:S05]  /*a0ee0*/  VIADD R28, R28, UR50 ;  /* 0x000000321c1c7c36 */ /* 0x002fca0008000000 */
[----:B------:R1:W-:Y:S02]  /*a0ef0*/  STL [R1+0x1134], R28 ;  /* 0x0011341c01007387 */ /* 0x0003e40000100800 */
[----:B-1----:R-:W-:-:S04]  /*a0f00*/  IADD3 R28, R28, UR50, RZ ;  /* 0x000000321c1c7c10 */ /* 0x002fc8000fffe0ff */
[----:B------:R-:W-:Y:S01]  /*a0f10*/  IADD3 R31, R28, UR50, RZ ;  /* 0x000000321c1f7c10 */ /* 0x000fe2000fffe0ff */
[----:B------:R1:W-:Y:S02]  /*a0f20*/  STL [R1+0x1138], R28 ;  /* 0x0011381c01007387 */ /* 0x0003e40000100800 */
[----:B-1----:R-:W-:Y:S02]  /*a0f30*/  VIADD R28, R152, 0x7d ;  /* 0x0000007d981c7836 */ /* 0x002fe40000000000 */
[----:B--2---:R1:W-:Y:S02]  /*a0f40*/  STSM.16.M88.4 [R156], R4 ;  /* 0x000000049c007844 */ /* 0x0043e40000000200 */
[----:B-1----:R-:W-:-:S04]  /*a0f50*/  LEA R4, P3, R26, UR8, 0x2 ;  /* 0x000000081a047c11 */ /* 0x002fc8000f8610ff */
[----:B------:R-:W-:Y:S02]  /*a0f60*/  LEA.HI.X.SX32 R5, R26, UR9, 0x2, P3 ;  /* 0x000000091a057c11 */ /* 0x000fe400098f16ff */
[----:B------:R-:W-:Y:S02]  /*a0f70*/  ISETP.LT.AND P3, PT, R158, UR45, !P1 ;  /* 0x0000002d9e007c0c */ /* 0x000fe4000cf61270 */
[C---:B------:R-:W-:Y:S01]  /*a0f80*/  IADD3 R29, R152.reuse, 0x7c, RZ ;  /* 0x0000007c981d7810 */ /* 0x040fe20007ffe0ff */
[C---:B------:R-:W-:Y:S01]  /*a0f90*/  VIADD R30, R152.reuse, 0x7b ;  /* 0x0000007b981e7836 */ /* 0x040fe20000000000 */
[----:B------:R-:W-:Y:S01]  /*a0fa0*/  LEA R6, P4, R9, UR8, 0x2 ;  /* 0x0000000809067c11 */ /* 0x000fe2000f8810ff */
[----:B------:R-:W-:Y:S01]  /*a0fb0*/  ULDC UR8, c[0x0][0x228] ;  /* 0x00008a0000087ab9 */ /* 0x000fe20000000800 */
[----:B------:R-:W-:Y:S01]  /*a0fc0*/  IADD3 R26, R152, 0x7f, RZ ;  /* 0x0000007f981a7810 */ /* 0x000fe20007ffe0ff */
[----:B------:R1:W-:Y:S01]  /*a0fd0*/  STL [R1+0x113c], R31 ;  /* 0x00113c1f01007387 */ /* 0x0003e20000100800 */
[----:B------:R-:W-:Y:S01]  /*a0fe0*/  IADD3 R34, R31, UR50, RZ ;  /* 0x000000321f227c10 */ /* 0x000fe2000fffe0ff */
[----:B------:R-:W-:-:S04]  /*a0ff0*/  ULDC UR45, c[0x0][0x228] ;  /* 0x00008a00002d7ab9 */ /* 0x000fc80000000800 */
[----:B------:R-:W-:-:S04]  /*a1000*/  @P3 LOP3.LUT R23, R23, 0x2000, RZ, 0xfc, !PT ;  /* 0x0000200017173812 */ /* 0x000fc800078efcff */
[----:B------:R-:W-:-:S04]  /*a1010*/  LOP3.LUT R23, R23, 0xffffefff, RZ, 0xc0, !PT ;  /* 0xffffefff17177812 */ /* 0x000fc800078ec0ff */
[----:B------:R-:W-:Y:S02]  /*a1020*/  @P2 LOP3.LUT R23, R23, 0x1000, RZ, 0xfc, !PT ;  /* 0x0000100017172812 */ /* 0x000fe400078efcff */
[----:B------:R-:W-:Y:S02]  /*a1030*/  ISETP.LT.AND P2, PT, R155, UR44, !P1 ;  /* 0x0000002c9b007c0c */ /* 0x000fe4000cf41270 */
[----:B------:R-:W-:Y:S01]  /*a1040*/  LEA.HI.X.SX32 R7, R9, UR9, 0x2, P4 ;  /* 0x0000000909077c11 */ /* 0x000fe2000a0f16ff */
[----:B-1----:R-:W-:Y:S01]  /*a1050*/  VIADD R31, R152, 0x7a ;  /* 0x0000007a981f7836 */ /* 0x002fe20000000000 */
[----:B------:R-:W-:Y:S01]  /*a1060*/  LOP3.LUT R23, R23, 0xfffff7ff, RZ, 0xc0, !PT ;  /* 0xfffff7ff17177812 */ /* 0x000fe200078ec0ff */
[----:B------:R1:W-:Y:S01]  /*a1070*/  STL [R1+0x1140], R34 ;  /* 0x0011402201007387 */ /* 0x0003e20000100800 */
[----:B------:R-:W-:Y:S01]  /*a1080*/  IADD3 R37, R34, UR50, RZ ;  /* 0x0000003222257c10 */ /* 0x000fe2000fffe0ff */
[----:B------:R-:W-:-:S06]  /*a1090*/  ULDC UR44, c[0x0][0x228] ;  /* 0x00008a00002c7ab9 */ /* 0x000fcc0000000800 */
[----:B------:R-:W-:Y:S02]  /*a10a0*/  @P2 LOP3.LUT R23, R23, 0x800, RZ, 0xfc, !PT ;  /* 0x0000080017172812 */ /* 0x000fe400078efcff */
[----:B------:R-:W-:Y:S02]  /*a10b0*/  ISETP.LT.AND P2, PT, R153, UR40, !P1 ;  /* 0x0000002899007c0c */ /* 0x000fe4000cf41270 */
[----:B------:R-:W-:Y:S01]  /*a10c0*/  LEA.HI.X.SX32 R9, R27, UR9, 0x2, P5 ;  /* 0x000000091b097c11 */ /* 0x000fe2000a8f16ff */
[----:B------:R-:W-:Y:S01]  /*a10d0*/  ULDC UR9, c[0x0][0x22c] ;  /* 0x00008b0000097ab9 */ /* 0x000fe20000000800 */
[----:B------:R-:W-:Y:S02]  /*a10e0*/  ISETP.LT.AND P1, PT, R158, UR41, !P0 ;  /* 0x000000299e007c0c */ /* 0x000fe4000c721270 */
[----:B------:R-:W-:Y:S01]  /*a10f0*/  LOP3.LUT R23, R23, 0xfffffbff, RZ, 0xc0, !PT ;  /* 0xfffffbff17177812 */ /* 0x000fe200078ec0ff */
[C---:B------:R-:W-:Y:S02]  /*a1100*/  VIADD R27, R152.reuse, 0x7e ;  /* 0x0000007e981b7836 */ /* 0x040fe40000000000 */
[----:B-1----:R-:W-:Y:S01]  /*a1110*/  VIADD R34, R152, 0x77 ;  /* 0x0000007798227836 */ /* 0x002fe20000000000 */
[----:B------:R1:W-:Y:S01]  /*a1120*/  STL [R1+0x1144], R37 ;  /* 0x0011442501007387 */ /* 0x0003e20000100800 */
[----:B------:R-:W-:Y:S01]  /*a1130*/  IADD3 R40, R37, UR50, RZ ;  /* 0x0000003225287c10 */ /* 0x000fe2000fffe0ff */
[----:B------:R-:W-:Y:S01]  /*a1140*/  ULDC UR40, c[0x0][0x228] ;  /* 0x00008a0000287ab9 */ /* 0x000fe20000000800 */
[----:B------:R-:W-:Y:S01]  /*a1150*/  @P2 LOP3.LUT R23, R23, 0x400, RZ, 0xfc, !PT ;  /* 0x0000040017172812 */ /* 0x000fe200078efcff */
[----:B------:R-:W-:-:S03]  /*a1160*/  ULDC UR41, c[0x0][0x228] ;  /* 0x00008a0000297ab9 */ /* 0x000fc60000000800 */
[----:B------:R-:W-:-:S04]  /*a1170*/  LOP3.LUT R23, R23, 0xfffffdff, RZ, 0xc0, !PT ;  /* 0xfffffdff17177812 */ /* 0x000fc800078ec0ff */
[----:B------:R-:W-:Y:S02]  /*a1180*/  @P1 LOP3.LUT R23, R23, 0x200, RZ, 0xfc, !PT ;  /* 0x0000020017171812 */ /* 0x000fe400078efcff */
[----:B------:R-:W-:Y:S01]  /*a1190*/  ISETP.LT.AND P1, PT, R157, UR42, !P0 ;  /* 0x0000002a9d007c0c */ /* 0x000fe2000c721270 */
[----:B-1----:R-:W-:Y:S01]  /*a11a0*/  VIADD R37, R152, 0x74 ;  /* 0x0000007498257836 */ /* 0x002fe20000000000 */
[----:B------:R-:W-:Y:S01]  /*a11b0*/  LOP3.LUT R23, R23, 0xfffffeff, RZ, 0xc0, !PT ;  /* 0xfffffeff17177812 */ /* 0x000fe200078ec0ff */
[----:B------:R-:W-:-:S10]  /*a11c0*/  ULDC UR42, c[0x0][0x228] ;  /* 0x00008a00002a7ab9 */ /* 0x000fd40000000800 */
[----:B------:R-:W-:Y:S02]  /*a11d0*/  @P1 LOP3.LUT R23, R23, 0x100, RZ, 0xfc, !PT ;  /* 0x0000010017171812 */ /* 0x000fe400078efcff */
[----:B------:R-:W-:Y:S02]  /*a11e0*/  ISETP.LT.AND P1, PT, R155, UR39, !P0 ;  /* 0x000000279b007c0c */ /* 0x000fe4000c721270 */
[C---:B------:R-:W-:Y:S01]  /*a11f0*/  IADD3 R38, R152.reuse, 0x73, RZ ;  /* 0x0000007398267810 */ /* 0x040fe20007ffe0ff */
[----:B------:R-:W-:Y:S01]  /*a1200*/  VIADD R39, R152, 0x72 ;  /* 0x0000007298277836 */ /* 0x000fe20000000000 */
[----:B------:R-:W-:Y:S01]  /*a1210*/  ISETP.LT.AND P0, PT, R153, UR38, !P0 ;  /* 0x0000002699007c0c */ /* 0x000fe2000c701270 */
[----:B------:R-:W-:Y:S01]  /*a1220*/  ULDC UR38, c[0x0][0x228] ;  /* 0x00008a0000267ab9 */ /* 0x000fe20000000800 */
[----:B------:R-:W-:Y:S01]  /*a1230*/  LOP3.LUT R23, R23, 0xffffff7f, RZ, 0xc0, !PT ;  /* 0xffffff7f17177812 */ /* 0x000fe200078ec0ff */
[----:B------:R-:W-:-:S06]  /*a1240*/  ULDC UR39, c[0x0][0x228] ;  /* 0x00008a0000277ab9 */ /* 0x000fcc0000000800 */
[----:B------:R-:W-:-:S04]  /*a1250*/  @P1 LOP3.LUT R23, R23, 0x80, RZ, 0xfc, !PT ;  /* 0x0000008017171812 */ /* 0x000fc800078efcff */
[----:B------:R-:W-:-:S04]  /*a1260*/  LOP3.LUT R23, R23, 0xffffffbf, RZ, 0xc0, !PT ;  /* 0xffffffbf17177812 */ /* 0x000fc800078ec0ff */
[----:B------:R-:W-:Y:S02]  /*a1270*/  @P0 LOP3.LUT R23, R23, 0x40, RZ, 0xfc, !PT ;  /* 0x0000004017170812 */ /* 0x000fe400078efcff */
[----:B------:R-:W-:-:S04]  /*a1280*/  ISETP.GE.AND P0, PT, R26, UR9, PT ;  /* 0x000000091a007c0c */ /* 0x000fc8000bf06270 */
[----:B------:R-:W-:Y:S01]  /*a1290*/  ISETP.LT.AND P3, PT, R158, UR35, !P0 ;  /* 0x000000239e007c0c */ /* 0x000fe2000c761270 */
[----:B------:R1:W-:Y:S01]  /*a12a0*/  STL [R1+0x1148], R40 ;  /* 0x0011482801007387 */ /* 0x0003e20000100800 */
[----:B------:R-:W-:Y:S01]  /*a12b0*/  ISETP.LT.AND P2, PT, R157, UR8, !P0 ;  /* 0x000000089d007c0c */ /* 0x000fe2000c741270 */
[----:B------:R-:W-:Y:S01]  /*a12c0*/  ULDC.64 UR8, c[0x0][0x228] ;  /* 0x00008a0000087ab9 */ /* 0x000fe20000000a00 */
[----:B------:R-:W-:Y:S01]  /*a12d0*/  LOP3.LUT R23, R23, 0xffffffdf, RZ, 0xc0, !PT ;  /* 0xffffffdf17177812 */ /* 0x000fe200078ec0ff */
[----:B------:R-:W-:Y:S01]  /*a12e0*/  ULDC UR35, c[0x0][0x228] ;  /* 0x00008a0000237ab9 */ /* 0x000fe20000000800 */
[----:B------:R-:W-:Y:S01]  /*a12f0*/  ISETP.LT.AND P1, PT, R155, UR37, !P0 ;  /* 0x000000259b007c0c */ /* 0x000fe2000c721270 */
[----:B------:R-:W-:-:S06]  /*a1300*/  ULDC UR37, c[0x0][0x228] ;  /* 0x00008a0000257ab9 */ /* 0x000fcc0000000800 */
[----:B------:R-:W-:-:S04]  /*a1310*/  @P3 LOP3.LUT R23, R23, 0x20, RZ, 0xfc, !PT ;  /* 0x0000002017173812 */ /* 0x000fc800078efcff */
[----:B------:R-:W-:-:S04]  /*a1320*/  LOP3.LUT R23, R23, 0xffffffef, RZ, 0xc0, !PT ;  /* 0xffffffef17177812 */ /* 0x000fc800078ec0ff */
[----:B------:R-:W-:Y:S02]  /*a1330*/  @P2 LOP3.LUT R23, R23, 0x10, RZ, 0xfc, !PT ;  /* 0x0000001017172812 */ /* 0x000fe400078efcff */
[----:B------:R-:W-:Y:S01]  /*a1340*/  ISETP.LT.AND P0, PT, R153, UR36, !P0 ;  /* 0x0000002499007c0c */ /* 0x000fe2000c701270 */
[----:B------:R-:W-:Y:S01]  /*a1350*/  ULDC UR36, c[0x0][0x228] ;  /* 0x00008a0000247ab9 */ /* 0x000fe20000000800 */
[----:B------:R-:W-:-:S04]  /*a1360*/  LOP3.LUT R23, R23, 0xfffffff7, RZ, 0xc0, !PT ;  /* 0xfffffff717177812 */ /* 0x000fc800078ec0ff */
[----:B------:R-:W-:-:S04]  /*a1370*/  @P1 LOP3.LUT R23, R23, 0x8, RZ, 0xfc, !PT ;  /* 0x0000000817171812 */ /* 0x000fc800078efcff */
[----:B------:R-:W-:-:S04]  /*a1380*/  LOP3.LUT R23, R23, 0xfffffffb, RZ, 0xc0, !PT ;  /* 0xfffffffb17177812 */ /* 0x000fc800078ec0ff */
[----:B------:R-:W-:Y:S02]  /*a1390*/  @P0 LOP3.LUT R23, R23, 0x4, RZ, 0xfc, !PT ;  /* 0x0000000417170812 */ /* 0x000fe400078efcff */
[----:B------:R-:W-:-:S04]  /*a13a0*/  ISETP.GE.AND P0, PT, R27, UR9, PT ;  /* 0x000000091b007c0c */ /* 0x000fc8000bf06270 */
[----:B------:R-:W-:Y:S01]  /*a13b0*/  ISETP.LT.AND P1, PT, R155, UR33, !P0 ;  /* 0x000000219b007c0c */ /* 0x000fe2000c721270 */
[----:B------:R-:W-:Y:S01]  /*a13c0*/  ULDC UR33, c[0x0][0x228] ;  /* 0x00008a0000217ab9 */ /* 0x000fe20000000800 */
[----:B------:R-:W-:Y:S01]  /*a13d0*/  ISETP.LT.AND P3, PT, R158, UR8, !P0 ;  /* 0x000000089e007c0c */ /* 0x000fe2000c761270 */
[----:B------:R-:W-:Y:S01]  /*a13e0*/  ULDC.64 UR8, c[0x0][0x228] ;  /* 0x00008a0000087ab9 */ /* 0x000fe20000000a00 */
[----:B------:R-:W-:Y:S01]  /*a13f0*/  ISETP.LT.AND P2, PT, R157, UR20, !P0 ;  /* 0x000000149d007c0c */ /* 0x000fe2000c741270 */
[----:B------:R-:W-:Y:S01]  /*a1400*/  ULDC UR20, c[0x0][0x228] ;  /* 0x00008a0000147ab9 */ /* 0x000fe20000000800 */
[----:B------:R-:W-:Y:S01]  /*a1410*/  ISETP.LT.AND P0, PT, R153, UR34, !P0 ;  /* 0x0000002299007c0c */ /* 0x000fe2000c701270 */
[----:B------:R-:W-:-:S06]  /*a1420*/  ULDC UR34, c[0x0][0x228] ;  /* 0x00008a0000227ab9 */ /* 0x000fcc0000000800 */
[----:B------:R-:W-:-:S04]  /*a1430*/  @P1 LOP3.LUT R22, R22, 0x80000000, RZ, 0xfc, !PT ;  /* 0x8000000016161812 */ /* 0x000fc800078efcff */
[----:B------:R-:W-:Y:S02]  /*a1440*/  LOP3.LUT R22, R22, 0xbfffffff, RZ, 0xc0, !PT ;  /* 0xbfffffff16167812 */ /* 0x000fe400078ec0ff */
[----:B------:R-:W-:Y:S02]  /*a1450*/  LOP3.LUT R23, R23, 0xfffffffd, RZ, 0xc0, !PT ;  /* 0xfffffffd17177812 */ /* 0x000fe400078ec0ff */
[----:B------:R-:W-:Y:S02]  /*a1460*/  @P0 LOP3.LUT R22, R22, 0x40000000, RZ, 0xfc, !PT ;  /* 0x4000000016160812 */ /* 0x000fe400078efcff */
[----:B------:R-:W-:Y:S01]  /*a1470*/  ISETP.GE.AND P0, PT, R28, UR15, PT ;  /* 0x0000000f1c007c0c */ /* 0x000fe2000bf06270 */
[----:B------:R-:W-:Y:S01]  /*a1480*/  VIADD R42, R152, 0x6f ;  /* 0x0000006f982a7836 */ /* 0x000fe20000000000 */
[----:B------:R-:W-:Y:S01]  /*a1490*/  @P3 LOP3.LUT R23, R23, 0x2, RZ, 0xfc, !PT ;  /* 0x0000000217173812 */ /* 0x000fe200078efcff */
[----:B------:R-:W-:Y:S01]  /*a14a0*/  ULDC UR15, c[0x0][0x228] ;  /* 0x00008a00000f7ab9 */ /* 0x000fe20000000800 */
[----:B------:R-:W-:Y:S01]  /*a14b0*/  ISETP.LT.AND P3, PT, R158, UR16, !P0 ;  /* 0x000000109e007c0c */ /* 0x000fe2000c761270 */
[----:B------:R-:W-:Y:S01]  /*a14c0*/  ULDC UR16, c[0x0][0x228] ;  /* 0x00008a0000107ab9 */ /* 0x000fe20000000800 */
[----:B------:R-:W-:-:S02]  /*a14d0*/  LOP3.LUT R23, R23, 0xfffffffe, RZ, 0xc0, !PT ;  /* 0xfffffffe17177812 */ /* 0x000fc400078ec0ff */
[----:B------:R-:W-:Y:S02]  /*a14e0*/  LOP3.LUT R22, R22, 0xdfffffff, RZ, 0xc0, !PT ;  /* 0xdfffffff16167812 */ /* 0x000fe400078ec0ff */
[----:B------:R-:W-:Y:S02]  /*a14f0*/  @P2 LOP3.LUT R23, R23, 0x1, RZ, 0xfc, !PT ;  /* 0x0000000117172812 */ /* 0x000fe400078efcff */
[----:B------:R-:W-:Y:S01]  /*a1500*/  ISETP.LT.AND P2, PT, R157, UR17, !P0 ;  /* 0x000000119d007c0c */ /* 0x000fe2000c741270 */
[----:B------:R-:W-:Y:S01]  /*a1510*/  ULDC UR17, c[0x0][0x228] ;  /* 0x00008a0000117ab9 */ /* 0x000fe20000000800 */
[----:B------:R-:W-:Y:S01]  /*a1520*/  ISETP.LT.AND P1, PT, R155, UR58, !P0 ;  /* 0x0000003a9b007c0c */ /* 0x000fe2000c721270 */
[----:B------:R-:W-:Y:S02]  /*a1530*/  ULDC UR58, c[0x0][0x228] ;  /* 0x00008a00003a7ab9 */ /* 0x000fe40000000800 */
        /* <DEDUP_REMOVED lines=11> */
[----:B------:R-:W-:Y:S01]  /*a15f0*/  ULDC.64 UR8, c[0x0][0x228] ;  /* 0x00008a0000087ab9 */ /* 0x000fe20000000a00 */
[----:B------:R-:W-:Y:S01]  /*a1600*/  ISETP.LT.AND P2, PT, R157, UR19, !P0 ;  /* 0x000000139d007c0c */ /* 0x000fe2000c741270 */
[----:B------:R-:W-:Y:S01]  /*a1610*/  ULDC UR19, c[0x0][0x228] ;  /* 0x00008a0000137ab9 */ /* 0x000fe20000000800 */
[----:B------:R-:W-:Y:S02]  /*a1620*/  LOP3.LUT R22, R22, 0xfdffffff, RZ, 0xc0, !PT ;  /* 0xfdffffff16167812 */ /* 0x000fe400078ec0ff */
        /* <DEDUP_REMOVED lines=28> */
[----:B------:R-:W-:Y:S01]  /*a17f0*/  ISETP.GE.AND P0, PT, R31, UR23, PT ;  /* 0x000000171f007c0c */ /* 0x000fe2000bf06270 */
[----:B------:R-:W-:Y:S01]  /*a1800*/  ULDC UR23, c[0x0][0x228] ;  /* 0x00008a0000177ab9 */ /* 0x000fe20000000800 */
[----:B------:R-:W-:Y:S02]  /*a1810*/  IADD3 R41, R152, 0x70, RZ ;  /* 0x0000007098297810 */ /* 0x000fe40007ffe0ff */
[----:B------:R-:W-:Y:S02]  /*a1820*/  LOP3.LUT R20, R20, 0x7fffffff, RZ, 0xc0, !PT ;  /* 0x7fffffff14147812 */ /* 0x000fe400078ec0ff */
[C---:B------:R-:W-:Y:S01]  /*a1830*/  IADD3 R44, R152.reuse, 0x6d, RZ ;  /* 0x0000006d982c7810 */ /* 0x040fe20007ffe0ff */
[----:B------:R-:W-:Y:S01]  /*a1840*/  VIADD R45, R152, 0x6c ;  /* 0x0000006c982d7836 */ /* 0x000fe20000000000 */
[----:B------:R-:W-:Y:S01]  /*a1850*/  ISETP.LT.AND P3, PT, R158, UR24, !P0 ;  /* 0x000000189e007c0c */ /* 0x000fe2000c761270 */
[----:B------:R-:W-:Y:S01]  /*a1860*/  ULDC UR24, c[0x0][0x228] ;  /* 0x00008a0000187ab9 */ /* 0x000fe20000000800 */
[----:B------:R-:W-:Y:S01]  /*a1870*/  ISETP.LT.AND P2, PT, R157, UR55, !P0 ;  /* 0x000000379d007c0c */ /* 0x000fe2000c741270 */
[----:B------:R-:W-:Y:S01]  /*a1880*/  ULDC UR55, c[0x0][0x22c] ;  /* 0x00008b0000377ab9 */ /* 0x000fe20000000800 */
[----:B------:R-:W-:-:S02]  /*a1890*/  LOP3.LUT R22, R22, 0xfffdffff, RZ, 0xc0, !PT ;  /* 0xfffdffff16167812 */ /* 0x000fc400078ec0ff */
[C---:B------:R-:W-:Y:S01]  /*a18a0*/  IADD3 R47, R152.reuse, 0x6a, RZ ;  /* 0x0000006a982f7810 */ /* 0x040fe20007ffe0ff */
[C---:B------:R-:W-:Y:S01]  /*a18b0*/  VIADD R48, R152.reuse, 0x69 ;  /* 0x0000006998307836 */ /* 0x040fe20000000000 */
[----:B------:R-:W-:Y:S01]  /*a18c0*/  ISETP.LT.AND P1, PT, R155, UR54, !P0 ;  /* 0x000000369b007c0c */ /* 0x000fe2000c721270 */
[----:B------:R-:W-:Y:S01]  /*a18d0*/  ULDC UR54, c[0x0][0x228] ;  /* 0x00008a0000367ab9 */ /* 0x000fe20000000800 */
[C---:B------:R-:W-:Y:S01]  /*a18e0*/  VIADD R50, R152.reuse, 0x67 ;  /* 0x0000006798327836 */ /* 0x040fe20000000000 */
[----:B------:R-:W-:Y:S01]  /*a18f0*/  LOP3.LUT R19, R19, 0x7fffffff, RZ, 0xc0, !PT ;  /* 0x7fffffff13137812 */ /* 0x000fe200078ec0ff */
[----:B------:R-:W-:Y:S01]  /*a1900*/  VIADD R53, R152, 0x64 ;  /* 0x0000006498357836 */ /* 0x000fe20000000000 */
[----:B------:R-:W-:Y:S01]  /*a1910*/  @P3 LOP3.LUT R22, R22, 0x20000, RZ, 0xfc, !PT ;  /* 0x0002000016163812 */ /* 0x000fe200078efcff */
[C---:B------:R-:W-:Y:S02]  /*a1920*/  VIADD R56, R152.reuse, 0x61 ;  /* 0x0000006198387836 */ /* 0x040fe40000000000 */
[----:B------:R-:W-:Y:S01]  /*a1930*/  VIADD R59, R152, 0x5e ;  /* 0x0000005e983b7836 */ /* 0x000fe20000000000 */
[----:B------:R-:W-:-:S02]  /*a1940*/  LOP3.LUT R22, R22, 0xfffeffff, RZ, 0xc0, !PT ;  /* 0xfffeffff16167812 */ /* 0x000fc400078ec0ff */
[----:B------:R-:W-:Y:S01]  /*a1950*/  LOP3.LUT R18, R18, 0x7fffffff, RZ, 0xc0, !PT ;  /* 0x7fffffff12127812 */ /* 0x000fe200078ec0ff */
[----:B------:R-:W-:Y:S01]  /*a1960*/  VIADD R62, R152, 0x5b ;  /* 0x0000005b983e7836 */ /* 0x000fe20000000000 */
[----:B------:R-:W-:Y:S01]  /*a1970*/  @P2 LOP3.LUT R22, R22, 0x10000, RZ, 0xfc, !PT ;  /* 0x0001000016162812 */ /* 0x000fe200078efcff */
[----:B------:R-:W-:Y:S01]  /*a1980*/  VIADD R65, R152, 0x58 ;  /* 0x0000005898417836 */ /* 0x000fe20000000000 */
[----:B------:R-:W-:Y:S01]  /*a1990*/  ISETP.LT.AND P0, PT, R153, UR26, !P0 ;  /* 0x0000001a99007c0c */ /* 0x000fe2000c701270 */
[----:B------:R-:W-:Y:S01]  /*a19a0*/  ULDC UR26, c[0x0][0x228] ;  /* 0x00008a00001a7ab9 */ /* 0x000fe20000000800 */
[----:B------:R-:W-:Y:S02]  /*a19b0*/  LOP3.LUT R22, R22, 0xffff7fff, RZ, 0xc0, !PT ;  /* 0xffff7fff16167812 */ /* 0x000fe400078ec0ff */
[----:B------:R-:W-:Y:S01]  /*a19c0*/  LOP3.LUT R17, R17, 0x7fffffff, RZ, 0xc0, !PT ;  /* 0x7fffffff11117812 */ /* 0x000fe200078ec0ff */
[----:B------:R-:W-:Y:S01]  /*a19d0*/  VIADD R68, R152, 0x55 ;  /* 0x0000005598447836 */ /* 0x000fe20000000000 */
[----:B------:R-:W-:Y:S01]  /*a19e0*/  @P1 LOP3.LUT R22, R22, 0x8000, RZ, 0xfc, !PT ;  /* 0x0000800016161812 */ /* 0x000fe200078efcff */
[----:B------:R-:W-:-:S02]  /*a19f0*/  VIADD R71, R152, 0x52 ;  /* 0x0000005298477836 */ /* 0x000fc40000000000 */
[----:B------:R-:W-:Y:S01]  /*a1a00*/  VIADD R74, R152, 0x4f ;  /* 0x0000004f984a7836 */ /* 0x000fe20000000000 */
[----:B------:R-:W-:Y:S02]  /*a1a10*/  LOP3.LUT R22, R22, 0xffffbfff, RZ, 0xc0, !PT ;  /* 0xffffbfff16167812 */ /* 0x000fe400078ec0ff */
[----:B------:R-:W-:Y:S01]  /*a1a20*/  LOP3.LUT R16, R16, 0x7fffffff, RZ, 0xc0, !PT ;  /* 0x7fffffff10107812 */ /* 0x000fe200078ec0ff */
[----:B------:R-:W-:Y:S01]  /*a1a30*/  VIADD R77, R152, 0x4c ;  /* 0x0000004c984d7836 */ /* 0x000fe20000000000 */
[----:B------:R-:W-:Y:S01]  /*a1a40*/  @P0 LOP3.LUT R22, R22, 0x4000, RZ, 0xfc, !PT ;  /* 0x0000400016160812 */ /* 0x000fe200078efcff */
[----:B------:R-:W-:Y:S01]  /*a1a50*/  VIADD R80, R152, 0x49 ;  /* 0x0000004998507836 */ /* 0x000fe20000000000 */
[----:B------:R-:W-:Y:S01]  /*a1a60*/  ISETP.GE.AND P0, PT, R32, UR9, PT ;  /* 0x0000000920007c0c */ /* 0x000fe2000bf06270 */
[C---:B------:R-:W-:Y:S01]  /*a1a70*/  VIADD R83, R152.reuse, 0x46 ;  /* 0x0000004698537836 */ /* 0x040fe20000000000 */
[----:B------:R-:W-:Y:S01]  /*a1a80*/  LOP3.LUT R15, R15, 0x7fffffff, RZ, 0xc0, !PT ;  /* 0x7fffffff0f0f7812 */ /* 0x000fe200078ec0ff */
[----:B------:R-:W-:Y:S01]  /*a1a90*/  VIADD R86, R152, 0x43 ;  /* 0x0000004398567836 */ /* 0x000fe20000000000 */
[----:B------:R-:W-:Y:S01]  /*a1aa0*/  ISETP.LT.AND P3, PT, R158, UR8, !P0 ;  /* 0x000000089e007c0c */ /* 0x000fe2000c761270 */
[----:B------:R-:W-:Y:S01]  /*a1ab0*/  ULDC.64 UR8, c[0x0][0x228] ;  /* 0x00008a0000087ab9 */ /* 0x000fe20000000a00 */
[----:B------:R-:W-:Y:S01]  /*a1ac0*/  ISETP.LT.AND P2, PT, R157, UR25, !P0 ;  /* 0x000000199d007c0c */ /* 0x000fe2000c741270 */
[----:B------:R-:W-:Y:S01]  /*a1ad0*/  ULDC UR25, c[0x0][0x228] ;  /* 0x00008a0000197ab9 */ /* 0x000fe20000000800 */
[----:B------:R-:W-:Y:S01]  /*a1ae0*/  LOP3.LUT R22, R22, 0xffffdfff, RZ, 0xc0, !PT ;  /* 0xffffdfff16167812 */ /* 0x000fe200078ec0ff */
[----:B------:R-:W-:Y:S01]  /*a1af0*/  VIADD R89, R152, 0x40 ;  /* 0x0000004098597836 */ /* 0x000fe20000000000 */
[----:B------:R-:W-:Y:S01]  /*a1b00*/  ISETP.LT.AND P1, PT, R155, UR27, !P0 ;  /* 0x0000001b9b007c0c */ /* 0x000fe2000c721270 */
[----:B------:R-:W-:Y:S01]  /*a1b10*/  ULDC UR27, c[0x0][0x228] ;  /* 0x00008a00001b7ab9 */ /* 0x000fe20000000800 */
[----:B------:R-:W-:Y:S01]  /*a1b20*/  LOP3.LUT R14, R14, 0x7fffffff, RZ, 0xc0, !PT ;  /* 0x7fffffff0e0e7812 */ /* 0x000fe200078ec0ff */
[----:B------:R-:W-:-:S02]  /*a1b30*/  VIADD R92, R152, 0x3d ;  /* 0x0000003d985c7836 */ /* 0x000fc40000000000 */
[C---:B------:R-:W-:Y:S02]  /*a1b40*/  VIADD R95, R152.reuse, 0x3a ;  /* 0x0000003a985f7836 */ /* 0x040fe40000000000 */
[----:B------:R-:W-:Y:S01]  /*a1b50*/  VIADD R98, R152, 0x37 ;  /* 0x0000003798627836 */ /* 0x000fe20000000000 */
[----:B------:R-:W-:Y:S02]  /*a1b60*/  @P3 LOP3.LUT R22, R22, 0x2000, RZ, 0xfc, !PT ;  /* 0x0000200016163812 */ /* 0x000fe400078efcff */
[----:B------:R-:W-:Y:S02]  /*a1b70*/  LOP3.LUT R13, R13, 0x7fffffff, RZ, 0xc0, !PT ;  /* 0x7fffffff0d0d7812 */ /* 0x000fe400078ec0ff */
[C---:B------:R-:W-:Y:S01]  /*a1b80*/  IADD3 R101, R152.reuse, 0x34, RZ ;  /* 0x0000003498657810 */ /* 0x040fe20007ffe0ff */
[----:B------:R-:W-:Y:S01]  /*a1b90*/  VIADD R102, R152, 0x33 ;  /* 0x0000003398667836 */ /* 0x000fe20000000000 */
[----:B------:R-:W-:Y:S01]  /*a1ba0*/  LOP3.LUT R22, R22, 0xffffefff, RZ, 0xc0, !PT ;  /* 0xffffefff16167812 */ /* 0x000fe200078ec0ff */
[C---:B------:R-:W-:Y:S01]  /*a1bb0*/  VIADD R103, R152.reuse, 0x32 ;  /* 0x0000003298677836 */ /* 0x040fe20000000000 */
[C---:B------:R-:W-:Y:S01]  /*a1bc0*/  IADD3 R104, R152.reuse, 0x31, RZ ;  /* 0x0000003198687810 */ /* 0x040fe20007ffe0ff */
[----:B------:R-:W-:Y:S01]  /*a1bd0*/  VIADD R105, R152, 0x30 ;  /* 0x0000003098697836 */ /* 0x000fe20000000000 */
[----:B------:R-:W-:Y:S01]  /*a1be0*/  @P2 LOP3.LUT R22, R22, 0x1000, RZ, 0xfc, !PT ;  /* 0x0000100016162812 */ /* 0x000fe200078efcff */
[----:B------:R-:W-:Y:S01]  /*a1bf0*/  VIADD R106, R152, 0x2f ;  /* 0x0000002f986a7836 */ /* 0x000fe20000000000 */
[----:B------:R-:W-:Y:S01]  /*a1c00*/  ISETP.LT.AND P0, PT, R153, UR28, !P0 ;  /* 0x0000001c99007c0c */ /* 0x000fe2000c701270 */
[----:B------:R-:W-:Y:S01]  /*a1c10*/  ULDC UR28, c[0x0][0x228] ;  /* 0x00008a00001c7ab9 */ /* 0x000fe20000000800 */
[----:B------:R-:W-:-:S02]  /*a1c20*/  LOP3.LUT R22, R22, 0xfffff7ff, RZ, 0xc0, !PT ;  /* 0xfffff7ff16167812 */ /* 0x000fc400078ec0ff */
[----:B------:R-:W-:Y:S02]  /*a1c30*/  IADD3 R107, R152, 0x2e, RZ ;  /* 0x0000002e986b7810 */ /* 0x000fe40007ffe0ff */
[----:B------:R-:W-:Y:S01]  /*a1c40*/  LOP3.LUT R12, R12, 0x7fffffff, RZ, 0xc0, !PT ;  /* 0x7fffffff0c0c7812 */ /* 0x000fe200078ec0ff */
[----:B------:R-:W-:Y:S01]  /*a1c50*/  VIADD R108, R152, 0x2d ;  /* 0x0000002d986c7836 */ /* 0x000fe20000000000 */
[----:B------:R-:W-:Y:S01]  /*a1c60*/  @P1 LOP3.LUT R22, R22, 0x800, RZ, 0xfc, !PT ;  /* 0x0000080016161812 */ /* 0x000fe200078efcff */
[C---:B------:R-:W-:Y:S01]  /*a1c70*/  VIADD R109, R152.reuse, 0x2c ;  /* 0x0000002c986d7836 */ /* 0x040fe20000000000 */
        /* <DEDUP_REMOVED lines=8> */
[----:B------:R-:W-:Y:S01]  /*a1d00*/  ISETP.GE.AND P0, PT, R33, UR5, PT ;  /* 0x0000000521007c0c */ /* 0x000fe2000bf06270 */
[----:B------:R-:W-:Y:S01]  /*a1d10*/  ULDC UR5, c[0x0][0x228] ;  /* 0x00008a0000057ab9 */ /* 0x000fe20000000800 */
[----:B------:R-:W-:-:S02]  /*a1d20*/  LOP3.LUT R11, R11, 0x7fffffff, RZ, 0xc0, !PT ;  /* 0x7fffffff0b0b7812 */ /* 0x000fc400078ec0ff */
[C---:B------:R-:W-:Y:S01]  /*a1d30*/  IADD3 R160, R152.reuse, 0x25, RZ ;  /* 0x0000002598a07810 */ /* 0x040fe20007ffe0ff */
[----:B------:R-:W-:Y:S01]  /*a1d40*/  VIADD R161, R152, 0x24 ;  /* 0x0000002498a17836 */ /* 0x000fe20000000000 */
[----:B------:R-:W-:Y:S01]  /*a1d50*/  ISETP.LT.AND P3, PT, R158, UR7, !P0 ;  /* 0x000000079e007c0c */ /* 0x000fe2000c761270 */
[----:B------:R-:W-:Y:S01]  /*a1d60*/  ULDC UR7, c[0x0][0x228] ;  /* 0x00008a0000077ab9 */ /* 0x000fe20000000800 */
[----:B------:R-:W-:Y:S01]  /*a1d70*/  ISETP.LT.AND P2, PT, R157, UR53, !P0 ;  /* 0x000000359d007c0c */ /* 0x000fe2000c741270 */
[----:B------:R-:W-:Y:S01]  /*a1d80*/  ULDC UR53, c[0x0][0x22c] ;  /* 0x00008b0000357ab9 */ /* 0x000fe20000000800 */
[----:B------:R-:W-:Y:S01]  /*a1d90*/  LOP3.LUT R22, R22, 0xfffffdff, RZ, 0xc0, !PT ;  /* 0xfffffdff16167812 */ /* 0x000fe200078ec0ff */
[C---:B------:R-:W-:Y:S01]  /*a1da0*/  VIADD R162, R152.reuse, 0x23 ;  /* 0x0000002398a27836 */ /* 0x040fe20000000000 */
[----:B------:R-:W-:Y:S01]  /*a1db0*/  ISETP.LT.AND P1, PT, R155, UR49, !P0 ;  /* 0x000000319b007c0c */ /* 0x000fe2000c721270 */
[----:B------:R-:W-:Y:S01]  /*a1dc0*/  ULDC UR49, c[0x0][0x228] ;  /* 0x00008a0000317ab9 */ /* 0x000fe20000000800 */
[C---:B------:R-:W-:Y:S01]  /*a1dd0*/  IADD3 R163, R152.reuse, 0x22, RZ ;  /* 0x0000002298a37810 */ /* 0x040fe20007ffe0ff */
[----:B------:R-:W-:-:S02]  /*a1de0*/  VIADD R164, R152, 0x21 ;  /* 0x0000002198a47836 */ /* 0x000fc40000000000 */
[C---:B------:R-:W-:Y:S01]  /*a1df0*/  VIADD R224, R152.reuse, 0x82 ;  /* 0x0000008298e07836 */ /* 0x040fe20000000000 */
[C---:B------:R-:W-:Y:S01]  /*a1e00*/  IADD3 R165, R152.reuse, 0x1, RZ ;  /* 0x0000000198a57810 */ /* 0x040fe20007ffe0ff */
[----:B------:R-:W-:Y:S01]  /*a1e10*/  VIADD R182, R152, 0x2 ;  /* 0x0000000298b67836 */ /* 0x000fe20000000000 */
[----:B------:R-:W-:Y:S02]  /*a1e20*/  @P3 LOP3.LUT R22, R22, 0x200, RZ, 0xfc, !PT ;  /* 0x0000020016163812 */ /* 0x000fe400078efcff */
[----:B------:R-:W-:Y:S02]  /*a1e30*/  LOP3.LUT R0, R0, 0xfffffffd, RZ, 0xc0, !PT ;  /* 0xfffffffd00007812 */ /* 0x000fe400078ec0ff */
[----:B------:R-:W-:Y:S01]  /*a1e40*/  LOP3.LUT R10, R10, 0xfffffffd, RZ, 0xc0, !PT ;  /* 0xfffffffd0a0a7812 */ /* 0x000fe200078ec0ff */
[----:B------:R-:W-:Y:S01]  /*a1e50*/  VIADD R181, R152, 0x3 ;  /* 0x0000000398b57836 */ /* 0x000fe20000000000 */
[----:B------:R-:W-:Y:S02]  /*a1e60*/  LOP3.LUT R22, R22, 0xfffffeff, RZ, 0xc0, !PT ;  /* 0xfffffeff16167812 */ /* 0x000fe400078ec0ff */
[C---:B------:R-:W-:Y:S01]  /*a1e70*/  IADD3 R180, R152.reuse, 0x4, RZ ;  /* 0x0000000498b47810 */ /* 0x040fe20007ffe0ff */
[----:B------:R-:W-:Y:S01]  /*a1e80*/  VIADD R179, R152, 0x5 ;  /* 0x0000000598b37836 */ /* 0x000fe20000000000 */
[----:B------:R-:W-:-:S02]  /*a1e90*/  @P2 LOP3.LUT R22, R22, 0x100, RZ, 0xfc, !PT ;  /* 0x0000010016162812 */ /* 0x000fc400078efcff */
[----:B------:R-:W-:Y:S01]  /*a1ea0*/  LOP3.LUT R24, R24, 0xffffbfff, RZ, 0xc0, !PT ;  /* 0xffffbfff18187812 */ /* 0x000fe200078ec0ff */
[----:B------:R-:W-:Y:S01]  /*a1eb0*/  VIADD R178, R152, 0x6 ;  /* 0x0000000698b27836 */ /* 0x000fe20000000000 */
[----:B------:R-:W-:Y:S01]  /*a1ec0*/  ISETP.LT.AND P0, PT, R153, UR29, !P0 ;  /* 0x0000001d99007c0c */ /* 0x000fe2000c701270 */
[----:B------:R-:W-:Y:S01]  /*a1ed0*/  ULDC UR29, c[0x0][0x228] ;  /* 0x00008a00001d7ab9 */ /* 0x000fe20000000800 */
[----:B------:R-:W-:Y:S02]  /*a1ee0*/  LOP3.LUT R22, R22, 0xffffff7f, RZ, 0xc0, !PT ;  /* 0xffffff7f16167812 */ /* 0x000fe400078ec0ff */
[C---:B------:R-:W-:Y:S01]  /*a1ef0*/  IADD3 R168, R152.reuse, 0x7, RZ ;  /* 0x0000000798a87810 */ /* 0x040fe20007ffe0ff */
        /* <DEDUP_REMOVED lines=40> */
[----:B------:R-:W-:Y:S01]  /*a2180*/  LOP3.LUT R22, R22, 0xfffffff7, RZ, 0xc0, !PT ;  /* 0xfffffff716167812 */ /* 0x000fe200078ec0ff */
        /* <DEDUP_REMOVED lines=13> */
[----:B------:R-:W-:-:S02]  /*a2260*/  ISETP.GE.AND P0, PT, R35, UR9, PT ;  /* 0x0000000923007c0c */ /* 0x000fc4000bf06270 */
[C---:B------:R-:W-:Y:S01]  /*a2270*/  IADD3 R215, R152.reuse, 0x8b, RZ ;  /* 0x0000008b98d77810 */ /* 0x040fe20007ffe0ff */
[----:B------:R-:W-:Y:S01]  /*a2280*/  VIADD R214, R152, 0x8c ;  /* 0x0000008c98d67836 */ /* 0x000fe20000000000 */
[----:B------:R-:W-:Y:S01]  /*a2290*/  ISETP.LT.AND P1, PT, R155, UR13, !P0 ;  /* 0x0000000d9b007c0c */ /* 0x000fe2000c721270 */
[----:B------:R-:W-:Y:S01]  /*a22a0*/  ULDC UR13, c[0x0][0x228] ;  /* 0x00008a00000d7ab9 */ /* 0x000fe20000000800 */
[----:B------:R-:W-:Y:S01]  /*a22b0*/  ISETP.LT.AND P3, PT, R158, UR8, !P0 ;  /* 0x000000089e007c0c */ /* 0x000fe2000c761270 */
[----:B------:R-:W-:Y:S01]  /*a22c0*/  ULDC.64 UR8, c[0x0][0x228] ;  /* 0x00008a0000087ab9 */ /* 0x000fe20000000a00 */
[----:B------:R-:W-:Y:S01]  /*a22d0*/  ISETP.LT.AND P2, PT, R157, UR12, !P0 ;  /* 0x0000000c9d007c0c */ /* 0x000fe2000c741270 */
[----:B------:R-:W-:Y:S01]  /*a22e0*/  ULDC UR12, c[0x0][0x228] ;  /* 0x00008a00000c7ab9 */ /* 0x000fe20000000800 */
[----:B------:R-:W-:Y:S01]  /*a22f0*/  ISETP.LT.AND P0, PT, R153, UR48, !P0 ;  /* 0x0000003099007c0c */ /* 0x000fe2000c701270 */
[----:B------:R-:W-:Y:S01]  /*a2300*/  ULDC UR48, c[0x0][0x228] ;  /* 0x00008a0000307ab9 */ /* 0x000fe20000000800 */
[C---:B------:R-:W-:Y:S01]  /*a2310*/  VIADD R213, R152.reuse, 0x8d ;  /* 0x0000008d98d57836 */ /* 0x040fe20000000000 */
[C---:B------:R-:W-:Y:S01]  /*a2320*/  IADD3 R212, R152.reuse, 0x8e, RZ ;  /* 0x0000008e98d47810 */ /* 0x040fe20007ffe0ff */
[----:B------:R-:W-:-:S02]  /*a2330*/  VIADD R211, R152, 0x8f ;  /* 0x0000008f98d37836 */ /* 0x000fc40000000000 */
[C---:B------:R-:W-:Y:S01]  /*a2340*/  VIADD R210, R152.reuse, 0x90 ;  /* 0x0000009098d27836 */ /* 0x040fe20000000000 */
[----:B------:R-:W-:Y:S02]  /*a2350*/  @P1 LOP3.LUT R21, R21, 0x80000000, RZ, 0xfc, !PT ;  /* 0x8000000015151812 */ /* 0x000fe400078efcff */
[C---:B------:R-:W-:Y:S01]  /*a2360*/  IADD3 R209, R152.reuse, 0x91, RZ ;  /* 0x0000009198d17810 */ /* 0x040fe20007ffe0ff */
[C---:B------:R-:W-:Y:S01]  /*a2370*/  VIADD R208, R152.reuse, 0x92 ;  /* 0x0000009298d07836 */ /* 0x040fe20000000000 */
[----:B------:R-:W-:Y:S01]  /*a2380*/  LOP3.LUT R21, R21, 0xbfffffff, RZ, 0xc0, !PT ;  /* 0xbfffffff15157812 */ /* 0x000fe200078ec0ff */
[----:B------:R-:W-:Y:S01]  /*a2390*/  VIADD R207, R152, 0x93 ;  /* 0x0000009398cf7836 */ /* 0x000fe20000000000 */
[----:B------:R-:W-:Y:S02]  /*a23a0*/  LOP3.LUT R22, R22, 0xfffffffd, RZ, 0xc0, !PT ;  /* 0xfffffffd16167812 */ /* 0x000fe400078ec0ff */
[C---:B------:R-:W-:Y:S01]  /*a23b0*/  IADD3 R206, R152.reuse, 0x94, RZ ;  /* 0x0000009498ce7810 */ /* 0x040fe20007ffe0ff */
[C---:B------:R-:W-:Y:S01]  /*a23c0*/  VIADD R205, R152.reuse, 0x95 ;  /* 0x0000009598cd7836 */ /* 0x040fe20000000000 */
[----:B------:R-:W-:Y:S01]  /*a23d0*/  @P0 LOP3.LUT R21, R21, 0x40000000, RZ, 0xfc, !PT ;  /* 0x4000000015150812 */ /* 0x000fe200078efcff */
[----:B------:R-:W-:Y:S01]  /*a23e0*/  VIADD R204, R152, 0x96 ;  /* 0x0000009698cc7836 */ /* 0x000fe20000000000 */
[----:B------:R-:W-:Y:S01]  /*a23f0*/  ISETP.GE.AND P0, PT, R36, UR14, PT ;  /* 0x0000000e24007c0c */ /* 0x000fe2000bf06270 */
[----:B------:R-:W-:Y:S01]  /*a2400*/  ULDC UR14, c[0x0][0x228] ;  /* 0x00008a00000e7ab9 */ /* 0x000fe20000000800 */
[----:B------:R-:W-:-:S02]  /*a2410*/  @P3 LOP3.LUT R22, R22, 0x2, RZ, 0xfc, !PT ;  /* 0x0000000216163812 */ /* 0x000fc400078efcff */
[C---:B------:R-:W-:Y:S01]  /*a2420*/  IADD3 R203, R152.reuse, 0x97, RZ ;  /* 0x0000009798cb7810 */ /* 0x040fe20007ffe0ff */
[----:B------:R-:W-:Y:S01]  /*a2430*/  VIADD R202, R152, 0x98 ;  /* 0x0000009898ca7836 */ /* 0x000fe20000000000 */
[----:B------:R-:W-:Y:S01]  /*a2440*/  ISETP.LT.AND P3, PT, R158, UR30, !P0 ;  /* 0x0000001e9e007c0c */ /* 0x000fe2000c761270 */
[----:B------:R-:W-:Y:S01]  /*a2450*/  ULDC UR30, c[0x0][0x228] ;  /* 0x00008a00001e7ab9 */ /* 0x000fe20000000800 */
[----:B------:R-:W-:Y:S01]  /*a2460*/  LOP3.LUT R22, R22, 0xfffffffe, RZ, 0xc0, !PT ;  /* 0xfffffffe16167812 */ /* 0x000fe200078ec0ff */
[C---:B------:R-:W-:Y:S01]  /*a2470*/  VIADD R201, R152.reuse, 0x99 ;  /* 0x0000009998c97836 */ /* 0x040fe20000000000 */
[----:B------:R-:W-:Y:S02]  /*a2480*/  LOP3.LUT R21, R21, 0xdfffffff, RZ, 0xc0, !PT ;  /* 0xdfffffff15157812 */ /* 0x000fe400078ec0ff */
[C---:B------:R-:W-:Y:S01]  /*a2490*/  IADD3 R200, R152.reuse, 0x9a, RZ ;  /* 0x0000009a98c87810 */ /* 0x040fe20007ffe0ff */
[----:B------:R-:W-:Y:S01]  /*a24a0*/  VIADD R199, R152, 0x9b ;  /* 0x0000009b98c77836 */ /* 0x000fe20000000000 */
[----:B------:R-:W-:Y:S01]  /*a24b0*/  @P2 LOP3.LUT R22, R22, 0x1, RZ, 0xfc, !PT ;  /* 0x0000000116162812 */ /* 0x000fe200078efcff */
[C---:B------:R-:W-:Y:S01]  /*a24c0*/  VIADD R198, R152.reuse, 0x9c ;  /* 0x0000009c98c67836 */ /* 0x040fe20000000000 */
[----:B------:R-:W-:Y:S01]  /*a24d0*/  ISETP.LT.AND P2, PT, R157, UR31, !P0 ;  /* 0x0000001f9d007c0c */ /* 0x000fe2000c741270 */
[----:B------:R-:W-:Y:S01]  /*a24e0*/  ULDC UR31, c[0x0][0x228] ;  /* 0x00008a00001f7ab9 */ /* 0x000fe20000000800 */
[C---:B------:R-:W-:Y:S01]  /*a24f0*/  IADD3 R197, R152.reuse, 0x9d, RZ ;  /* 0x0000009d98c57810 */ /* 0x040fe20007ffe0ff */
[C---:B------:R-:W-:Y:S01]  /*a2500*/  VIADD R196, R152.reuse, 0x9e ;  /* 0x0000009e98c47836 */ /* 0x040fe20000000000 */
[----:B------:R-:W-:Y:S01]  /*a2510*/  @P3 LOP3.LUT R21, R21, 0x20000000, RZ, 0xfc, !PT ;  /* 0x2000000015153812 */ /* 0x000fe200078efcff */
[C---:B------:R-:W-:Y:S01]  /*a2520*/  VIADD R195, R152.reuse, 0x9f ;  /* 0x0000009f98c37836 */ /* 0x040fe20000000000 */
[----:B------:R-:W-:Y:S01]  /*a2530*/  ISETP.LT.AND P1, PT, R155, UR46, !P0 ;  /* 0x0000002e9b007c0c */ /* 0x000fe2000c721270 */
[----:B------:R-:W-:Y:S01]  /*a2540*/  ULDC UR46, c[0x0][0x228] ;  /* 0x00008a00002e7ab9 */ /* 0x000fe20000000800 */
[----:B------:R-:W-:Y:S01]  /*a2550*/  LOP3.LUT R21, R21, 0xefffffff, RZ, 0xc0, !PT ;  /* 0xefffffff15157812 */ /* 0x000fe200078ec0ff */
[C---:B------:R-:W-:Y:S01]  /*a2560*/  VIADD R193, R152.reuse, 0xa1 ;  /* 0x000000a198c17836 */ /* 0x040fe20000000000 */
[----:B------:R-:W-:Y:S01]  /*a2570*/  ISETP.LT.AND P0, PT, R153, UR47, !P0 ;  /* 0x0000002f99007c0c */ /* 0x000fe2000c701270 */
[----:B------:R-:W-:Y:S01]  /*a2580*/  ULDC UR47, c[0x0][0x228] ;  /* 0x00008a00002f7ab9 */ /* 0x000fe20000000800 */
[C---:B------:R-:W-:Y:S01]  /*a2590*/  IADD3 R194, R152.reuse, 0xa0, RZ ;  /* 0x000000a098c27810 */ /* 0x040fe20007ffe0ff */
[----:B------:R-:W-:Y:S01]  /*a25a0*/  VIADD R192, R152, 0xa2 ;  /* 0x000000a298c07836 */ /* 0x000fe20000000000 */
[----:B------:R-:W-:-:S02]  /*a25b0*/  @P2 LOP3.LUT R21, R21, 0x10000000, RZ, 0xfc, !PT ;  /* 0x1000000015152812 */ /* 0x000fc400078efcff */
[C---:B------:R-:W-:Y:S01]  /*a25c0*/  IADD3 R191, R152.reuse, 0xa3, RZ ;  /* 0x000000a398bf7810 */ /* 0x040fe20007ffe0ff */
[C---:B------:R-:W-:Y:S01]  /*a25d0*/  VIADD R190, R152.reuse, 0xa4 ;  /* 0x000000a498be7836 */ /* 0x040fe20000000000 */
[----:B------:R-:W-:Y:S01]  /*a25e0*/  LOP3.LUT R21, R21, 0xf7ffffff, RZ, 0xc0, !PT ;  /* 0xf7ffffff15157812 */ /* 0x000fe200078ec0ff */
[C---:B------:R-:W-:Y:S01]  /*a25f0*/  VIADD R189, R152.reuse, 0xa5 ;  /* 0x000000a598bd7836 */ /* 0x040fe20000000000 */
[C---:B------:R-:W-:Y:S01]  /*a2600*/  IADD3 R188, R152.reuse, 0xa6, RZ ;  /* 0x000000a698bc7810 */ /* 0x040fe20007ffe0ff */
[----:B------:R-:W-:Y:S01]  /*a2610*/  VIADD R187, R152, 0xa7 ;  /* 0x000000a798bb7836 */ /* 0x000fe20000000000 */
[----:B------:R-:W-:Y:S01]  /*a2620*/  @P1 LOP3.LUT R21, R21, 0x8000000, RZ, 0xfc, !PT ;  /* 0x0800000015151812 */ /* 0x000fe200078efcff */
[----:B------:R-:W-:Y:S03]  /*a2630*/  BAR.SYNC.DEFER_BLOCKING 0x0 ;  /* 0x0000000000007b1d */ /* 0x000fe60000010000 */
        /* <DEDUP_REMOVED lines=9> */
[----:B------:R-:W-:Y:S01]  /*a26d0*/  ULDC UR43, c[0x0][0x228] ;  /* 0x00008a00002b7ab9 */ /* 0x000fe20000000800 */
[----:B------:R-:W-:Y:S01]  /*a26e0*/  IADD3 R43, R40, UR50, RZ ;  /* 0x00000032282b7c10 */ /* 0x000fe2000fffe0ff */
[----:B------:R-:W2:Y:S04]  /*a26f0*/  LDS.128 R28, [R154] ;  /* 0x000000009a1c7984 */ /* 0x000ea80000000c00 */
[----:B------:R-:W-:-:S04]  /*a2700*/  @P3 LOP3.LUT R21, R21, 0x2000000, RZ, 0xfc, !PT ;  /* 0x0200000015153812 */ /* 0x000fc800078efcff */
[----:B------:R-:W-:-:S04]  /*a2710*/  LOP3.LUT R21, R21, 0xfeffffff, RZ, 0xc0, !PT ;  /* 0xfeffffff15157812 */ /* 0x000fc800078ec0ff */
[----:B------:R-:W-:Y:S02]  /*a2720*/  @P2 LOP3.LUT R21, R21, 0x1000000, RZ, 0xfc, !PT ;  /* 0x0100000015152812 */ /* 0x000fe400078efcff */
[----:B------:R-:W-:Y:S01]  /*a2730*/  ISETP.LT.AND P0, PT, R153, UR44, !P0 ;  /* 0x0000002c99007c0c */ /* 0x000fe2000c701270 */
[----:B-1----:R-:W-:Y:S01]  /*a2740*/  VIADD R40, R152, 0x71 ;  /* 0x0000007198287836 */ /* 0x002fe20000000000 */
[----:B------:R-:W-:Y:S01]  /*a2750*/  LOP3.LUT R21, R21, 0xff7fffff, RZ, 0xc0, !PT ;  /* 0xff7fffff15157812 */ /* 0x000fe200078ec0ff */
[----:B------:R1:W-:Y:S01]  /*a2760*/  STL [R1+0x114c], R43 ;  /* 0x00114c2b01007387 */ /* 0x0003e20000100800 */
[----:B------:R-:W-:Y:S01]  /*a2770*/  IADD3 R46, R43, UR50, RZ ;  /* 0x000000322b2e7c10 */ /* 0x000fe2000fffe0ff */
[----:B------:R-:W-:Y:S01]  /*a2780*/  ULDC UR44, c[0x0][0x228] ;  /* 0x00008a00002c7ab9 */ /* 0x000fe20000000800 */
[----:B------:R-:W-:-:S04]  /*a2790*/  @P1 LOP3.LUT R21, R21, 0x800000, RZ, 0xfc, !PT ;  /* 0x0080000015151812 */ /* 0x000fc800078efcff */
[----:B------:R-:W-:-:S04]  /*a27a0*/  LOP3.LUT R21, R21, 0xffbfffff, RZ, 0xc0, !PT ;  /* 0xffbfffff15157812 */ /* 0x000fc800078ec0ff */
[----:B------:R-:W-:Y:S02]  /*a27b0*/  @P0 LOP3.LUT R21, R21, 0x400000, RZ, 0xfc, !PT ;  /* 0x0040000015150812 */ /* 0x000fe400078efcff */
[----:B------:R-:W-:Y:S01]  /*a27c0*/  ISETP.GE.AND P0, PT, R38, UR9, PT ;  /* 0x0000000926007c0c */ /* 0x000fe2000bf06270 */
[----:B------:R-:W-:-:S03]  /*a27d0*/  ULDC UR9, c[0x0][0x22c] ;  /* 0x00008b0000097ab9 */ /* 0x000fc60000000800 */
[----:B------:R-:W-:Y:S02]  /*a27e0*/  ISETP.LT.AND P3, PT, R158, UR8, !P0 ;  /* 0x000000089e007c0c */ /* 0x000fe4000c761270 */
[----:B------:R-:W-:Y:S01]  /*a27f0*/  ISETP.LT.AND P2, PT, R157, UR40, !P0 ;  /* 0x000000289d007c0c */ /* 0x000fe2000c741270 */
[----:B-1----:R-:W-:Y:S01]  /*a2800*/  VIADD R43, R152, 0x6e ;  /* 0x0000006e982b7836 */ /* 0x002fe20000000000 */
[----:B------:R-:W-:Y:S01]  /*a2810*/  LOP3.LUT R21, R21, 0xffdfffff, RZ, 0xc0, !PT ;  /* 0xffdfffff15157812 */ /* 0x000fe200078ec0ff */
[----:B------:R1:W-:Y:S01]  /*a2820*/  STL [R1+0x1150], R46 ;  /* 0x0011502e01007387 */ /* 0x0003e20000100800 */
[----:B------:R-:W-:Y:S01]  /*a2830*/  ISETP.LT.AND P1, PT, R155, UR41, !P0 ;  /* 0x000000299b007c0c */ /* 0x000fe2000c721270 */
[----:B------:R-:W-:-:S06]  /*a2840*/  ULDC UR40, c[0x0][0x228] ;  /* 0x00008a0000287ab9 */ /* 0x000fcc0000000800 */
[----:B------:R-:W-:Y:S01]  /*a2850*/  @P3 LOP3.LUT R21, R21, 0x200000, RZ, 0xfc, !PT ;  /* 0x0020000015153812 */ /* 0x000fe200078efcff */
[----:B------:R-:W-:-:S03]  /*a2860*/  ULDC UR41, c[0x0][0x228] ;  /* 0x00008a0000297ab9 */ /* 0x000fc60000000800 */
[----:B------:R-:W-:-:S04]  /*a2870*/  LOP3.LUT R21, R21, 0xffefffff, RZ, 0xc0, !PT ;  /* 0xffefffff15157812 */ /* 0x000fc800078ec0ff */
[----:B------:R-:W-:Y:S01]  /*a2880*/  @P2 LOP3.LUT R21, R21, 0x100000, RZ, 0xfc, !PT ;  /* 0x0010000015152812 */ /* 0x000fe200078efcff */
[----:B------:R-:W-:Y:S01]  /*a2890*/  BAR.SYNC.DEFER_BLOCKING 0x0 ;  /* 0x0000000000007b1d */ /* 0x000fe20000010000 */
[----:B------:R-:W-:Y:S02]  /*a28a0*/  ISETP.LT.AND P0, PT, R153, UR42, !P0 ;  /* 0x0000002a99007c0c */ /* 0x000fe4000c701270 */
[----:B------:R-:W-:Y:S02]  /*a28b0*/  LOP3.LUT R21, R21, 0xfff7ffff, RZ, 0xc0, !PT ;  /* 0xfff7ffff15157812 */ /* 0x000fe400078ec0ff */
[----:B------:R-:W-:Y:S01]  /*a28c0*/  IADD3 R49, R46, UR50, RZ ;  /* 0x000000322e317c10 */ /* 0x000fe2000fffe0ff */
[----:B------:R-:W-:Y:S01]  /*a28d0*/  ULDC UR42, c[0x0][0x228] ;  /* 0x00008a00002a7ab9 */ /* 0x000fe20000000800 */
[----:B------:R-:W-:-:S04]  /*a28e0*/  @P1 LOP3.LUT R21, R21, 0x80000, RZ, 0xfc, !PT ;  /* 0x0008000015151812 */ /* 0x000fc800078efcff */
[----:B------:R-:W-:-:S04]  /*a28f0*/  LOP3.LUT R21, R21, 0xfffbffff, RZ, 0xc0, !PT ;  /* 0xfffbffff15157812 */ /* 0x000fc800078ec0ff */
[----:B------:R-:W-:Y:S02]  /*a2900*/  @P0 LOP3.LUT R21, R21, 0x40000, RZ, 0xfc, !PT ;  /* 0x0004000015150812 */ /* 0x000fe400078efcff */
[----:B------:R-:W-:Y:S01]  /*a2910*/  ISETP.GE.AND P0, PT, R39, UR9, PT ;  /* 0x0000000927007c0c */ /* 0x000fe2000bf06270 */
[----:B------:R-:W-:-:S03]  /*a2920*/  ULDC.64 UR8, c[0x0][0x228] ;  /* 0x00008a0000087ab9 */ /* 0x000fc60000000a00 */
[----:B------:R-:W-:Y:S02]  /*a2930*/  ISETP.LT.AND P3, PT, R158, UR52, !P0 ;  /* 0x000000349e007c0c */ /* 0x000fe4000c761270 */
[----:B------:R-:W-:Y:S01]  /*a2940*/  ISETP.LT.AND P2, PT, R157, UR51, !P0 ;  /* 0x000000339d007c0c */ /* 0x000fe2000c741270 */
[----:B------:R-:W-:Y:S01]  /*a2950*/  ULDC UR51, c[0x0][0x228] ;  /* 0x00008a0000337ab9 */ /* 0x000fe20000000800 */
[----:B------:R-:W-:Y:S02]  /*a2960*/  LOP3.LUT R21, R21, 0xfffdffff, RZ, 0xc0, !PT ;  /* 0xfffdffff15157812 */ /* 0x000fe400078ec0ff */
[----:B------:R-:W-:Y:S01]  /*a2970*/  ISETP.LT.AND P1, PT, R155, UR38, !P0 ;  /* 0x000000269b007c0c */ /* 0x000fe2000c721270 */
[----:B-1----:R-:W-:-:S06]  /*a2980*/  VIADD R46, R152, 0x6b ;  /* 0x0000006b982e7836 */ /* 0x002fcc0000000000 */
[----:B------:R-:W-:Y:S01]  /*a2990*/  @P3 LOP3.LUT R21, R21, 0x20000, RZ, 0xfc, !PT ;  /* 0x0002000015153812 */ /* 0x000fe200078efcff */
[----:B------:R1:W-:Y:S01]  /*a29a0*/  STL [R1+0x1154], R49 ;  /* 0x0011543101007387 */ /* 0x0003e20000100800 */
[----:B------:R-:W-:Y:S01]  /*a29b0*/  IADD3 R51, R49, UR50, RZ ;  /* 0x0000003231337c10 */ /* 0x000fe2000fffe0ff */
[----:B------:R-:W-:Y:S01]  /*a29c0*/  ULDC UR38, c[0x0][0x228] ;  /* 0x00008a0000267ab9 */ /* 0x000fe20000000800 */
        /* <DEDUP_REMOVED lines=17> */
[----:B------:R-:W-:Y:S02]  /*a2ae0*/  ISETP.LT.AND P1, PT, R155, UR36, !P0 ;  /* 0x000000249b007c0c */ /* 0x000fe4000c721270 */
[----:B-1----:R-:W-:Y:S01]  /*a2af0*/  IADD3 R51, R152, 0x66, RZ ;  /* 0x0000006698337810 */ /* 0x002fe20007ffe0ff */
[----:B------:R1:W-:Y:S04]  /*a2b00*/  STL [R1+0x115c], R52 ;  /* 0x00115c3401007387 */ /* 0x0003e80000100800 */
[----:B------:R-:W-:Y:S01]  /*a2b10*/  @P3 LOP3.LUT R21, R21, 0x2000, RZ, 0xfc, !PT ;  /* 0x0000200015153812 */ /* 0x000fe200078efcff */
[----:B------:R-:W-:-:S03]  /*a2b20*/  ULDC UR36, c[0x0][0x228] ;  /* 0x00008a0000247ab9 */ /* 0x000fc60000000800 */
        /* <DEDUP_REMOVED lines=9> */
[----:B------:R-:W-:-:S03]  /*a2bc0*/  ULDC UR51, c[0x0][0x22c] ;  /* 0x00008b0000337ab9 */ /* 0x000fc60000000800 */
[----:B------:R-:W-:Y:S01]  /*a2bd0*/  ISETP.LT.AND P3, PT, R158, UR20, !P0 ;  /* 0x000000149e007c0c */ /* 0x000fe2000c761270 */
[----:B------:R-:W-:Y:S01]  /*a2be0*/  ULDC UR20, c[0x0][0x228] ;  /* 0x00008a0000147ab9 */ /* 0x000fe20000000800 */
        /* <DEDUP_REMOVED lines=46> */
[C---:B------:R-:W-:Y:S01]  /*a2ed0*/  VIADD R186, R152.reuse, 0xa8 ;  /* 0x000000a898ba7836 */ /* 0x040fe20000000000 */
[----:B------:R-:W-:Y:S01]  /*a2ee0*/  @P3 LOP3.LUT R21, R21, 0x2, RZ, 0xfc, !PT ;  /* 0x0000000215153812 */ /* 0x000fe200078efcff */
[----:B------:R-:W-:Y:S01]  /*a2ef0*/  VIADD R184, R152, 0xaa ;  /* 0x000000aa98b87836 */ /* 0x000fe20000000000 */
[----:B------:R-:W-:Y:S01]  /*a2f00*/  ISETP.LT.AND P3, PT, R158, UR56, !P0 ;  /* 0x000000389e007c0c */ /* 0x000fe2000c761270 */
[----:B------:R-:W-:Y:S01]  /*a2f10*/  ULDC UR56, c[0x0][0x22c] ;  /* 0x00008b0000387ab9 */ /* 0x000fe20000000800 */
[----:B------:R-:W-:Y:S01]  /*a2f20*/  LOP3.LUT R21, R21, 0xfffffffe, RZ, 0xc0, !PT ;  /* 0xfffffffe15157812 */ /* 0x000fe200078ec0ff */
[----:B------:R-:W-:Y:S01]  /*a2f30*/  ULDC UR57, c[0x0][0x22c] ;  /* 0x00008b0000397ab9 */ /* 0x000fe20000000800 */
[----:B------:R-:W-:-:S02]  /*a2f40*/  LOP3.LUT R20, R20, 0xdfffffff, RZ, 0xc0, !PT ;  /* 0xdfffffff14147812 */ /* 0x000fc400078ec0ff */
        /* <DEDUP_REMOVED lines=55> */
[----:B------:R-:W-:-:S07]  /*a32c0*/  ISETP.LT.AND P1, PT, R155, UR49, !P0 ;  /* 0x000000319b007c0c */ /* 0x000fce000c721270 */
        /* <DEDUP_REMOVED lines=10> */
[----:B------:R-:W-:-:S03]  /*a3370*/  ULDC.64 UR52, c[0x0][0x228] ;  /* 0x00008a0000347ab9 */ /* 0x000fc60000000a00 */
[----:B------:R-:W-:Y:S02]  /*a3380*/  ISETP.LT.AND P3, PT, R158, UR10, !P0 ;  /* 0x0000000a9e007c0c */ /* 0x000fe4000c761270 */
[----:B------:R-:W-:Y:S01]  /*a3390*/  ISETP.LT.AND P2, PT, R157, UR11, !P0 ;  /* 0x0000000b9d007c0c */ /* 0x000fe2000c741270 */
[----:B------:R-:W-:Y:S01]  /*a33a0*/  ULDC.64 UR10, c[0x0][0x228] ;  /* 0x00008a00000a7ab9 */ /* 0x000fe20000000a00 */
        /* <DEDUP_REMOVED lines=16> */
[----:B------:R-:W-:Y:S02]  /*a34b0*/  ISETP.LT.AND P2, PT, R157, UR12, !P0 ;  /* 0x0000000c9d007c0c */ /* 0x000fe4000c741270 */
[----:B------:R-:W-:Y:S02]  /*a34c0*/  LOP3.LUT R20, R20, 0xfffffdff, RZ, 0xc0, !PT ;  /* 0xfffffdff14147812 */ /* 0x000fe400078ec0ff */
[----:B------:R-:W-:Y:S01]  /*a34d0*/  ISETP.LT.AND P1, PT, R155, UR13, !P0 ;  /* 0x0000000d9b007c0c */ /* 0x000fe2000c721270 */
[----:B------:R-:W-:-:S06]  /*a34e0*/  ULDC.64 UR12, c[0x0][0x228] ;  /* 0x00008a00000c7ab9 */ /* 0x000fcc0000000a00 */
        /* <DEDUP_REMOVED lines=16> */
[----:B------:R-:W-:-:S06]  /*a35f0*/  ULDC UR14, c[0x0][0x228] ;  /* 0x00008a00000e7ab9 */ /* 0x000fcc0000000800 */
[----:B------:R-:W-:-:S04]  /*a3600*/  @P3 LOP3.LUT R20, R20, 0x20, RZ, 0xfc, !PT ;  /* 0x0000002014143812 */ /* 0x000fc800078efcff */
[----:B------:R-:W-:-:S04]  /*a3610*/  LOP3.LUT R20, R20, 0xffffffef, RZ, 0xc0, !PT ;  /* 0xffffffef14147812 */ /* 0x000fc800078ec0ff */
[----:B------:R-:W-:Y:S02]  /*a3620*/  @P2 LOP3.LUT R20, R20, 0x10, RZ, 0xfc, !PT ;  /* 0x0000001014142812 */ /* 0x000fe400078efcff */
[----:B------:R-:W-:Y:S01]  /*a3630*/  ISETP.LT.AND P0, PT, R153, UR31, !P0 ;  /* 0x0000001f99007c0c */ /* 0x000fe2000c701270 */
[----:B------:R-:W-:Y:S01]  /*a3640*/  ULDC.64 UR30, c[0x0][0x228] ;  /* 0x00008a00001e7ab9 */ /* 0x000fe20000000a00 */
        /* <DEDUP_REMOVED lines=11> */
[----:B------:R-:W-:Y:S02]  /*a3700*/  ISETP.LT.AND P0, PT, R153, UR47, !P0 ;  /* 0x0000002f99007c0c */ /* 0x000fe4000c701270 */
[----:B------:R-:W-:Y:S01]  /*a3710*/  IADD3 R54, R52, UR50, RZ ;  /* 0x0000003234367c10 */ /* 0x000fe2000fffe0ff */
[----:B-1----:R-:W-:-:S04]  /*a3720*/  VIADD R52, R152, 0x65 ;  /* 0x0000006598347836 */ /* 0x002fc80000000000 */
[----:B------:R-:W-:-:S04]  /*a3730*/  @P1 LOP3.LUT R19, R19, 0x80000000, RZ, 0xfc, !PT ;  /* 0x8000000013131812 */ /* 0x000fc800078efcff */
[----:B------:R-:W-:Y:S02]  /*a3740*/  LOP3.LUT R19, R19, 0xbfffffff, RZ, 0xc0, !PT ;  /* 0xbfffffff13137812 */ /* 0x000fe400078ec0ff */
[----:B------:R-:W-:Y:S02]  /*a3750*/  LOP3.LUT R20, R20, 0xfffffffd, RZ, 0xc0, !PT ;  /* 0xfffffffd14147812 */ /* 0x000fe400078ec0ff */
[----:B------:R-:W-:Y:S02]  /*a3760*/  @P0 LOP3.LUT R19, R19, 0x40000000, RZ, 0xfc, !PT ;  /* 0x4000000013130812 */ /* 0x000fe400078efcff */
[----:B------:R-:W-:Y:S02]  /*a3770*/  ISETP.GE.AND P0, PT, R52, UR31, PT ;  /* 0x0000001f34007c0c */ /* 0x000fe4000bf06270 */
[----:B------:R-:W-:Y:S02]  /*a3780*/  @P3 LOP3.LUT R20, R20, 0x2, RZ, 0xfc, !PT ;  /* 0x0000000214143812 */ /* 0x000fe400078efcff */
[----:B------:R-:W-:Y:S01]  /*a3790*/  ISETP.LT.AND P3, PT, R158, UR30, !P0 ;  /* 0x0000001e9e007c0c */ /* 0x000fe2000c761270 */
[----:B------:R-:W-:Y:S01]  /*a37a0*/  ULDC.64 UR30, c[0x0][0x228] ;  /* 0x00008a00001e7ab9 */ /* 0x000fe20000000a00 */
[----:B------:R-:W-:-:S02]  /*a37b0*/  LOP3.LUT R20, R20, 0xfffffffe, RZ, 0xc0, !PT ;  /* 0xfffffffe14147812 */ /* 0x000fc400078ec0ff */
[----:B------:R-:W-:Y:S02]  /*a37c0*/  LOP3.LUT R19, R19, 0xdfffffff, RZ, 0xc0, !PT ;  /* 0xdfffffff13137812 */ /* 0x000fe400078ec0ff */
[----:B------:R-:W-:Y:S02]  /*a37d0*/  @P2 LOP3.LUT R20, R20, 0x1, RZ, 0xfc, !PT ;  /* 0x0000000114142812 */ /* 0x000fe400078efcff */
[----:B------:R-:W-:Y:S01]  /*a37e0*/  ISETP.LT.AND P2, PT, R157, UR42, !P0 ;  /* 0x0000002a9d007c0c */ /* 0x000fe2000c741270 */
[----:B------:R1:W-:Y:S01]  /*a37f0*/  STL [R1+0x1160], R54 ;  /* 0x0011603601007387 */ /* 0x0003e20000100800 */
[----:B------:R-:W-:Y:S01]  /*a3800*/  ISETP.LT.AND P1, PT, R155, UR43, !P0 ;  /* 0x0000002b9b007c0c */ /* 0x000fe2000c721270 */
[----:B------:R-:W-:Y:S02]  /*a3810*/  ULDC UR43, c[0x0][0x228] ;  /* 0x00008a00002b7ab9 */ /* 0x000fe40000000800 */
        /* <DEDUP_REMOVED lines=21> */
[----:B------:R-:W-:Y:S02]  /*a3970*/  ISETP.LT.AND P0, PT, R153, UR41, !P0 ;  /* 0x0000002999007c0c */ /* 0x000fe4000c701270 */
[----:B------:R-:W-:-:S04]  /*a3980*/  LOP3.LUT R19, R19, 0xff7fffff, RZ, 0xc0, !PT ;  /* 0xff7fffff13137812 */ /* 0x000fc800078ec0ff */
[----:B------:R-:W-:Y:S02]  /*a3990*/  @P1 LOP3.LUT R19, R19, 0x800000, RZ, 0xfc, !PT ;  /* 0x0080000013131812 */ /* 0x000fe400078efcff */
[----:B------:R-:W-:Y:S02]  /*a39a0*/  IADD3 R55, R54, UR50, RZ ;  /* 0x0000003236377c10 */ /* 0x000fe4000fffe0ff */
[----:B------:R-:W-:Y:S02]  /*a39b0*/  LOP3.LUT R19, R19, 0xffbfffff, RZ, 0xc0, !PT ;  /* 0xffbfffff13137812 */ /* 0x000fe400078ec0ff */
[----:B-1----:R-:W-:Y:S02]  /*a39c0*/  IADD3 R54, R152, 0x63, RZ ;  /* 0x0000006398367810 */ /* 0x002fe40007ffe0ff */
        /* <DEDUP_REMOVED lines=16> */
[----:B------:R-:W-:Y:S02]  /*a3ad0*/  @P1 LOP3.LUT R19, R19, 0x80000, RZ, 0xfc, !PT ;  /* 0x0008000013131812 */ /* 0x000fe400078efcff */
[----:B------:R-:W-:Y:S01]  /*a3ae0*/  IADD3 R57, R55, UR50, RZ ;  /* 0x0000003237397c10 */ /* 0x000fe2000fffe0ff */
[----:B-1----:R-:W-:Y:S01]  /*a3af0*/  VIADD R55, R152, 0x62 ;  /* 0x0000006298377836 */ /* 0x002fe20000000000 */
[----:B------:R-:W-:-:S04]  /*a3b00*/  LOP3.LUT R19, R19, 0xfffbffff, RZ, 0xc0, !PT ;  /* 0xfffbffff13137812 */ /* 0x000fc800078ec0ff */
[----:B------:R-:W-:Y:S02]  /*a3b10*/  @P0 LOP3.LUT R19, R19, 0x40000, RZ, 0xfc, !PT ;  /* 0x0004000013130812 */ /* 0x000fe400078efcff */
[----:B------:R-:W-:-:S04]  /*a3b20*/  ISETP.GE.AND P0, PT, R55, UR31, PT ;  /* 0x0000001f37007c0c */ /* 0x000fc8000bf06270 */
[----:B------:R-:W-:Y:S01]  /*a3b30*/  ISETP.LT.AND P3, PT, R158, UR30, !P0 ;  /* 0x0000001e9e007c0c */ /* 0x000fe2000c761270 */
[----:B------:R-:W-:Y:S01]  /*a3b40*/  ULDC.64 UR30, c[0x0][0x228] ;  /* 0x00008a00001e7ab9 */ /* 0x000fe20000000a00 */
[----:B------:R-:W-:Y:S01]  /*a3b50*/  ISETP.LT.AND P2, PT, R157, UR33, !P0 ;  /* 0x000000219d007c0c */ /* 0x000fe2000c741270 */
[----:B------:R1:W-:Y:S01]  /*a3b60*/  STL [R1+0x1168], R57 ;  /* 0x0011683901007387 */ /* 0x0003e20000100800 */
        /* <DEDUP_REMOVED lines=25> */
[----:B------:R-:W-:Y:S01]  /*a3d00*/  ULDC.64 UR16, c[0x0][0x228] ;  /* 0x00008a0000107ab9 */ /* 0x000fe20000000a00 */
        /* <DEDUP_REMOVED lines=53> */
[----:B------:R-:W-:-:S05]  /*a4060*/  IADD3 R61, R60, UR50, RZ ;  /* 0x000000323c3d7c10 */ /* 0x000fca000fffe0ff */
[----:B------:R-:W-:Y:S02]  /*a4070*/  @P1 LOP3.LUT R18, R18, 0x80000000, RZ, 0xfc, !PT ;  /* 0x8000000012121812 */ /* 0x000fe400078efcff */
[----:B-1----:R-:W-:Y:S02]  /*a4080*/  IADD3 R60, R152, 0x5d, RZ ;  /* 0x0000005d983c7810 */ /* 0x002fe40007ffe0ff */
[----:B------:R-:W-:Y:S02]  /*a4090*/  LOP3.LUT R18, R18, 0xbfffffff, RZ, 0xc0, !PT ;  /* 0xbfffffff12127812 */ /* 0x000fe400078ec0ff */
[----:B------:R-:W-:Y:S02]  /*a40a0*/  LOP3.LUT R19, R19, 0xfffffffd, RZ, 0xc0, !PT ;  /* 0xfffffffd13137812 */ /* 0x000fe400078ec0ff */
[----:B------:R-:W-:Y:S02]  /*a40b0*/  @P0 LOP3.LUT R18, R18, 0x40000000, RZ, 0xfc, !PT ;  /* 0x4000000012120812 */ /* 0x000fe400078efcff */
[----:B------:R-:W-:-:S02]  /*a40c0*/  ISETP.GE.AND P0, PT, R60, UR17, PT ;  /* 0x000000113c007c0c */ /* 0x000fc4000bf06270 */
[----:B------:R-:W-:Y:S02]  /*a40d0*/  @P3 LOP3.LUT R19, R19, 0x2, RZ, 0xfc, !PT ;  /* 0x0000000213133812 */ /* 0x000fe400078efcff */
[----:B------:R-:W-:Y:S01]  /*a40e0*/  ISETP.LT.AND P3, PT, R158, UR16, !P0 ;  /* 0x000000109e007c0c */ /* 0x000fe2000c761270 */
[----:B------:R1:W-:Y:S01]  /*a40f0*/  STL [R1+0x1174], R61 ;  /* 0x0011743d01007387 */ /* 0x0003e20000100800 */
[----:B------:R-:W-:Y:S01]  /*a4100*/  LOP3.LUT R19, R19, 0xfffffffe, RZ, 0xc0, !PT ;  /* 0xfffffffe13137812 */ /* 0x000fe200078ec0ff */
[----:B------:R-:W-:Y:S01]  /*a4110*/  ULDC.64 UR16, c[0x0][0x228] ;  /* 0x00008a0000107ab9 */ /* 0x000fe20000000a00 */
[----:B------:R-:W-:Y:S02]  /*a4120*/  LOP3.LUT R18, R18, 0xdfffffff, RZ, 0xc0, !PT ;  /* 0xdfffffff12127812 */ /* 0x000fe400078ec0ff */
[----:B------:R-:W-:Y:S02]  /*a4130*/  @P2 LOP3.LUT R19, R19, 0x1, RZ, 0xfc, !PT ;  /* 0x0000000113132812 */ /* 0x000fe400078efcff */
[----:B------:R-:W-:Y:S01]  /*a4140*/  ISETP.LT.AND P2, PT, R157, UR27, !P0 ;  /* 0x0000001b9d007c0c */ /* 0x000fe2000c741270 */
[----:B------:R-:W-:Y:S01]  /*a4150*/  ULDC UR27, c[0x0][0x228] ;  /* 0x00008a00001b7ab9 */ /* 0x000fe20000000800 */
[----:B------:R-:W-:Y:S01]  /*a4160*/  ISETP.LT.AND P1, PT, R155, UR28, !P0 ;  /* 0x0000001c9b007c0c */ /* 0x000fe2000c721270 */
[----:B------:R-:W-:-:S02]  /*a4170*/  ULDC UR28, c[0x0][0x228] ;  /* 0x00008a00001c7ab9 */ /* 0x000fc40000000800 */
        /* <DEDUP_REMOVED lines=71> */
[----:B------:R-:W-:Y:S02]  /*a45f0*/  ISETP.LT.AND P2, PT, R157, UR45, !P0 ;  /* 0x0000002d9d007c0c */ /* 0x000fe4000c741270 */
[----:B------:R-:W-:Y:S02]  /*a4600*/  LOP3.LUT R18, R18, 0xffffdfff, RZ, 0xc0, !PT ;  /* 0xffffdfff12127812 */ /* 0x000fe400078ec0ff */
[----:B------:R-:W-:Y:S01]  /*a4610*/  ISETP.LT.AND P1, PT, R155, UR46, !P0 ;  /* 0x0000002e9b007c0c */ /* 0x000fe2000c721270 */
[----:B------:R1:W-:Y:S06]  /*a4620*/  STL [R1+0x1180], R66 ;  /* 0x0011804201007387 */ /* 0x0003ec0000100800 */
[----:B------:R-:W-:Y:S01]  /*a4630*/  @P3 LOP3.LUT R18, R18, 0x2000, RZ, 0xfc, !PT ;  /* 0x0000200012123812 */ /* 0x000fe200078efcff */
[----:B------:R-:W-:-:S03]  /*a4640*/  ULDC UR46, c[0x0][0x22c] ;  /* 0x00008b00002e7ab9 */ /* 0x000fc60000000800 */
[----:B------:R-:W-:-:S04]  /*a4650*/  LOP3.LUT R18, R18, 0xffffefff, RZ, 0xc0, !PT ;  /* 0xffffefff12127812 */ /* 0x000fc800078ec0ff */
[----:B------:R-:W-:Y:S02]  /*a4660*/  @P2 LOP3.LUT R18, R18, 0x1000, RZ, 0xfc, !PT ;  /* 0x0000100012122812 */ /* 0x000fe400078efcff */
[----:B------:R-:W-:Y:S02]  /*a4670*/  ISETP.LT.AND P0, PT, R153, UR43, !P0 ;  /* 0x0000002b99007c0c */ /* 0x000fe4000c701270 */
        /* <DEDUP_REMOVED lines=44> */
[----:B------:R1:W-:Y:S01]  /*a4940*/  STL [R1+0x1188], R69 ;  /* 0x0011884501007387 */ /* 0x0003e20000100800 */
[----:B------:R-:W-:Y:S01]  /*a4950*/  ISETP.LT.AND P3, PT, R158, UR10, !P0 ;  /* 0x0000000a9e007c0c */ /* 0x000fe2000c761270 */
[----:B------:R-:W-:Y:S01]  /*a4960*/  ULDC.64 UR10, c[0x0][0x228] ;  /* 0x00008a00000a7ab9 */ /* 0x000fe20000000a00 */
[----:B------:R-:W-:Y:S01]  /*a4970*/  ISETP.LT.AND P2, PT, R157, UR34, !P0 ;  /* 0x000000229d007c0c */ /* 0x000fe2000c741270 */
[----:B------:R-:W-:Y:S01]  /*a4980*/  ULDC UR33, c[0x0][0x228] ;  /* 0x00008a0000217ab9 */ /* 0x000fe20000000800 */
[----:B------:R-:W-:Y:S01]  /*a4990*/  ISETP.LT.AND P0, PT, R153, UR30, !P0 ;  /* 0x0000001e99007c0c */ /* 0x000fe2000c701270 */
[----:B------:R-:W-:Y:S01]  /*a49a0*/  ULDC UR30, c[0x0][0x228] ;  /* 0x00008a00001e7ab9 */ /* 0x000fe20000000800 */
[----:B------:R-:W-:Y:S01]  /*a49b0*/  LOP3.LUT R18, R18, 0xfffffffd, RZ, 0xc0, !PT ;  /* 0xfffffffd12127812 */ /* 0x000fe200078ec0ff */
[----:B------:R-:W-:-:S04]  /*a49c0*/  ULDC UR34, c[0x0][0x22c] ;  /* 0x00008b0000227ab9 */ /* 0x000fc80000000800 */
[----:B------:R-:W-:-:S04]  /*a49d0*/  @P1 LOP3.LUT R17, R17, 0x80000000, RZ, 0xfc, !PT ;  /* 0x8000000011111812 */ /* 0x000fc800078efcff */
[----:B------:R-:W-:-:S04]  /*a49e0*/  LOP3.LUT R17, R17, 0xbfffffff, RZ, 0xc0, !PT ;  /* 0xbfffffff11117812 */ /* 0x000fc800078ec0ff */
[----:B------:R-:W-:Y:S02]  /*a49f0*/  @P0 LOP3.LUT R17, R17, 0x40000000, RZ, 0xfc, !PT ;  /* 0x4000000011110812 */ /* 0x000fe400078efcff */
[----:B------:R-:W-:Y:S02]  /*a4a00*/  ISETP.GE.AND P0, PT, R68, UR11, PT ;  /* 0x0000000b44007c0c */ /* 0x000fe4000bf06270 */
[----:B------:R-:W-:Y:S02]  /*a4a10*/  @P3 LOP3.LUT R18, R18, 0x2, RZ, 0xfc, !PT ;  /* 0x0000000212123812 */ /* 0x000fe400078efcff */
[----:B------:R-:W-:Y:S01]  /*a4a20*/  ISETP.LT.AND P3, PT, R158, UR10, !P0 ;  /* 0x0000000a9e007c0c */ /* 0x000fe2000c761270 */
[----:B------:R-:W-:Y:S01]  /*a4a30*/  ULDC.64 UR10, c[0x0][0x228] ;  /* 0x00008a00000a7ab9 */ /* 0x000fe20000000a00 */
[----:B------:R-:W-:Y:S02]  /*a4a40*/  LOP3.LUT R18, R18, 0xfffffffe, RZ, 0xc0, !PT ;  /* 0xfffffffe12127812 */ /* 0x000fe400078ec0ff */
        /* <DEDUP_REMOVED lines=138> */
[----:B------:R-:W-:Y:S02]  /*a52f0*/  ISETP.LT.AND P0, PT, R153, UR37, !P0 ;  /* 0x0000002599007c0c */ /* 0x000fe4000c701270 */
[----:B------:R-:W-:-:S05]  /*a5300*/  IADD3 R78, R76, UR50, RZ ;  /* 0x000000324c4e7c10 */ /* 0x000fca000fffe0ff */
[----:B------:R-:W-:Y:S01]  /*a5310*/  @P1 LOP3.LUT R16, R16, 0x80000000, RZ, 0xfc, !PT ;  /* 0x8000000010101812 */ /* 0x000fe200078efcff */
[----:B-1----:R-:W-:-:S03]  /*a5320*/  VIADD R76, R152, 0x4d ;  /* 0x0000004d984c7836 */ /* 0x002fc60000000000 */
        /* <DEDUP_REMOVED lines=10> */
[----:B------:R-:W-:Y:S02]  /*a53d0*/  ISETP.LT.AND P2, PT, R157, UR33, !P0 ;  /* 0x000000219d007c0c */ /* 0x000fe4000c741270 */
[----:B------:R-:W-:Y:S01]  /*a53e0*/  ISETP.LT.AND P1, PT, R155, UR30, !P0 ;  /* 0x0000001e9b007c0c */ /* 0x000fe2000c721270 */
[----:B------:R1:W-:Y:S02]  /*a53f0*/  STL [R1+0x11a0], R78 ;  /* 0x0011a04e01007387 */ /* 0x0003e40000100800 */
        /* <DEDUP_REMOVED lines=93> */
[----:B------:R-:W-:-:S07]  /*a59d0*/  ISETP.LT.AND P1, PT, R155, UR27, !P0 ;  /* 0x0000001b9b007c0c */ /* 0x000fce000c721270 */
        /* <DEDUP_REMOVED lines=334> */
[----:B------:R-:W-:Y:S01]  /*a6ec0*/  IADD3 R183, R100, UR50, RZ ;  /* 0x0000003264b77c10 */ /* 0x000fe2000fffe0ff */
[----:B------:R-:W-:-:S04]  /*a6ed0*/  ULDC UR17, c[0x0][0x228] ;  /* 0x00008a0000117ab9 */ /* 0x000fc80000000800 */
        /* <DEDUP_REMOVED lines=13> */
[----:B------:R-:W-:Y:S01]  /*a6fb0*/  ULDC UR13, c[0x0][0x228] ;  /* 0x00008a00000d7ab9 */ /* 0x000fe20000000800 */
        /* <DEDUP_REMOVED lines=17> */
[----:B------:R-:W-:Y:S02]  /*a70d0*/  LOP3.LUT R13, R13, 0xfdffffff, RZ, 0xc0, !PT ;  /* 0xfdffffff0d0d7812 */ /* 0x000fe400078ec0ff */
[----:B-1----:R-:W-:Y:S02]  /*a70e0*/  IADD3 R183, R183, UR50, RZ ;  /* 0x00000032b7b77c10 */ /* 0x002fe4000fffe0ff */
[----:B------:R-:W-:Y:S01]  /*a70f0*/  ISETP.LT.AND P1, PT, R155, UR15, !P0 ;  /* 0x0000000f9b007c0c */ /* 0x000fe2000c721270 */
[----:B------:R-:W-:-:S04]  /*a7100*/  ULDC UR15, c[0x0][0x228] ;  /* 0x00008a00000f7ab9 */ /* 0x000fc80000000800 */
[----:B------:R-:W-:Y:S01]  /*a7110*/  @P3 LOP3.LUT R13, R13, 0x2000000, RZ, 0xfc, !PT ;  /* 0x020000000d0d3812 */ /* 0x000fe200078efcff */
[----:B------:R1:W-:Y:S03]  /*a7120*/  STL [R1+0x11e8], R183 ;  /* 0x0011e8b701007387 */ /* 0x0003e60000100800 */
[----:B------:R-:W-:-:S04]  /*a7130*/  LOP3.LUT R13, R13, 0xfeffffff, RZ, 0xc0, !PT ;  /* 0xfeffffff0d0d7812 */ /* 0x000fc800078ec0ff */
[----:B------:R-:W-:Y:S02]  /*a7140*/  @P2 LOP3.LUT R13, R13, 0x1000000, RZ, 0xfc, !PT ;  /* 0x010000000d0d2812 */ /* 0x000fe400078efcff */
[----:B-1----:R-:W-:Y:S02]  /*a7150*/  IADD3 R183, R183, UR50, RZ ;  /* 0x00000032b7b77c10 */ /* 0x002fe4000fffe0ff */
[----:B------:R-:W-:Y:S01]  /*a7160*/  ISETP.LT.AND P0, PT, R153, UR17, !P0 ;  /* 0x0000001199007c0c */ /* 0x000fe2000c701270 */
[----:B------:R-:W-:Y:S02]  /*a7170*/  ULDC UR17, c[0x0][0x228] ;  /* 0x00008a0000117ab9 */ /* 0x000fe40000000800 */
[----:B------:R1:W-:Y:S01]  /*a7180*/  STL [R1+0x11ec], R183 ;  /* 0x0011ecb701007387 */ /* 0x0003e20000100800 */
[----:B------:R-:W-:-:S04]  /*a7190*/  LOP3.LUT R13, R13, 0xff7fffff, RZ, 0xc0, !PT ;  /* 0xff7fffff0d0d7812 */ /* 0x000fc800078ec0ff */
[----:B------:R-:W-:Y:S02]  /*a71a0*/  @P1 LOP3.LUT R13, R13, 0x800000, RZ, 0xfc, !PT ;  /* 0x008000000d0d1812 */ /* 0x000fe400078efcff */
[----:B-1----:R-:W-:-:S05]  /*a71b0*/  IADD3 R183, R183, UR50, RZ ;  /* 0x00000032b7b77c10 */ /* 0x002fca000fffe0ff */
[----:B------:R1:W-:Y:S01]  /*a71c0*/  STL [R1+0x11f0], R183 ;  /* 0x0011f0b701007387 */ /* 0x0003e20000100800 */
[----:B------:R-:W-:Y:S02]  /*a71d0*/  LOP3.LUT R13, R13, 0xffbfffff, RZ, 0xc0, !PT ;  /* 0xffbfffff0d0d7812 */ /* 0x000fe400078ec0ff */
[----:B-1----:R-:W-:Y:S02]  /*a71e0*/  IADD3 R183, R183, UR50, RZ ;  /* 0x00000032b7b77c10 */ /* 0x002fe4000fffe0ff */
[----:B------:R-:W-:-:S03]  /*a71f0*/  @P0 LOP3.LUT R13, R13, 0x400000, RZ, 0xfc, !PT ;  /* 0x004000000d0d0812 */ /* 0x000fc600078efcff */
[----:B------:R1:W-:Y:S01]  /*a7200*/  STL [R1+0x11f4], R183 ;  /* 0x0011f4b701007387 */ /* 0x0003e20000100800 */
[----:B------:R-:W-:Y:S02]  /*a7210*/  ISETP.GE.AND P0, PT, R102, UR14, PT ;  /* 0x0000000e66007c0c */ /* 0x000fe4000bf06270 */
[----:B-1----:R-:W-:Y:S02]  /*a7220*/  IADD3 R183, R183, UR50, RZ ;  /* 0x00000032b7b77c10 */ /* 0x002fe4000fffe0ff */
[----:B------:R-:W-:Y:S01]  /*a7230*/  ISETP.LT.AND P3, PT, R158, UR12, !P0 ;  /* 0x0000000c9e007c0c */ /* 0x000fe2000c761270 */
[----:B------:R-:W-:Y:S02]  /*a7240*/  ULDC UR12, c[0x0][0x228] ;  /* 0x00008a00000c7ab9 */ /* 0x000fe40000000800 */
[----:B------:R1:W-:Y:S01]  /*a7250*/  STL [R1+0x11f8], R183 ;  /* 0x0011f8b701007387 */ /* 0x0003e20000100800 */
[----:B------:R-:W-:Y:S01]  /*a7260*/  ISETP.LT.AND P2, PT, R157, UR10, !P0 ;  /* 0x0000000a9d007c0c */ /* 0x000fe2000c741270 */
[----:B------:R-:W-:Y:S01]  /*a7270*/  ULDC UR10, c[0x0][0x228] ;  /* 0x00008a00000a7ab9 */ /* 0x000fe20000000800 */
[----:B-1----:R-:W-:-:S05]  /*a7280*/  IADD3 R183, R183, UR50, RZ ;  /* 0x00000032b7b77c10 */ /* 0x002fca000fffe0ff */
[----:B------:R1:W-:Y:S01]  /*a7290*/  STL [R1+0x11fc], R183 ;  /* 0x0011fcb701007387 */ /* 0x0003e20000100800 */
[----:B------:R-:W-:Y:S02]  /*a72a0*/  LOP3.LUT R13, R13, 0xffdfffff, RZ, 0xc0, !PT ;  /* 0xffdfffff0d0d7812 */ /* 0x000fe400078ec0ff */
[----:B-1----:R-:W-:Y:S02]  /*a72b0*/  IADD3 R183, R183, UR50, RZ ;  /* 0x00000032b7b77c10 */ /* 0x002fe4000fffe0ff */
[----:B------:R-:W-:-:S03]  /*a72c0*/  @P3 LOP3.LUT R13, R13, 0x200000, RZ, 0xfc, !PT ;  /* 0x002000000d0d3812 */ /* 0x000fc600078efcff */
[----:B------:R1:W-:Y:S01]  /*a72d0*/  STL [R1+0x1200], R183 ;  /* 0x001200b701007387 */ /* 0x0003e20000100800 */
[----:B------:R-:W-:Y:S01]  /*a72e0*/  ISETP.LT.AND P1, PT, R155, UR15, !P0 ;  /* 0x0000000f9b007c0c */ /* 0x000fe2000c721270 */
[----:B------:R-:W-:Y:S01]  /*a72f0*/  ULDC.64 UR14, c[0x0][0x228] ;  /* 0x00008a00000e7ab9 */ /* 0x000fe20000000a00 */
[----:B------:R-:W-:Y:S02]  /*a7300*/  LOP3.LUT R13, R13, 0xffefffff, RZ, 0xc0, !PT ;  /* 0xffefffff0d0d7812 */ /* 0x000fe400078ec0ff */
[----:B-1----:R-:W-:-:S05]  /*a7310*/  IADD3 R183, R183, UR50, RZ ;  /* 0x00000032b7b77c10 */ /* 0x002fca000fffe0ff */
[----:B------:R1:W-:Y:S01]  /*a7320*/  STL [R1+0x1204], R183 ;  /* 0x001204b701007387 */ /* 0x0003e20000100800 */
[----:B------:R-:W-:Y:S02]  /*a7330*/  @P2 LOP3.LUT R13, R13, 0x100000, RZ, 0xfc, !PT ;  /* 0x001000000d0d2812 */ /* 0x000fe400078efcff */
[----:B------:R-:W-:Y:S01]  /*a7340*/  ISETP.LT.AND P0, PT, R153, UR17, !P0 ;  /* 0x0000001199007c0c */ /* 0x000fe2000c701270 */
[----:B------:R-:W-:Y:S01]  /*a7350*/  ULDC UR17, c[0x0][0x228] ;  /* 0x00008a0000117ab9 */ /* 0x000fe20000000800 */
[----:B-1----:R-:W-:Y:S02]  /*a7360*/  IADD3 R183, R183, UR50, RZ ;  /* 0x00000032b7b77c10 */ /* 0x002fe4000fffe0ff */
[----:B------:R-:W-:-:S03]  /*a7370*/  LOP3.LUT R13, R13, 0xfff7ffff, RZ, 0xc0, !PT ;  /* 0xfff7ffff0d0d7812 */ /* 0x000fc600078ec0ff */
[----:B------:R1:W-:Y:S01]  /*a7380*/  STL [R1+0x1208], R183 ;  /* 0x001208b701007387 */ /* 0x0003e20000100800 */
        /* <DEDUP_REMOVED lines=14> */
[----:B-1----:R-:W-:-:S04]  /*a7470*/  IADD3 R183, R183, UR50, RZ ;  /* 0x00000032b7b77c10 */ /* 0x002fc8000fffe0ff */
[----:B------:R-:W-:Y:S01]  /*a7480*/  IADD3 R239, R183, UR50, RZ ;  /* 0x00000032b7ef7c10 */ /* 0x000fe2000fffe0ff */
[----:B------:R-:W-:Y:S01]  /*a7490*/  STL [R1+0x1218], R183 ;  /* 0x001218b701007387 */ /* 0x000fe20000100800 */
[----:B------:R-:W-:-:S03]  /*a74a0*/  LOP3.LUT R13, R13, 0xfffdffff, RZ, 0xc0, !PT ;  /* 0xfffdffff0d0d7812 */ /* 0x000fc600078ec0ff */
[----:B------:R1:W-:Y:S01]  /*a74b0*/  STL [R1+0x121c], R239 ;  /* 0x00121cef01007387 */ /* 0x0003e20000100800 */
[----:B------:R-:W-:Y:S02]  /*a74c0*/  @P3 LOP3.LUT R13, R13, 0x20000, RZ, 0xfc, !PT ;  /* 0x000200000d0d3812 */ /* 0x000fe400078efcff */
[----:B------:R-:W-:Y:S01]  /*a74d0*/  ISETP.LT.AND P1, PT, R155, UR12, !P0 ;  /* 0x0000000c9b007c0c */ /* 0x000fe2000c721270 */
[----:B------:R-:W-:Y:S01]  /*a74e0*/  ULDC UR12, c[0x0][0x228] ;  /* 0x00008a00000c7ab9 */ /* 0x000fe20000000800 */
[----:B-1----:R-:W-:Y:S02]  /*a74f0*/  IADD3 R239, R239, UR50, RZ ;  /* 0x00000032efef7c10 */ /* 0x002fe4000fffe0ff */
[----:B------:R-:W-:-:S03]  /*a7500*/  LOP3.LUT R13, R13, 0xfffeffff, RZ, 0xc0, !PT ;  /* 0xfffeffff0d0d7812 */ /* 0x000fc600078ec0ff */
[----:B------:R1:W-:Y:S01]  /*a7510*/  STL [R1+0x1220], R239 ;  /* 0x001220ef01007387 */ /* 0x0003e20000100800 */
[----:B------:R-:W-:Y:S01]  /*a7520*/  @P2 LOP3.LUT R13, R13, 0x10000, RZ, 0xfc, !PT ;  /* 0x000100000d0d2812 */ /* 0x000fe200078efcff */
[----:B-1----:R-:W-:Y:S01]  /*a7530*/  VIADD R239, R239, UR50 ;  /* 0x00000032efef7c36 */ /* 0x002fe20008000000 */
[----:B------:R-:W-:Y:S01]  /*a7540*/  ISETP.LT.AND P0, PT, R153, UR17, !P0 ;  /* 0x0000001199007c0c */ /* 0x000fe2000c701270 */
[----:B------:R-:W-:-:S03]  /*a7550*/  ULDC.64 UR16, c[0x0][0x228] ;  /* 0x00008a0000107ab9 */ /* 0x000fc60000000a00 */
[----:B------:R1:W-:Y:S01]  /*a7560*/  STL [R1+0x1224], R239 ;  /* 0x001224ef01007387 */ /* 0x0003e20000100800 */
[----:B------:R-:W-:Y:S02]  /*a7570*/  LOP3.LUT R13, R13, 0xffff7fff, RZ, 0xc0, !PT ;  /* 0xffff7fff0d0d7812 */ /* 0x000fe400078ec0ff */
[----:B-1----:R-:W-:Y:S02]  /*a7580*/  IADD3 R239, R239, UR50, RZ ;  /* 0x00000032efef7c10 */ /* 0x002fe4000fffe0ff */
[----:B------:R-:W-:-:S03]  /*a7590*/  @P1 LOP3.LUT R13, R13, 0x8000, RZ, 0xfc, !PT ;  /* 0x000080000d0d1812 */ /* 0x000fc600078efcff */
[----:B------:R1:W-:Y:S01]  /*a75a0*/  STL [R1+0x1228], R239 ;  /* 0x001228ef01007387 */ /* 0x0003e20000100800 */
[----:B------:R-:W-:Y:S01]  /*a75b0*/  LOP3.LUT R13, R13, 0xffffbfff, RZ, 0xc0, !PT ;  /* 0xffffbfff0d0d7812 */ /* 0x000fe200078ec0ff */
[----:B-1----:R-:W-:-:S03]  /*a75c0*/  VIADD R239, R239, UR50 ;  /* 0x00000032efef7c36 */ /* 0x002fc60008000000 */
[----:B------:R-:W-:Y:S02]  /*a75d0*/  @P0 LOP3.LUT R13, R13, 0x4000, RZ, 0xfc, !PT ;  /* 0x000040000d0d0812 */ /* 0x000fe400078efcff */
[----:B------:R1:W-:Y:S01]  /*a75e0*/  STL [R1+0x122c], R239 ;  /* 0x00122cef01007387 */ /* 0x0003e20000100800 */
[----:B------:R-:W-:Y:S01]  /*a75f0*/  ISETP.GE.AND P0, PT, R104, UR18, PT ;  /* 0x0000001268007c0c */ /* 0x000fe2000bf06270 */
[----:B------:R-:W-:Y:S01]  /*a7600*/  ULDC.64 UR18, c[0x0][0x228] ;  /* 0x00008a0000127ab9 */ /* 0x000fe20000000a00 */
[----:B-1----:R-:W-:Y:S02]  /*a7610*/  IADD3 R239, R239, UR50, RZ ;  /* 0x00000032efef7c10 */ /* 0x002fe4000fffe0ff */
[----:B------:R-:W-:Y:S01]  /*a7620*/  ISETP.LT.AND P3, PT, R158, UR16, !P0 ;  /* 0x000000109e007c0c */ /* 0x000fe2000c761270 */
[----:B------:R-:W-:Y:S02]  /*a7630*/  ULDC UR16, c[0x0][0x22c] ;  /* 0x00008b0000107ab9 */ /* 0x000fe40000000800 */
[----:B------:R1:W-:Y:S02]  /*a7640*/  STL [R1+0x1230], R239 ;  /* 0x001230ef01007387 */ /* 0x0003e40000100800 */
[----:B-1----:R-:W-:-:S05]  /*a7650*/  VIADD R239, R239, UR50 ;  /* 0x00000032efef7c36 */ /* 0x002fca0008000000 */
[----:B------:R1:W-:Y:S01]  /*a7660*/  STL [R1+0x1234], R239 ;  /* 0x001234ef01007387 */ /* 0x0003e20000100800 */
[----:B------:R-:W-:Y:S01]  /*a7670*/  ISETP.LT.AND P2, PT, R157, UR10, !P0 ;  /* 0x0000000a9d007c0c */ /* 0x000fe2000c741270 */
[----:B------:R-:W-:Y:S01]  /*a7680*/  ULDC UR10, c[0x0][0x228] ;  /* 0x00008a00000a7ab9 */ /* 0x000fe20000000800 */
[----:B------:R-:W-:Y:S02]  /*a7690*/  LOP3.LUT R13, R13, 0xffffdfff, RZ, 0xc0, !PT ;  /* 0xffffdfff0d0d7812 */ /* 0x000fe400078ec0ff */
[----:B-1----:R-:W-:-:S05]  /*a76a0*/  IADD3 R239, R239, UR50, RZ ;  /* 0x00000032efef7c10 */ /* 0x002fca000fffe0ff */
[----:B------:R1:W-:Y:S01]  /*a76b0*/  STL [R1+0x1238], R239 ;  /* 0x001238ef01007387 */ /* 0x0003e20000100800 */
[----:B------:R-:W-:Y:S02]  /*a76c0*/  @P3 LOP3.LUT R13, R13, 0x2000, RZ, 0xfc, !PT ;  /* 0x000020000d0d3812 */ /* 0x000fe400078efcff */
[----:B------:R-:W-:Y:S01]  /*a76d0*/  ISETP.LT.AND P1, PT, R155, UR12, !P0 ;  /* 0x0000000c9b007c0c */ /* 0x000fe2000c721270 */
[----:B------:R-:W-:Y:S01]  /*a76e0*/  ULDC UR12, c[0x0][0x228] ;  /* 0x00008a00000c7ab9 */ /* 0x000fe20000000800 */
[----:B-1----:R-:W-:Y:S01]  /*a76f0*/  VIADD R239, R239, UR50 ;  /* 0x00000032efef7c36 */ /* 0x002fe20008000000 */
[----:B------:R-:W-:-:S04]  /*a7700*/  LOP3.LUT R13, R13, 0xffffefff, RZ, 0xc0, !PT ;  /* 0xffffefff0d0d7812 */ /* 0x000fc800078ec0ff */
[----:B------:R1:W-:Y:S01]  /*a7710*/  STL [R1+0x123c], R239 ;  /* 0x00123cef01007387 */ /* 0x0003e20000100800 */
[----:B------:R-:W-:Y:S02]  /*a7720*/  @P2 LOP3.LUT R13, R13, 0x1000, RZ, 0xfc, !PT ;  /* 0x000010000d0d2812 */ /* 0x000fe400078efcff */
[----:B-1----:R-:W-:Y:S02]  /*a7730*/  IADD3 R239, R239, UR50, RZ ;  /* 0x00000032efef7c10 */ /* 0x002fe4000fffe0ff */
[----:B------:R-:W-:Y:S01]  /*a7740*/  ISETP.LT.AND P0, PT, R153, UR14, !P0 ;  /* 0x0000000e99007c0c */ /* 0x000fe2000c701270 */
[----:B------:R-:W-:Y:S02]  /*a7750*/  ULDC UR14, c[0x0][0x228] ;  /* 0x00008a00000e7ab9 */ /* 0x000fe40000000800 */
[----:B------:R1:W-:Y:S01]  /*a7760*/  STL [R1+0x1240], R239 ;  /* 0x001240ef01007387 */ /* 0x0003e20000100800 */
[----:B------:R-:W-:Y:S01]  /*a7770*/  LOP3.LUT R13, R13, 0xfffff7ff, RZ, 0xc0, !PT ;  /* 0xfffff7ff0d0d7812 */ /* 0x000fe200078ec0ff */
[----:B-1----:R-:W-:-:S03]  /*a7780*/  VIADD R239, R239, UR50 ;  /* 0x00000032efef7c36 */ /* 0x002fc60008000000 */
[----:B------:R-:W-:Y:S02]  /*a7790*/  @P1 LOP3.LUT R13, R13, 0x800, RZ, 0xfc, !PT ;  /* 0x000008000d0d1812 */ /* 0x000fe400078efcff */
[----:B------:R1:W-:Y:S02]  /*a77a0*/  STL [R1+0x1244], R239 ;  /* 0x001244ef01007387 */ /* 0x0003e40000100800 */
[----:B------:R-:W-:Y:S02]  /*a77b0*/  LOP3.LUT R13, R13, 0xfffffbff, RZ, 0xc0, !PT ;  /* 0xfffffbff0d0d7812 */ /* 0x000fe400078ec0ff */
[----:B-1----:R-:W-:-:S05]  /*a77c0*/  IADD3 R239, R239, UR50, RZ ;  /* 0x00000032efef7c10 */ /* 0x002fca000fffe0ff */
[----:B------:R1:W-:Y:S01]  /*a77d0*/  STL [R1+0x1248], R239 ;  /* 0x001248ef01007387 */ /* 0x0003e20000100800 */
[----:B------:R-:W-:Y:S02]  /*a77e0*/  @P0 LOP3.LUT R13, R13, 0x400, RZ, 0xfc, !PT ;  /* 0x000004000d0d0812 */ /* 0x000fe400078efcff */
[----:B------:R-:W-:Y:S01]  /*a77f0*/  ISETP.GE.AND P0, PT, R105, UR20, PT ;  /* 0x0000001469007c0c */ /* 0x000fe2000bf06270 */
[----:B------:R-:W-:Y:S01]  /*a7800*/  ULDC.64 UR20, c[0x0][0x228] ;  /* 0x00008a0000147ab9 */ /* 0x000fe20000000a00 */
[----:B-1----:R-:W-:Y:S02]  /*a7810*/  VIADD R239, R239, UR50 ;  /* 0x00000032efef7c36 */ /* 0x002fe40008000000 */
[----:B------:R-:W-:Y:S01]  /*a7820*/  ISETP.LT.AND P3, PT, R158, UR18, !P0 ;  /* 0x000000129e007c0c */ /* 0x000fe2000c761270 */
[----:B------:R-:W-:Y:S02]  /*a7830*/  ULDC UR18, c[0x0][0x22c] ;  /* 0x00008b0000127ab9 */ /* 0x000fe40000000800 */
[----:B------:R1:W-:Y:S02]  /*a7840*/  STL [R1+0x124c], R239 ;  /* 0x00124cef01007387 */ /* 0x0003e40000100800 */
[----:B-1----:R-:W-:-:S05]  /*a7850*/  IADD3 R239, R239, UR50, RZ ;  /* 0x00000032efef7c10 */ /* 0x002fca000fffe0ff */
[----:B------:R1:W-:Y:S01]  /*a7860*/  STL [R1+0x1250], R239 ;  /* 0x001250ef01007387 */ /* 0x0003e20000100800 */
[----:B------:R-:W-:Y:S01]  /*a7870*/  ISETP.LT.AND P2, PT, R157, UR10, !P0 ;  /* 0x0000000a9d007c0c */ /* 0x000fe2000c741270 */
[----:B------:R-:W-:Y:S01]  /*a7880*/  ULDC UR10, c[0x0][0x228] ;  /* 0x00008a00000a7ab9 */ /* 0x000fe20000000800 */
[----:B------:R-:W-:Y:S01]  /*a7890*/  LOP3.LUT R13, R13, 0xfffffdff, RZ, 0xc0, !PT ;  /* 0xfffffdff0d0d7812 */ /* 0x000fe200078ec0ff */
[----:B-1----:R-:W-:-:S03]  /*a78a0*/  VIADD R239, R239, UR50 ;  /* 0x00000032efef7c36 */ /* 0x002fc60008000000 */
[----:B------:R-:W-:Y:S02]  /*a78b0*/  @P3 LOP3.LUT R13, R13, 0x200, RZ, 0xfc, !PT ;  /* 0x000002000d0d3812 */ /* 0x000fe400078efcff */
[----:B------:R1:W-:Y:S01]  /*a78c0*/  STL [R1+0x1254], R239 ;  /* 0x001254ef01007387 */ /* 0x0003e20000100800 */
[----:B------:R-:W-:Y:S01]  /*a78d0*/  ISETP.LT.AND P1, PT, R155, UR12, !P0 ;  /* 0x0000000c9b007c0c */ /* 0x000fe2000c721270 */
[----:B------:R-:W-:Y:S01]  /*a78e0*/  ULDC UR12, c[0x0][0x228] ;  /* 0x00008a00000c7ab9 */ /* 0x000fe20000000800 */
[----:B------:R-:W-:Y:S02]  /*a78f0*/  LOP3.LUT R13, R13, 0xfffffeff, RZ, 0xc0, !PT ;  /* 0xfffffeff0d0d7812 */ /* 0x000fe400078ec0ff */
[----:B-1----:R-:W-:-:S05]  /*a7900*/  IADD3 R239, R239, UR50, RZ ;  /* 0x00000032efef7c10 */ /* 0x002fca000fffe0ff */
[----:B------:R1:W-:Y:S01]  /*a7910*/  STL [R1+0x1258], R239 ;  /* 0x001258ef01007387 */ /* 0x0003e20000100800 */
[----:B------:R-:W-:Y:S01]  /*a7920*/  @P2 LOP3.LUT R13, R13, 0x100, RZ, 0xfc, !PT ;  /* 0x000001000d0d2812 */ /* 0x000fe200078efcff */
[----:B-1----:R-:W-:Y:S01]  /*a7930*/  VIADD R239, R239, UR50 ;  /* 0x00000032efef7c36 */ /* 0x002fe20008000000 */
[----:B------:R-:W-:Y:S01]  /*a7940*/  ISETP.LT.AND P0, PT, R153, UR14, !P0 ;  /* 0x0000000e99007c0c */ /* 0x000fe2000c701270 */
[----:B------:R-:W-:-:S03]  /*a7950*/  ULDC UR14, c[0x0][0x228] ;  /* 0x00008a00000e7ab9 */ /* 0x000fc60000000800 */
        /* <DEDUP_REMOVED lines=36> */
[----:B------:R-:W-:Y:S01]  /*a7ba0*/  IADD3 R26, R239, UR50, RZ ;  /* 0x00000032ef1a7c10 */ /* 0x000fe2000fffe0ff */
[----:B------:R-:W-:Y:S01]  /*a7bb0*/  STL [R1+0x127c], R239 ;  /* 0x00127cef01007387 */ /* 0x000fe20000100800 */
[----:B------:R-:W-:-:S03]  /*a7bc0*/  LOP3.LUT R13, R13, 0xfffffffb, RZ, 0xc0, !PT ;  /* 0xfffffffb0d0d7812 */ /* 0x000fc600078ec0ff */
        /* <DEDUP_REMOVED lines=12> */
[----:B------:R-:W-:Y:S01]  /*a7c90*/  ISETP.LT.AND P2, PT, R157, UR10, !P0 ;  /* 0x0000000a9d007c0c */ /* 0x000fe2000c741270 */
[----:B------:R-:W-:Y:S01]  /*a7ca0*/  ULDC UR10, c[0x0][0x228] ;  /* 0x00008a00000a7ab9 */ /* 0x000fe20000000800 */
[----:B------:R-:W-:Y:S01]  /*a7cb0*/  ISETP.LT.AND P0, PT, R153, UR14, !P0 ;  /* 0x0000000e99007c0c */ /* 0x000fe2000c701270 */
[----:B------:R-:W-:Y:S01]  /*a7cc0*/  ULDC UR14, c[0x0][0x228] ;  /* 0x00008a00000e7ab9 */ /* 0x000fe20000000800 */
[----:B-1----:R-:W-:-:S05]  /*a7cd0*/  VIADD R26, R26, UR50 ;  /* 0x000000321a1a7c36 */ /* 0x002fca0008000000 */
[----:B------:R1:W-:Y:S01]  /*a7ce0*/  STL [R1+0x128c], R26 ;  /* 0x00128c1a01007387 */ /* 0x0003e20000100800 */
[----:B------:R-:W-:Y:S02]  /*a7cf0*/  @P1 LOP3.LUT R12, R12, 0x80000000, RZ, 0xfc, !PT ;  /* 0x800000000c0c1812 */ /* 0x000fe400078efcff */
[----:B-1----:R-:W-:Y:S02]  /*a7d00*/  IADD3 R26, R26, UR50, RZ ;  /* 0x000000321a1a7c10 */ /* 0x002fe4000fffe0ff */
[----:B------:R-:W-:-:S03]  /*a7d10*/  LOP3.LUT R12, R12, 0xbfffffff, RZ, 0xc0, !PT ;  /* 0xbfffffff0c0c7812 */ /* 0x000fc600078ec0ff */
[----:B------:R1:W-:Y:S01]  /*a7d20*/  STL [R1+0x1290], R26 ;  /* 0x0012901a01007387 */ /* 0x0003e20000100800 */
[----:B------:R-:W-:Y:S02]  /*a7d30*/  LOP3.LUT R13, R13, 0xfffffffd, RZ, 0xc0, !PT ;  /* 0xfffffffd0d0d7812 */ /* 0x000fe400078ec0ff */
[----:B------:R-:W-:Y:S01]  /*a7d40*/  @P0 LOP3.LUT R12, R12, 0x40000000, RZ, 0xfc, !PT ;  /* 0x400000000c0c0812 */ /* 0x000fe200078efcff */
[----:B-1----:R-:W-:Y:S01]  /*a7d50*/  VIADD R26, R26, UR50 ;  /* 0x000000321a1a7c36 */ /* 0x002fe20008000000 */
[----:B------:R-:W-:Y:S01]  /*a7d60*/  ISETP.GE.AND P0, PT, R108, UR26, PT ;  /* 0x0000001a6c007c0c */ /* 0x000fe2000bf06270 */
[----:B------:R-:W-:-:S03]  /*a7d70*/  ULDC.64 UR26, c[0x0][0x228] ;  /* 0x00008a00001a7ab9 */ /* 0x000fc60000000a00 */
        /* <DEDUP_REMOVED lines=28> */
[----:B-1----:R-:W-:-:S03]  /*a7f40*/  VIADD R26, R26, UR50 ;  /* 0x000000321a1a7c36 */ /* 0x002fc60008000000 */
[----:B------:R-:W-:Y:S02]  /*a7f50*/  LOP3.LUT R12, R12, 0xfbffffff, RZ, 0xc0, !PT ;  /* 0xfbffffff0c0c7812 */ /* 0x000fe400078ec0ff */
[----:B------:R1:W-:Y:S02]  /*a7f60*/  STL [R1+0x12b0], R26 ;  /* 0x0012b01a01007387 */ /* 0x0003e40000100800 */
[----:B------:R-:W-:Y:S02]  /*a7f70*/  @P0 LOP3.LUT R12, R12, 0x4000000, RZ, 0xfc, !PT ;  /* 0x040000000c0c0812 */ /* 0x000fe400078efcff */
[----:B------:R-:W-:Y:S01]  /*a7f80*/  ISETP.GE.AND P0, PT, R109, UR28, PT ;  /* 0x0000001c6d007c0c */ /* 0x000fe2000bf06270 */
[----:B------:R-:W-:Y:S01]  /*a7f90*/  ULDC.64 UR28, c[0x0][0x228] ;  /* 0x00008a00001c7ab9 */ /* 0x000fe20000000a00 */
[----:B-1----:R-:W-:-:S05]  /*a7fa0*/  IADD3 R26, R26, UR50, RZ ;  /* 0x000000321a1a7c10 */ /* 0x002fca000fffe0ff */
[----:B------:R1:W-:Y:S01]  /*a7fb0*/  STL [R1+0x12b4], R26 ;  /* 0x0012b41a01007387 */ /* 0x0003e20000100800 */
[----:B------:R-:W-:Y:S01]  /*a7fc0*/  ISETP.LT.AND P3, PT, R158, UR26, !P0 ;  /* 0x0000001a9e007c0c */ /* 0x000fe2000c761270 */
[----:B------:R-:W-:Y:S01]  /*a7fd0*/  ULDC UR26, c[0x0][0x22c] ;  /* 0x00008b00001a7ab9 */ /* 0x000fe20000000800 */
[----:B-1----:R-:W-:-:S05]  /*a7fe0*/  VIADD R26, R26, UR50 ;  /* 0x000000321a1a7c36 */ /* 0x002fca0008000000 */
[----:B------:R1:W-:Y:S01]  /*a7ff0*/  STL [R1+0x12b8], R26 ;  /* 0x0012b81a01007387 */ /* 0x0003e20000100800 */
        /* <DEDUP_REMOVED lines=14> */
[----:B------:R-:W-:Y:S01]  /*a80e0*/  ISETP.LT.AND P0, PT, R153, UR14, !P0 ;  /* 0x0000000e99007c0c */ /* 0x000fe2000c701270 */
[----:B------:R-:W-:Y:S01]  /*a80f0*/  ULDC UR14, c[0x0][0x228] ;  /* 0x00008a00000e7ab9 */ /* 0x000fe20000000800 */
[----:B------:R-:W-:Y:S01]  /*a8100*/  LOP3.LUT R12, R12, 0xff7fffff, RZ, 0xc0, !PT ;  /* 0xff7fffff0c0c7812 */ /* 0x000fe200078ec0ff */
[----:B-1----:R-:W-:-:S05]  /*a8110*/  VIADD R26, R26, UR50 ;  /* 0x000000321a1a7c36 */ /* 0x002fca0008000000 */
[----:B------:R1:W-:Y:S01]  /*a8120*/  STL [R1+0x12c8], R26 ;  /* 0x0012c81a01007387 */ /* 0x0003e20000100800 */
[----:B------:R-:W-:Y:S02]  /*a8130*/  @P1 LOP3.LUT R12, R12, 0x800000, RZ, 0xfc, !PT ;  /* 0x008000000c0c1812 */ /* 0x000fe400078efcff */
[----:B-1----:R-:W-:Y:S02]  /*a8140*/  IADD3 R26, R26, UR50, RZ ;  /* 0x000000321a1a7c10 */ /* 0x002fe4000fffe0ff */
[----:B------:R-:W-:-:S03]  /*a8150*/  LOP3.LUT R12, R12, 0xffbfffff, RZ, 0xc0, !PT ;  /* 0xffbfffff0c0c7812 */ /* 0x000fc600078ec0ff */
[----:B------:R1:W-:Y:S01]  /*a8160*/  STL [R1+0x12cc], R26 ;  /* 0x0012cc1a01007387 */ /* 0x0003e20000100800 */
[----:B------:R-:W-:Y:S02]  /*a8170*/  @P0 LOP3.LUT R12, R12, 0x400000, RZ, 0xfc, !PT ;  /* 0x004000000c0c0812 */ /* 0x000fe400078efcff */
[----:B------:R-:W-:Y:S01]  /*a8180*/  ISETP.GE.AND P0, PT, R110, UR30, PT ;  /* 0x0000001e6e007c0c */ /* 0x000fe2000bf06270 */
[----:B------:R-:W-:Y:S01]  /*a8190*/  ULDC.64 UR30, c[0x0][0x228] ;  /* 0x00008a00001e7ab9 */ /* 0x000fe20000000a00 */
[----:B-1----:R-:W-:-:S05]  /*a81a0*/  VIADD R26, R26, UR50 ;  /* 0x000000321a1a7c36 */ /* 0x002fca0008000000 */
[----:B------:R1:W-:Y:S01]  /*a81b0*/  STL [R1+0x12d0], R26 ;  /* 0x0012d01a01007387 */ /* 0x0003e20000100800 */
[----:B------:R-:W-:Y:S01]  /*a81c0*/  ISETP.LT.AND P3, PT, R158, UR28, !P0 ;  /* 0x0000001c9e007c0c */ /* 0x000fe2000c761270 */
[----:B------:R-:W-:Y:S01]  /*a81d0*/  ULDC UR28, c[0x0][0x22c] ;  /* 0x00008b00001c7ab9 */ /* 0x000fe20000000800 */
[----:B-1----:R-:W-:-:S05]  /*a81e0*/  IADD3 R26, R26, UR50, RZ ;  /* 0x000000321a1a7c10 */ /* 0x002fca000fffe0ff */
[----:B------:R1:W-:Y:S01]  /*a81f0*/  STL [R1+0x12d4], R26 ;  /* 0x0012d41a01007387 */ /* 0x0003e20000100800 */
        /* <DEDUP_REMOVED lines=162> */
[----:B------:R-:W-:Y:S01]  /*a8c20*/  ISETP.LT.AND P2, PT, R157, UR10, !P0 ;  /* 0x0000000a9d007c0c */ /* 0x000fe2000c741270 */
[----:B------:R-:W-:Y:S01]  /*a8c30*/  ULDC UR10, c[0x0][0x228] ;  /* 0x00008a00000a7ab9 */ /* 0x000fe20000000800 */
[----:B-1----:R-:W-:Y:S02]  /*a8c40*/  IADD3 R26, R26, UR50, RZ ;  /* 0x000000321a1a7c10 */ /* 0x002fe4000fffe0ff */
[----:B------:R-:W-:Y:S01]  /*a8c50*/  ISETP.LT.AND P0, PT, R153, UR14, !P0 ;  /* 0x0000000e99007c0c */ /* 0x000fe2000c701270 */
[----:B------:R-:W-:Y:S02]  /*a8c60*/  ULDC UR14, c[0x0][0x228] ;  /* 0x00008a00000e7ab9 */ /* 0x000fe40000000800 */
[----:B------:R1:W-:Y:S01]  /*a8c70*/  STL [R1+0x13f0], R26 ;  /* 0x0013f01a01007387 */ /* 0x0003e20000100800 */
[----:B------:R-:W-:Y:S01]  /*a8c80*/  @P1 LOP3.LUT R11, R11, 0x80000000, RZ, 0xfc, !PT ;  /* 0x800000000b0b1812 */ /* 0x000fe200078efcff */
[----:B-1----:R-:W-:-:S05]  /*a8c90*/  VIADD R26, R26, UR50 ;  /* 0x000000321a1a7c36 */ /* 0x002fca0008000000 */
[----:B------:R1:W-:Y:S01]  /*a8ca0*/  STL [R1+0x13f4], R26 ;  /* 0x0013f41a01007387 */ /* 0x0003e20000100800 */
[----:B------:R-:W-:Y:S02]  /*a8cb0*/  LOP3.LUT R11, R11, 0xbfffffff, RZ, 0xc0, !PT ;  /* 0xbfffffff0b0b7812 */ /* 0x000fe400078ec0ff */
[----:B-1----:R-:W-:Y:S02]  /*a8cc0*/  IADD3 R26, R26, UR50, RZ ;  /* 0x000000321a1a7c10 */ /* 0x002fe4000fffe0ff */
[----:B------:R-:W-:-:S03]  /*a8cd0*/  LOP3.LUT R12, R12, 0xfffffffd, RZ, 0xc0, !PT ;  /* 0xfffffffd0c0c7812 */ /* 0x000fc600078ec0ff */
[----:B------:R1:W-:Y:S01]  /*a8ce0*/  STL [R1+0x13ec], R26 ;  /* 0x0013ec1a01007387 */ /* 0x0003e20000100800 */
[----:B------:R-:W-:Y:S02]  /*a8cf0*/  @P0 LOP3.LUT R11, R11, 0x40000000, RZ, 0xfc, !PT ;  /* 0x400000000b0b0812 */ /* 0x000fe400078efcff */
[----:B------:R-:W-:Y:S01]  /*a8d00*/  ISETP.GE.AND P0, PT, R160, UR42, PT ;  /* 0x0000002aa0007c0c */ /* 0x000fe2000bf06270 */
[----:B------:R-:W-:Y:S01]  /*a8d10*/  ULDC.64 UR42, c[0x0][0x228] ;  /* 0x00008a00002a7ab9 */ /* 0x000fe20000000a00 */
[----:B-1----:R-:W-:Y:S01]  /*a8d20*/  VIADD R26, R26, UR50 ;  /* 0x000000321a1a7c36 */ /* 0x002fe20008000000 */
[----:B------:R-:W-:Y:S02]  /*a8d30*/  @P3 LOP3.LUT R12, R12, 0x2, RZ, 0xfc, !PT ;  /* 0x000000020c0c3812 */ /* 0x000fe400078efcff */
[----:B------:R-:W-:Y:S01]  /*a8d40*/  ISETP.LT.AND P3, PT, R158, UR40, !P0 ;  /* 0x000000289e007c0c */ /* 0x000fe2000c761270 */
[----:B------:R-:W-:Y:S01]  /*a8d50*/  ULDC UR40, c[0x0][0x22c] ;  /* 0x00008b0000287ab9 */ /* 0x000fe20000000800 */
[----:B------:R1:W-:Y:S01]  /*a8d60*/  STL [R1+0x13e0], R26 ;  /* 0x0013e01a01007387 */ /* 0x0003e20000100800 */
[----:B------:R-:W-:-:S02]  /*a8d70*/  LOP3.LUT R12, R12, 0xfffffffe, RZ, 0xc0, !PT ;  /* 0xfffffffe0c0c7812 */ /* 0x000fc400078ec0ff */
[----:B-1----:R-:W-:Y:S02]  /*a8d80*/  IADD3 R26, R26, UR50, RZ ;  /* 0x000000321a1a7c10 */ /* 0x002fe4000fffe0ff */
[----:B------:R-:W-:-:S03]  /*a8d90*/  @P2 LOP3.LUT R12, R12, 0x1, RZ, 0xfc, !PT ;  /* 0x000000010c0c2812 */ /* 0x000fc600078efcff */
        /* <DEDUP_REMOVED lines=30> */
[----:B------:R1:W-:Y:S01]  /*a8f80*/  STL [R1+0x13bc], R26 ;  /* 0x0013bc1a01007387 */ /* 0x0003e20000100800 */
[----:B------:R-:W-:Y:S01]  /*a8f90*/  ISETP.LT.AND P2, PT, R157, UR10, !P0 ;  /* 0x0000000a9d007c0c */ /* 0x000fe2000c741270 */
[----:B------:R-:W-:Y:S01]  /*a8fa0*/  ULDC UR10, c[0x0][0x228] ;  /* 0x00008a00000a7ab9 */ /* 0x000fe20000000800 */
[----:B-1----:R-:W-:-:S05]  /*a8fb0*/  VIADD R26, R26, UR50 ;  /* 0x000000321a1a7c36 */ /* 0x002fca0008000000 */
        /* <DEDUP_REMOVED lines=17> */
[----:B-1----:R-:W-:-:S05]  /*a90d0*/  VIADD R26, R26, UR50 ;  /* 0x000000321a1a7c36 */ /* 0x002fca0008000000 */
[----:B------:R1:W-:Y:S01]  /*a90e0*/  STL [R1+0x139c], R26 ;  /* 0x00139c1a01007387 */ /* 0x0003e20000100800 */
[----:B------:R-:W-:Y:S02]  /*a90f0*/  LOP3.LUT R11, R11, 0xffbfffff, RZ, 0xc0, !PT ;  /* 0xffbfffff0b0b7812 */ /* 0x000fe400078ec0ff */
[----:B-1----:R-:W-:Y:S02]  /*a9100*/  IADD3 R26, R26, UR50, RZ ;  /* 0x000000321a1a7c10 */ /* 0x002fe4000fffe0ff */
[----:B------:R-:W-:-:S03]  /*a9110*/  @P0 LOP3.LUT R11, R11, 0x400000, RZ, 0xfc, !PT ;  /* 0x004000000b0b0812 */ /* 0x000fc600078efcff */
[----:B------:R1:W-:Y:S01]  /*a9120*/  STL [R1+0x1398], R26 ;  /* 0x0013981a01007387 */ /* 0x0003e20000100800 */
[----:B------:R-:W-:Y:S01]  /*a9130*/  ISETP.GE.AND P0, PT, R162, UR46, PT ;  /* 0x0000002ea2007c0c */ /* 0x000fe2000bf06270 */
[----:B------:R-:W-:Y:S01]  /*a9140*/  ULDC.64 UR46, c[0x0][0x228] ;  /* 0x00008a00002e7ab9 */ /* 0x000fe20000000a00 */
[----:B-1----:R-:W-:Y:S02]  /*a9150*/  VIADD R26, R26, UR50 ;  /* 0x000000321a1a7c36 */ /* 0x002fe40008000000 */
[----:B------:R-:W-:Y:S01]  /*a9160*/  ISETP.LT.AND P3, PT, R158, UR44, !P0 ;  /* 0x0000002c9e007c0c */ /* 0x000fe2000c761270 */
[----:B------:R-:W-:Y:S02]  /*a9170*/  ULDC UR44, c[0x0][0x22c] ;  /* 0x00008b00002c7ab9 */ /* 0x000fe40000000800 */
[----:B------:R1:W-:Y:S01]  /*a9180*/  STL [R1+0x1394], R26 ;  /* 0x0013941a01007387 */ /* 0x0003e20000100800 */
[----:B------:R-:W-:Y:S01]  /*a9190*/  ISETP.LT.AND P2, PT, R157, UR10, !P0 ;  /* 0x0000000a9d007c0c */ /* 0x000fe2000c741270 */
[----:B------:R-:W-:Y:S01]  /*a91a0*/  ULDC UR10, c[0x0][0x228] ;  /* 0x00008a00000a7ab9 */ /* 0x000fe20000000800 */
[----:B-1----:R-:W-:-:S05]  /*a91b0*/  IADD3 R26, R26, UR50, RZ ;  /* 0x000000321a1a7c10 */ /* 0x002fca000fffe0ff */
[----:B------:R1:W-:Y:S01]  /*a91c0*/  STL [R1+0x138c], R26 ;  /* 0x00138c1a01007387 */ /* 0x0003e20000100800 */
        /* <DEDUP_REMOVED lines=55> */
[----:B-1----:R-:W-:-:S03]  /*a9540*/  VIADD R26, R26, UR50 ;  /* 0x000000321a1a7c36 */ /* 0x002fc60008000000 */
[----:B------:R-:W-:Y:S01]  /*a9550*/  ISETP.LT.AND P3, PT, R158, UR48, !P0 ;  /* 0x000000309e007c0c */ /* 0x000fe2000c761270 */
[----:B------:R-:W-:Y:S01]  /*a9560*/  VIADD R183, R152, 0xab ;  /* 0x000000ab98b77836 */ /* 0x000fe20000000000 */
[----:B------:R-:W-:Y:S01]  /*a9570*/  ISETP.LT.AND P2, PT, R157, UR10, !P0 ;  /* 0x0000000a9d007c0c */ /* 0x000fe2000c741270 */
[----:B------:R-:W-:Y:S01]  /*a9580*/  ULDC UR10, c[0x0][0x22c] ;  /* 0x00008b00000a7ab9 */ /* 0x000fe20000000800 */
[----:B------:R1:W-:Y:S01]  /*a9590*/  STL [R1+0x133c], R26 ;  /* 0x00133c1a01007387 */ /* 0x0003e20000100800 */
[----:B------:R-:W-:Y:S01]  /*a95a0*/  LOP3.LUT R11, R11, 0xfffffbff, RZ, 0xc0, !PT ;  /* 0xfffffbff0b0b7812 */ /* 0x000fe200078ec0ff */
[----:B------:R-:W-:Y:S01]  /*a95b0*/  ULDC UR48, c[0x0][0x22c] ;  /* 0x00008b0000307ab9 */ /* 0x000fe20000000800 */
[----:B-1----:R-:W-:-:S05]  /*a95c0*/  IADD3 R26, R26, UR50, RZ ;  /* 0x000000321a1a7c10 */ /* 0x002fca000fffe0ff */
[----:B------:R1:W-:Y:S01]  /*a95d0*/  STL [R1+0x1338], R26 ;  /* 0x0013381a01007387 */ /* 0x0003e20000100800 */
[----:B------:R-:W-:Y:S01]  /*a95e0*/  @P3 LOP3.LUT R11, R11, 0x400, RZ, 0xfc, !PT ;  /* 0x000004000b0b3812 */ /* 0x000fe200078efcff */
        /* <DEDUP_REMOVED lines=17> */
[----:B-1----:R-:W-:Y:S01]  /*a9700*/  VIADD R26, R26, UR50 ;  /* 0x000000321a1a7c36 */ /* 0x002fe20008000000 */
[----:B------:R-:W-:Y:S02]  /*a9710*/  ULDC.64 UR50, c[0x0][0x228] ;  /* 0x00008a0000327ab9 */ /* 0x000fe40000000a00 */
[----:B------:R-:W-:Y:S01]  /*a9720*/  ISETP.GE.AND P1, PT, R224, UR51, PT ;  /* 0x00000033e0007c0c */ /* 0x000fe2000bf26270 */
[----:B------:R-:W-:Y:S01]  /*a9730*/  ULDC UR51, c[0x0][0x22c] ;  /* 0x00008b0000337ab9 */ /* 0x000fe20000000800 */
[----:B------:R-:W-:Y:S02]  /*a9740*/  @P0 LOP3.LUT R11, R11, 0x80, RZ, 0xfc, !PT ;  /* 0x000000800b0b0812 */ /* 0x000fe400078efcff */
[----:B------:R-:W-:Y:S01]  /*a9750*/  ISETP.GE.AND P0, PT, R165, UR7, PT ;  /* 0x00000007a5007c0c */ /* 0x000fe2000bf06270 */
[----:B------:R-:W-:-:S08]  /*a9760*/  ULDC UR7, c[0x0][0x22c] ;  /* 0x00008b0000077ab9 */ /* 0x000fd00000000800 */
[----:B------:R-:W-:Y:S02]  /*a9770*/  @P1 LOP3.LUT R0, R0, 0x2, RZ, 0xfc, !PT ;  /* 0x0000000200001812 */ /* 0x000fe400078efcff */
[----:B------:R-:W-:Y:S01]  /*a9780*/  ISETP.GE.AND P1, PT, R182, UR51, PT ;  /* 0x00000033b6007c0c */ /* 0x000fe2000bf26270 */
[----:B------:R-:W-:Y:S01]  /*a9790*/  ULDC UR51, c[0x0][0x22c] ;  /* 0x00008b0000337ab9 */ /* 0x000fe20000000800 */
[----:B------:R-:W-:Y:S02]  /*a97a0*/  @P0 LOP3.LUT R10, R10, 0x2, RZ, 0xfc, !PT ;  /* 0x000000020a0a0812 */ /* 0x000fe400078efcff */
[----:B------:R-:W-:Y:S01]  /*a97b0*/  ISETP.GE.AND P0, PT, R181, UR5, PT ;  /* 0x00000005b5007c0c */ /* 0x000fe2000bf06270 */
[----:B------:R-:W-:Y:S01]  /*a97c0*/  ULDC UR5, c[0x0][0x22c] ;  /* 0x00008b0000057ab9 */ /* 0x000fe20000000800 */
[----:B------:R-:W-:-:S07]  /*a97d0*/  LOP3.LUT R10, R10, 0xfffffffe, RZ, 0xc0, !PT ;  /* 0xfffffffe0a0a7812 */ /* 0x000fce00078ec0ff */
[----:B------:R-:W-:Y:S02]  /*a97e0*/  @P1 LOP3.LUT R10, R10, 0x1, RZ, 0xfc, !PT ;  /* 0x000000010a0a1812 */ /* 0x000fe400078efcff */
[----:B------:R-:W-:Y:S01]  /*a97f0*/  ISETP.GE.AND P1, PT, R180, UR8, PT ;  /* 0x00000008b4007c0c */ /* 0x000fe2000bf26270 */
[----:B------:R-:W-:Y:S01]  /*a9800*/  ULDC UR8, c[0x0][0x22c] ;  /* 0x00008b0000087ab9 */ /* 0x000fe20000000800 */
[----:B------:R-:W-:Y:S02]  /*a9810*/  @P0 LOP3.LUT R24, R24, 0x4000, RZ, 0xfc, !PT ;  /* 0x0000400018180812 */ /* 0x000fe400078efcff */
[----:B------:R-:W-:Y:S01]  /*a9820*/  ISETP.GE.AND P0, PT, R179, UR7, PT ;  /* 0x00000007b3007c0c */ /* 0x000fe2000bf06270 */
[----:B------:R-:W-:Y:S01]  /*a9830*/  ULDC UR7, c[0x0][0x22c] ;  /* 0x00008b0000077ab9 */ /* 0x000fe20000000800 */
[----:B------:R-:W-:-:S07]  /*a9840*/  LOP3.LUT R10, R10, 0xffffffef, RZ, 0xc0, !PT ;  /* 0xffffffef0a0a7812 */ /* 0x000fce00078ec0ff */
[----:B------:R-:W-:-:S04]  /*a9850*/  @P1 LOP3.LUT R10, R10, 0x10, RZ, 0xfc, !PT ;  /* 0x000000100a0a1812 */ /* 0x000fc800078efcff */
[----:B------:R-:W-:-:S04]  /*a9860*/  LOP3.LUT R10, R10, 0xffffffdf, RZ, 0xc0, !PT ;  /* 0xffffffdf0a0a7812 */ /* 0x000fc800078ec0ff */
[----:B------:R-:W-:Y:S02]  /*a9870*/  @P0 LOP3.LUT R10, R10, 0x20, RZ, 0xfc, !PT ;  /* 0x000000200a0a0812 */ /* 0x000fe400078efcff */
[----:B------:R-:W-:Y:S01]  /*a9880*/  ISETP.GE.AND P0, PT, R178, UR51, PT ;  /* 0x00000033b2007c0c */ /* 0x000fe2000bf06270 */
[----:B------:R-:W-:Y:S01]  /*a9890*/  ULDC UR51, c[0x0][0x22c] ;  /* 0x00008b0000337ab9 */ /* 0x000fe20000000800 */
[----:B------:R-:W-:Y:S01]  /*a98a0*/  ISETP.GE.AND P2, PT, R168, UR5, PT ;  /* 0x00000005a8007c0c */ /* 0x000fe2000bf46270 */
[----:B------:R-:W-:Y:S01]  /*a98b0*/  ULDC UR5, c[0x0][0x22c] ;  /* 0x00008b0000057ab9 */ /* 0x000fe20000000800 */
[----:B------:R-:W-:Y:S02]  /*a98c0*/  LOP3.LUT R10, R10, 0xffffffbf, RZ, 0xc0, !PT ;  /* 0xffffffbf0a0a7812 */ /* 0x000fe400078ec0ff */
[----:B------:R-:W-:Y:S01]  /*a98d0*/  ISETP.GE.AND P1, PT, R167, UR8, PT ;  /* 0x00000008a7007c0c */ /* 0x000fe2000bf26270 */
[----:B------:R-:W-:-:S06]  /*a98e0*/  ULDC UR8, c[0x0][0x22c] ;  /* 0x00008b0000087ab9 */ /* 0x000fcc0000000800 */
[----:B------:R-:W-:-:S04]  /*a98f0*/  @P0 LOP3.LUT R10, R10, 0x40, RZ, 0xfc, !PT ;  /* 0x000000400a0a0812 */ /* 0x000fc800078efcff */
[----:B------:R-:W-:-:S04]  /*a9900*/  LOP3.LUT R10, R10, 0xffffff7f, RZ, 0xc0, !PT ;  /* 0xffffff7f0a0a7812 */ /* 0x000fc800078ec0ff */
[----:B------:R-:W-:Y:S02]  /*a9910*/  @P2 LOP3.LUT R10, R10, 0x80, RZ, 0xfc, !PT ;  /* 0x000000800a0a2812 */ /* 0x000fe400078efcff */
[----:B------:R-:W-:Y:S01]  /*a9920*/  ISETP.GE.AND P0, PT, R166, UR7, PT ;  /* 0x00000007a6007c0c */ /* 0x000fe2000bf06270 */
[----:B------:R-:W-:Y:S01]  /*a9930*/  ULDC UR7, c[0x0][0x22c] ;  /* 0x00008b0000077ab9 */ /* 0x000fe20000000800 */
[----:B------:R-:W-:-:S04]  /*a9940*/  LOP3.LUT R10, R10, 0xfffffeff, RZ, 0xc0, !PT ;  /* 0xfffffeff0a0a7812 */ /* 0x000fc800078ec0ff */
        /* <DEDUP_REMOVED lines=39> */
[----:B------:R-:W-:-:S09]  /*a9bc0*/  LOP3.LUT R10, R10, 0xfffbffff, RZ, 0xc0, !PT ;  /* 0xfffbffff0a0a7812 */ /* 0x000fd200078ec0ff */
[----:B------:R-:W-:Y:S02]  /*a9bd0*/  @P0 LOP3.LUT R10, R10, 0x40000, RZ, 0xfc, !PT ;  /* 0x000400000a0a0812 */ /* 0x000fe400078efcff */
[----:B------:R-:W-:Y:S01]  /*a9be0*/  ISETP.GE.AND P0, PT, R237, UR8, PT ;  /* 0x00000008ed007c0c */ /* 0x000fe2000bf06270 */
[----:B------:R-:W-:Y:S01]  /*a9bf0*/  ULDC UR8, c[0x0][0x22c] ;  /* 0x00008b0000087ab9 */ /* 0x000fe20000000800 */
[----:B------:R-:W-:-:S04]  /*a9c00*/  LOP3.LUT R10, R10, 0xfff7ffff, RZ, 0xc0, !PT ;  /* 0xfff7ffff0a0a7812 */ /* 0x000fc800078ec0ff */
        /* <DEDUP_REMOVED lines=17> */
[----:B------:R-:W-:Y:S02]  /*a9d20*/  ISETP.GE.AND P1, PT, R232, UR51, PT ;  /* 0x00000033e8007c0c */ /* 0x000fe4000bf26270 */
        /* <DEDUP_REMOVED lines=15> */
[----:B------:R-:W-:Y:S02]  /*a9e20*/  LOP3.LUT R10, R10, 0xdfffffff, RZ, 0xc0, !PT ;  /* 0xdfffffff0a0a7812 */ /* 0x000fe400078ec0ff */
[----:B------:R-:W-:Y:S02]  /*a9e30*/  ISETP.GE.AND P3, PT, R223, UR11, PT ;  /* 0x0000000bdf007c0c */ /* 0x000fe4000bf66270 */
[----:B------:R-:W-:Y:S02]  /*a9e40*/  @P0 LOP3.LUT R10, R10, 0x20000000, RZ, 0xfc, !PT ;  /* 0x200000000a0a0812 */ /* 0x000fe400078efcff */
[----:B------:R-:W-:-:S02]  /*a9e50*/  LOP3.LUT R0, R0, 0xfffffffb, RZ, 0xc0, !PT ;  /* 0xfffffffb00007812 */ /* 0x000fc400078ec0ff */
[----:B------:R-:W-:Y:S02]  /*a9e60*/  LOP3.LUT R10, R10, 0xbfffffff, RZ, 0xc0, !PT ;  /* 0xbfffffff0a0a7812 */ /* 0x000fe400078ec0ff */
[----:B------:R-:W-:Y:S02]  /*a9e70*/  ISETP.GE.AND P1, PT, R226, UR5, PT ;  /* 0x00000005e2007c0c */ /* 0x000fe4000bf26270 */
[----:B------:R-:W-:Y:S02]  /*a9e80*/  @P2 LOP3.LUT R10, R10, 0x40000000, RZ, 0xfc, !PT ;  /* 0x400000000a0a2812 */ /* 0x000fe400078efcff */
[----:B------:R-:W-:Y:S02]  /*a9e90*/  ISETP.GE.AND P2, PT, R222, UR12, PT ;  /* 0x0000000cde007c0c */ /* 0x000fe4000bf46270 */
[----:B------:R-:W-:Y:S02]  /*a9ea0*/  @P3 LOP3.LUT R0, R0, 0x4, RZ, 0xfc, !PT ;  /* 0x0000000400003812 */ /* 0x000fe400078efcff */
[----:B------:R-:W-:-:S02]  /*a9eb0*/  ISETP.GE.AND P0, PT, R225, UR10, PT ;  /* 0x0000000ae1007c0c */ /* 0x000fc4000bf06270 */
[----:B------:R-:W-:Y:S02]  /*a9ec0*/  LOP3.LUT R0, R0, 0xfffffffe, RZ, 0xc0, !PT ;  /* 0xfffffffe00007812 */ /* 0x000fe400078ec0ff */
[----:B------:R-:W-:Y:S02]  /*a9ed0*/  LOP3.LUT R10, R10, 0x7fffffff, RZ, 0xc0, !PT ;  /* 0x7fffffff0a0a7812 */ /* 0x000fe400078ec0ff */
[----:B------:R-:W-:Y:S02]  /*a9ee0*/  LOP3.LUT R0, R0, 0xfffffff7, RZ, 0xc0, !PT ;  /* 0xfffffff700007812 */ /* 0x000fe400078ec0ff */
[----:B------:R-:W-:Y:S02]  /*a9ef0*/  @P1 LOP3.LUT R10, R10, 0x80000000, RZ, 0xfc, !PT ;  /* 0x800000000a0a1812 */ /* 0x000fe400078efcff */
[----:B------:R-:W-:Y:S02]  /*a9f00*/  ISETP.GE.AND P1, PT, R221, UR13, PT ;  /* 0x0000000ddd007c0c */ /* 0x000fe4000bf26270 */
[----:B------:R-:W-:-:S04]  /*a9f10*/  @P2 LOP3.LUT R0, R0, 0x8, RZ, 0xfc, !PT ;  /* 0x0000000800002812 */ /* 0x000fc800078efcff */
        /* <DEDUP_REMOVED lines=80> */
[----:B------:R-:W-:Y:S02]  /*aa420*/  ISETP.GE.AND P1, PT, R194, UR40, PT ;  /* 0x00000028c2007c0c */ /* 0x000fe4000bf26270 */
[----:B------:R-:W-:Y:S02]  /*aa430*/  LOP3.LUT R0, R0, 0xbfffffff, RZ, 0xc0, !PT ;  /* 0xbfffffff00007812 */ /* 0x000fe400078ec0ff */
[----:B------:R-:W-:Y:S02]  /*aa440*/  LOP3.LUT R11, R11, 0xfffffffe, RZ, 0xc0, !PT ;  /* 0xfffffffe0b0b7812 */ /* 0x000fe400078ec0ff */
[----:B------:R-:W-:-:S02]  /*aa450*/  @P2 LOP3.LUT R0, R0, 0x40000000, RZ, 0xfc, !PT ;  /* 0x4000000000002812 */ /* 0x000fc400078efcff */
[----:B------:R-:W-:Y:S02]  /*aa460*/  ISETP.GE.AND P2, PT, R192, UR42, PT ;  /* 0x0000002ac0007c0c */ /* 0x000fe4000bf46270 */
[----:B------:R-:W-:Y:S02]  /*aa470*/  LOP3.LUT R0, R0, 0x7fffffff, RZ, 0xc0, !PT ;  /* 0x7fffffff00007812 */ /* 0x000fe400078ec0ff */
[----:B------:R-:W-:Y:S02]  /*aa480*/  @P3 LOP3.LUT R11, R11, 0x1, RZ, 0xfc, !PT ;  /* 0x000000010b0b3812 */ /* 0x000fe400078efcff */
        /* <DEDUP_REMOVED lines=10> */
[----:B------:R-:W-:-:S04]  /*aa530*/  @P3 LOP3.LUT R11, R11, 0x8, RZ, 0xfc, !PT ;  /* 0x000000080b0b3812 */ /* 0x000fc800078efcff */
[----:B------:R-:W-:Y:S02]  /*aa540*/  LOP3.LUT R11, R11, 0xffffffef, RZ, 0xc0, !PT ;  /* 0xffffffef0b0b7812 */ /* 0x000fe400078ec0ff */
[----:B------:R-:W-:Y:S02]  /*aa550*/  LOP3.LUT R24, R24, 0xffff7fff, RZ, 0xc0, !PT ;  /* 0xffff7fff18187812 */ /* 0x000fe400078ec0ff */
[----:B------:R-:W-:Y:S02]  /*aa560*/  @P2 LOP3.LUT R11, R11, 0x10, RZ, 0xfc, !PT ;  /* 0x000000100b0b2812 */ /* 0x000fe400078efcff */
[----:B------:R-:W-:Y:S02]  /*aa570*/  ISETP.GE.AND P2, PT, R187, UR47, PT ;  /* 0x0000002fbb007c0c */ /* 0x000fe4000bf46270 */
[----:B------:R-:W-:-:S04]  /*aa580*/  @P1 LOP3.LUT R24, R24, 0x8000, RZ, 0xfc, !PT ;  /* 0x0000800018181812 */ /* 0x000fc800078efcff */
[----:B------:R-:W-:-:S07]  /*aa590*/  LOP3.LUT R24, R24, 0xfffeffff, RZ, 0xc0, !PT ;  /* 0xfffeffff18187812 */ /* 0x000fce00078ec0ff */
[----:B------:R-:W-:Y:S02]  /*aa5a0*/  @P2 LOP3.LUT R24, R24, 0x10000, RZ, 0xfc, !PT ;  /* 0x0001000018182812 */ /* 0x000fe400078efcff */
[----:B------:R-:W-:Y:S02]  /*aa5b0*/  ISETP.GE.AND P2, PT, R153, UR6, PT ;  /* 0x0000000699007c0c */ /* 0x000fe4000bf46270 */
[----:B------:R-:W-:-:S11]  /*aa5c0*/  LOP3.LUT R10, R10, 0xfffffff7, RZ, 0xc0, !PT ;  /* 0xfffffff70a0a7812 */ /* 0x000fd600078ec0ff */
[----:B------:R-:W-:Y:S02]  /*aa5d0*/  @P2 LOP3.LUT R10, R10, 0x8, RZ, 0xfc, !PT ;  /* 0x000000080a0a2812 */ /* 0x000fe400078efcff */
[----:B------:R-:W-:Y:S02]  /*aa5e0*/  ISETP.GE.AND P2, PT, R152, UR9, PT ;  /* 0x0000000998007c0c */ /* 0x000fe4000bf46270 */
[----:B------:R-:W-:Y:S02]  /*aa5f0*/  LOP3.LUT R10, R10, 0xfffffffb, RZ, 0xc0, !PT ;  /* 0xfffffffb0a0a7812 */ /* 0x000fe400078ec0ff */
[----:B------:R-:W-:-:S09]  /*aa600*/  LOP3.LUT P1, RZ, R0, 0x2, RZ, 0xc0, !PT ;  /* 0x0000000200ff7812 */ /* 0x000fd2000782c0ff */
[----:B------:R-:W-:Y:S02]  /*aa610*/  @P2 LOP3.LUT R10, R10, 0x4, RZ, 0xfc, !PT ;  /* 0x000000040a0a2812 */ /* 0x000fe400078efcff */
[----:B------:R-:W-:Y:S02]  /*aa620*/  ISETP.LT.AND P2, PT, R157, UR50, !P1 ;  /* 0x000000329d007c0c */ /* 0x000fe4000cf41270 */
[----:B------:R-:W-:-:S11]  /*aa630*/  LOP3.LUT R11, R11, 0xfffeffff, RZ, 0xc0, !PT ;  /* 0xfffeffff0b0b7812 */ /* 0x000fd600078ec0ff */
[----:B------:R-:W-:Y:S02]  /*aa640*/  @P2 LOP3.LUT R11, R11, 0x10000, RZ, 0xfc, !PT ;  /* 0x000100000b0b2812 */ /* 0x000fe400078efcff */
[----:B------:R-:W-:Y:S02]  /*aa650*/  ISETP.LT.AND P2, PT, R155, UR4, !P1 ;  /* 0x000000049b007c0c */ /* 0x000fe4000cf41270 */
[----:B------:R-:W-:Y:S01]  /*aa660*/  LOP3.LUT R11, R11, 0xffff7fff, RZ, 0xc0, !PT ;  /* 0xffff7fff0b0b7812 */ /* 0x000fe200078ec0ff */
[----:B------:R-:W-:Y:S01]  /*aa670*/  STL [R1+0x13fc], R26 ;  /* 0x0013fc1a01007387 */ /* 0x000fe20000100800 */
[----:B------:R-:W-:-:S03]  /*aa680*/  ISETP.LT.AND P1, PT, R153, UR58, !P1 ;  /* 0x0000003a99007c0c */ /* 0x000fc6000cf21270 */
[----:B------:R-:W3:Y:S04]  /*aa690*/  LDL.LU R32, [R1+0x170] ;  /* 0x0001700001207983 */ /* 0x000ee80000300800 */
[----:B------:R-:W3:Y:S02]  /*aa6a0*/  LDL.LU R33, [R1+0x178] ;  /* 0x0001780001217983 */ /* 0x000ee40000300800 */
[----:B------:R-:W-:Y:S02]  /*aa6b0*/  @P2 LOP3.LUT R11, R11, 0x8000, RZ, 0xfc, !PT ;  /* 0x000080000b0b2812 */ /* 0x000fe400078efcff */
[----:B------:R-:W-:Y:S01]  /*aa6c0*/  ISETP.LT.AND P2, PT, R158, UR52, !P0 ;  /* 0x000000349e007c0c */ /* 0x000fe2000c741270 */
[----:B--2---:R1:W-:Y:S01]  /*aa6d0*/  STL.64 [R1+0xff0], R28 ;  /* 0x000ff01c01007387 */ /* 0x0043e20000100a00 */
[----:B------:R-:W-:-:S03]  /*aa6e0*/  LOP3.LUT R11, R11, 0xffffffbf, RZ, 0xc0, !PT ;  /* 0xffffffbf0b0b7812 */ /* 0x000fc600078ec0ff */
[----:B------:R2:W-:Y:S01]  /*aa6f0*/  STL.64 [R1+0xff8], R30 ;  /* 0x000ff81e01007387 */ /* 0x0005e20000100a00 */
[----:B------:R-:W-:-:S07]  /*aa700*/  ISETP.LT.AND P0, PT, R157, UR59, !P0 ;  /* 0x0000003b9d007c0c */ /* 0x000fce000c701270 */
[----:B------:R-:W-:-:S04]  /*aa710*/  @P2 LOP3.LUT R11, R11, 0x40, RZ, 0xfc, !PT ;  /* 0x000000400b0b2812 */ /* 0x000fc800078efcff */
[----:B------:R-:W-:-:S04]  /*aa720*/  LOP3.LUT R11, R11, 0xffffbfff, RZ, 0xc0, !PT ;  /* 0xffffbfff0b0b7812 */ /* 0x000fc800078ec0ff */
[----:B------:R-:W-:Y:S02]  /*aa730*/  @P1 LOP3.LUT R11, R11, 0x4000, RZ, 0xfc, !PT ;  /* 0x000040000b0b1812 */ /* 0x000fe400078efcff */
[----:B------:R-:W-:Y:S02]  /*aa740*/  IADD3 R185, R152, 0xa9, RZ ;  /* 0x000000a998b97810 */ /* 0x000fe40007ffe0ff */
[----:B------:R-:W-:Y:S02]  /*aa750*/  LOP3.LUT R11, R11, 0xffffffdf, RZ, 0xc0, !PT ;  /* 0xffffffdf0b0b7812 */ /* 0x000fe400078ec0ff */
[----:B------:R-:W-:Y:S02]  /*aa760*/  MOV R34, R116 ;  /* 0x0000007400227202 */ /* 0x000fe40000000f00 */
[----:B------:R-:W-:Y:S02]  /*aa770*/  @P0 LOP3.LUT R11, R11, 0x20, RZ, 0xfc, !PT ;  /* 0x000000200b0b0812 */ /* 0x000fe400078efcff */
[----:B------:R-:W-:-:S02]  /*aa780*/  ISETP.GE.AND P3, PT, R186, UR48, PT ;  /* 0x00000030ba007c0c */ /* 0x000fc4000bf66270 */
[----:B------:R-:W-:Y:S02]  /*aa790*/  ISETP.GE.AND P4, PT, R185, UR49, PT ;  /* 0x00000031b9007c0c */ /* 0x000fe4000bf86270 */
[----:B------:R-:W-:Y:S02]  /*aa7a0*/  ISETP.GE.AND P5, PT, R184, UR57, PT ;  /* 0x00000039b8007c0c */ /* 0x000fe4000bfa6270 */
[----:B------:R-:W-:Y:S02]  /*aa7b0*/  ISETP.GE.AND P6, PT, R183, UR53, PT ;  /* 0x00000035b7007c0c */ /* 0x000fe4000bfc6270 */
[C---:B------:R-:W-:Y:S02]  /*aa7c0*/  LOP3.LUT P2, RZ, R24.reuse, 0x10000, RZ, 0xc0, !PT ;  /* 0x0001000018ff7812 */ /* 0x040fe4000784c0ff */
[C---:B------:R-:W-:Y:S02]  /*aa7d0*/  LOP3.LUT P1, RZ, R24.reuse, 0x8000, RZ, 0xc0, !PT ;  /* 0x0000800018ff7812 */ /* 0x040fe4000782c0ff */
[----:B------:R-:W-:Y:S01]  /*aa7e0*/  LOP3.LUT P0, RZ, R24, 0x4000, RZ, 0xc0, !PT ;  /* 0x0000400018ff7812 */ /* 0x000fe2000780c0ff */
[----:B------:R-:W-:Y:S01]  /*aa7f0*/  STL [R1+0x2cec], R19 ;  /* 0x002cec1301007387 */ /* 0x000fe20000100800 */
[----:B------:R-:W-:Y:S01]  /*aa800*/  IMAD.MOV.U32 R35, RZ, RZ, R118 ;  /* 0x000000ffff237224 */ /* 0x000fe200078e0076 */
[----:B------:R-:W-:Y:S01]  /*aa810*/  MOV R42, R137 ;  /* 0x00000089002a7202 */ /* 0x000fe20000000f00 */
[----:B------:R-:W-:Y:S01]  /*aa820*/  IMAD.MOV.U32 R43, RZ, RZ, R139 ;  /* 0x000000ffff2b7224 */ /* 0x000fe200078e008b */
[----:B------:R-:W-:Y:S01]  /*aa830*/  STL [R1+0x2ce8], R20 ;  /* 0x002ce81401007387 */ /* 0x000fe20000100800 */
[----:B------:R-:W-:Y:S01]  /*aa840*/  MOV R70, R141 ;  /* 0x0000008d00467202 */ /* 0x000fe20000000f00 */
[----:B------:R-:W-:Y:S01]  /*aa850*/  IMAD.MOV.U32 R71, RZ, RZ, R143 ;  /* 0x000000ffff477224 */ /* 0x000fe200078e008f */
[----:B------:R-:W-:Y:S01]  /*aa860*/  MOV R106, R145 ;  /* 0x00000091006a7202 */ /* 0x000fe20000000f00 */
[----:B------:R-:W-:Y:S01]  /*aa870*/  STL [R1+0x2ce4], R21 ;  /* 0x002ce41501007387 */ /* 0x000fe20000100800 */
[----:B------:R-:W-:Y:S01]  /*aa880*/  IMAD.MOV.U32 R107, RZ, RZ, R147 ;  /* 0x000000ffff6b7224 */ /* 0x000fe200078e0093 */
[----:B------:R-:W-:Y:S01]  /*aa890*/  LOP3.LUT R23, R23, 0xfff7ffff, RZ, 0xc0, !PT ;  /* 0xfff7ffff17177812 */ /* 0x000fe200078ec0ff */
[----:B------:R-:W-:Y:S01]  /*aa8a0*/  ULDC UR4, c[0x0][0x22c] ;  /* 0x00008b0000047ab9 */ /* 0x000fe20000000800 */
[----:B------:R-:W-:Y:S01]  /*aa8b0*/  STL [R1+0x2ce0], R22 ;  /* 0x002ce01601007387 */ /* 0x000fe20000100800 */
[----:B------:R-:W-:Y:S01]  /*aa8c0*/  ULDC UR5, c[0x0][0x228] ;  /* 0x00008a0000057ab9 */ /* 0x000fe20000000800 */
[----:B------:R-:W-:Y:S01]  /*aa8d0*/  @P1 LOP3.LUT R23, R23, 0x80000, RZ, 0xfc, !PT ;  /* 0x0008000017171812 */ /* 0x000fe200078efcff */
[----:B------:R-:W-:Y:S01]  /*aa8e0*/  ULDC.64 UR6, c[0x0][0x228] ;  /* 0x00008a0000067ab9 */ /* 0x000fe20000000a00 */
[----:B-1----:R-:W4:Y:S01]  /*aa8f0*/  LDL.LU R28, [R1+0xd74] ;  /* 0x000d7400011c7983 */ /* 0x002f220000300800 */
[----:B------:R-:W-:Y:S01]  /*aa900*/  LOP3.LUT P1, RZ, R10, 0x8, RZ, 0xc0, !PT ;  /* 0x000000080aff7812 */ /* 0x000fe2000782c0ff */
[----:B------:R-:W-:Y:S01]  /*aa910*/  ULDC.64 UR8, c[0x0][0x228] ;  /* 0x00008a0000087ab9 */ /* 0x000fe20000000a00 */
[----:B------:R-:W-:Y:S01]  /*aa920*/  LOP3.LUT R23, R23, 0xfffbffff, RZ, 0xc0, !PT ;  /* 0xfffbffff17177812 */ /* 0x000fe200078ec0ff */
[----:B------:R-:W4:Y:S01]  /*aa930*/  LDL.LU R29, [R1+0xd7c] ;  /* 0x000d7c00011d7983 */ /* 0x000f220000300800 */
[----:B------:R-:W-:Y:S01]  /*aa940*/  ULDC.64 UR12, c[0x0][0x228] ;  /* 0x00008a00000c7ab9 */ /* 0x000fe20000000a00 */
[----:B------:R-:W-:Y:S01]  /*aa950*/  ULDC.64 UR10, c[0x0][0x228] ;  /* 0x00008a00000a7ab9 */ /* 0x000fe20000000a00 */
[----:B------:R-:W-:Y:S01]  /*aa960*/  @P2 LOP3.LUT R23, R23, 0x40000, RZ, 0xfc, !PT ;  /* 0x0004000017172812 */ /* 0x000fe200078efcff */
[----:B--2---:R-:W4:Y:S01]  /*aa970*/  LDL.LU R30, [R1+0xb74] ;  /* 0x000b7400011e7983 */ /* 0x004f220000300800 */
[----:B------:R-:W-:Y:S01]  /*aa980*/  ULDC.64 UR16, c[0x0][0x228] ;  /* 0x00008a0000107ab9 */ /* 0x000fe20000000a00 */
[----:B------:R-:W-:Y:S01]  /*aa990*/  ULDC.64 UR14, c[0x0][0x228] ;  /* 0x00008a00000e7ab9 */ /* 0x000fe20000000a00 */
[----:B------:R-:W-:Y:S01]  /*aa9a0*/  ULDC.64 UR20, c[0x0][0x228] ;  /* 0x00008a0000147ab9 */ /* 0x000fe20000000a00 */
[----:B------:R-:W4:Y:S01]  /*aa9b0*/  LDL.LU R31, [R1+0xb7c] ;  /* 0x000b7c00011f7983 */ /* 0x000f220000300800 */
[----:B------:R-:W-:Y:S01]  /*aa9c0*/  ULDC.64 UR18, c[0x0][0x228] ;  /* 0x00008a0000127ab9 */ /* 0x000fe20000000a00 */
[----:B------:R-:W-:Y:S01]  /*aa9d0*/  ULDC.64 UR24, c[0x0][0x228] ;  /* 0x00008a0000187ab9 */ /* 0x000fe20000000a00 */
[----:B------:R-:W-:Y:S01]  /*aa9e0*/  ULDC.64 UR22, c[0x0][0x228] ;  /* 0x00008a0000167ab9 */ /* 0x000fe20000000a00 */
[----:B---3--:R1:W-:Y:S01]  /*aa9f0*/  STSM.16.M88.4 [R156], R32 ;  /* 0x000000209c007844 */ /* 0x0083e20000000200 */
[----:B------:R-:W-:Y:S01]  /*aaa00*/  ISETP.LT.AND P2, PT, R152, UR4, !P1 ;  /* 0x0000000498007c0c */ /* 0x000fe2000cf41270 */
[----:B------:R-:W-:Y:S01]  /*aaa10*/  ULDC UR4, c[0x0][0x228] ;  /* 0x00008a0000047ab9 */ /* 0x000fe20000000800 */
[----:B------:R-:W-:Y:S01]  /*aaa20*/  LOP3.LUT R23, R23, 0xfffdffff, RZ, 0xc0, !PT ;  /* 0xfffdffff17177812 */ /* 0x000fe200078ec0ff */
[----:B------:R-:W-:Y:S03]  /*aaa30*/  BAR.SYNC.DEFER_BLOCKING 0x0 ;  /* 0x0000000000007b1d */ /* 0x000fe60000010000 */
[----:B------:R-:W-:-:S02]  /*aaa40*/  @P3 LOP3.LUT R23, R23, 0x20000, RZ, 0xfc, !PT ;  /* 0x0002000017173812 */ /* 0x000fc400078efcff */
[----:B------:R-:W-:Y:S01]  /*aaa50*/  LOP3.LUT P3, RZ, R10, 0x4, RZ, 0xc0, !PT ;  /* 0x000000040aff7812 */ /* 0x000fe2000786c0ff */
[----:B------:R-:W-:Y:S01]  /*aaa60*/  ULDC.64 UR28, c[0x0][0x228] ;  /* 0x00008a00001c7ab9 */ /* 0x000fe20000000a00 */
[----:B------:R-:W-:Y:S01]  /*aaa70*/  LOP3.LUT R23, R23, 0xfffeffff, RZ, 0xc0, !PT ;  /* 0xfffeffff17177812 */ /* 0x000fe200078ec0ff */
[----:B------:R-:W-:Y:S01]  /*aaa80*/  ULDC.64 UR26, c[0x0][0x228] ;  /* 0x00008a00001a7ab9 */ /* 0x000fe20000000a00 */
[----:B------:R-:W-:Y:S01]  /*aaa90*/  ULDC.64 UR32, c[0x0][0x228] ;  /* 0x00008a0000207ab9 */ /* 0x000fe20000000a00 */
[----:B------:R-:W-:Y:S01]  /*aaaa0*/  ULDC.64 UR30, c[0x0][0x228] ;  /* 0x00008a00001e7ab9 */ /* 0x000fe20000000a00 */
[----:B------:R-:W-:Y:S01]  /*aaab0*/  @P4 LOP3.LUT R23, R23, 0x10000, RZ, 0xfc, !PT ;  /* 0x0001000017174812 */ /* 0x000fe200078efcff */
[----:B-1----:R-:W2:Y:S01]  /*aaac0*/  LDL.LU R32, [R1+0x974] ;  /* 0x0009740001207983 */ /* 0x002ea20000300800 */
[----:B------:R-:W-:Y:S01]  /*aaad0*/  ULDC.64 UR36, c[0x0][0x228] ;  /* 0x00008a0000247ab9 */ /* 0x000fe20000000a00 */
        /* <DEDUP_REMOVED lines=10> */
[----:B------:R-:W1:Y:S01]  /*aab80*/  LDS.128 R36, [R154] ;  /* 0x000000009a247984 */ /* 0x000e620000000c00 */
[----:B------:R-:W-:Y:S01]  /*aab90*/  BAR.SYNC.DEFER_BLOCKING 0x0 ;  /* 0x0000000000007b1d */ /* 0x000fe20000010000 */
[----:B------:R-:W-:-:S02]  /*aaba0*/  ISETP.LT.AND P4, PT, R155, UR4, !P3 ;  /* 0x000000049b007c0c */ /* 0x000fc4000df81270 */
[----:B------:R-:W-:Y:S02]  /*aabb0*/  LOP3.LUT P1, RZ, R10, 0x2, RZ, 0xc0, !PT ;  /* 0x000000020aff7812 */ /* 0x000fe4000782c0ff */
[----:B------:R-:W-:Y:S01]  /*aabc0*/  LOP3.LUT R23, R23, 0xffff7fff, RZ, 0xc0, !PT ;  /* 0xffff7fff17177812 */ /* 0x000fe200078ec0ff */
[----:B------:R-:W-:Y:S01]  /*aabd0*/  ULDC.64 UR54, c[0x0][0x228] ;  /* 0x00008a0000367ab9 */ /* 0x000fe20000000a00 */
[----:B------:R-:W-:Y:S02]  /*aabe0*/  ULDC.64 UR58, c[0x0][0x228] ;  /* 0x00008a00003a7ab9 */ /* 0x000fe40000000a00 */
[----:B------:R-:W-:-:S04]  /*aabf0*/  @P5 LOP3.LUT R23, R23, 0x8000, RZ, 0xfc, !PT ;  /* 0x0000800017175812 */ /* 0x000fc800078efcff */
[----:B------:R-:W-:-:S04]  /*aac00*/  LOP3.LUT R23, R23, 0xffffbfff, RZ, 0xc0, !PT ;  /* 0xffffbfff17177812 */ /* 0x000fc800078ec0ff */
[----:B------:R-:W-:Y:S01]  /*aac10*/  @P6 LOP3.LUT R23, R23, 0x4000, RZ, 0xfc, !PT ;  /* 0x0000400017176812 */ /* 0x000fe200078efcff */
[----:B-1----:R-:W-:Y:S04]  /*aac20*/  STL.64 [R1+0x960], R36 ;  /* 0x0009602401007387 */ /* 0x002fe80000100a00 */
[----:B------:R-:W-:Y:S04]  /*aac30*/  STL.64 [R1+0x968], R38 ;  /* 0x0009682601007387 */ /* 0x000fe80000100a00 */
[----:B------:R-:W2:Y:S04]  /*aac40*/  LDL.LU R33, [R1+0x97c] ;  /* 0x00097c0001217983 */ /* 0x000ea80000300800 */
[----:B------:R-:W2:Y:S04]  /*aac50*/  LDL.LU R34, [R1+0x774] ;  /* 0x0007740001227983 */ /* 0x000ea80000300800 */
[----:B------:R-:W2:Y:S04]  /*aac60*/  LDL.LU R35, [R1+0x77c] ;  /* 0x00077c0001237983 */ /* 0x000ea80000300800 */
[----:B----4-:R1:W-:Y:S01]  /*aac70*/  STSM.16.M88.4 [R156], R28 ;  /* 0x0000001c9c007844 */ /* 0x0103e20000000200 */
[----:B------:R-:W-:Y:S06]  /*aac80*/  BAR.SYNC.DEFER_BLOCKING 0x0 ;  /* 0x0000000000007b1d */ /* 0x000fec0000010000 */
[----:B-1----:R-:W3:Y:S04]  /*aac90*/  LDL.LU R28, [R1+0x574] ;  /* 0x00057400011c7983 */ /* 0x002ee80000300800 */
[----:B------:R-:W1:Y:S01]  /*aaca0*/  LDS.128 R36, [R154] ;  /* 0x000000009a247984 */ /* 0x000e620000000c00 */
[----:B------:R-:W-:Y:S06]  /*aacb0*/  BAR.SYNC.DEFER_BLOCKING 0x0 ;  /* 0x0000000000007b1d */ /* 0x000fec0000010000 */
[----:B-1----:R-:W-:Y:S04]  /*aacc0*/  STL.64 [R1+0x770], R36 ;  /* 0x0007702401007387 */ /* 0x002fe80000100a00 */
[----:B------:R-:W-:Y:S04]  /*aacd0*/  STL.64 [R1+0x778], R38 ;  /* 0x0007782601007387 */ /* 0x000fe80000100a00 */
[----:B------:R-:W3:Y:S04]  /*aace0*/  LDL.LU R29, [R1+0x57c] ;  /* 0x00057c00011d7983 */ /* 0x000ee80000300800 */
[----:B------:R-:W3:Y:S04]  /*aacf0*/  LDL.LU R30, [R1+0x374] ;  /* 0x00037400011e7983 */ /* 0x000ee80000300800 */
[----:B------:R-:W3:Y:S04]  /*aad00*/  LDL.LU R31, [R1+0x37c] ;  /* 0x00037c00011f7983 */ /* 0x000ee80000300800 */
[----:B--2---:R1:W-:Y:S01]  /*aad10*/  STSM.16.M88.4 [R156], R32 ;  /* 0x000000209c007844 */ /* 0x0043e20000000200 */
[----:B------:R-:W-:Y:S06]  /*aad20*/  BAR.SYNC.DEFER_BLOCKING 0x0 ;  /* 0x0000000000007b1d */ /* 0x000fec0000010000 */
[----:B-1----:R-:W2:Y:S04]  /*aad30*/  LDL.LU R32, [R1+0x174] ;  /* 0x0001740001207983 */ /* 0x002ea80000300800 */
[----:B------:R-:W1:Y:S01]  /*aad40*/  LDS.128 R36, [R154] ;  /* 0x000000009a247984 */ /* 0x000e620000000c00 */
[----:B------:R-:W-:Y:S06]  /*aad50*/  BAR.SYNC.DEFER_BLOCKING 0x0 ;  /* 0x0000000000007b1d */ /* 0x000fec0000010000 */
[----:B-1----:R-:W-:Y:S04]  /*aad60*/  STL.64 [R1+0x570], R36 ;  /* 0x0005702401007387 */ /* 0x002fe80000100a00 */
[----:B------:R-:W-:Y:S04]  /*aad70*/  STL.64 [R1+0x578], R38 ;  /* 0x0005782601007387 */ /* 0x000fe80000100a00 */
[----:B------:R-:W2:Y:S01]  /*aad80*/  LDL.LU R33, [R1+0x17c] ;  /* 0x00017c0001217983 */ /* 0x000ea20000300800 */
[----:B------:R-:W-:Y:S01]  /*aad90*/  MOV R34, R117 ;  /* 0x0000007500227202 */ /* 0x000fe20000000f00 */
[----:B------:R-:W-:-:S02]  /*aada0*/  IMAD.MOV.U32 R35, RZ, RZ, R119 ;  /* 0x000000ffff237224 */ /* 0x000fc400078e0077 */
[----:B---3--:R1:W-:Y:S01]  /*aadb0*/  STSM.16.M88.4 [R156], R28 ;  /* 0x0000001c9c007844 */ /* 0x0083e20000000200 */
[----:B------:R-:W-:Y:S06]  /*aadc0*/  BAR.SYNC.DEFER_BLOCKING 0x0 ;  /* 0x0000000000007b1d */ /* 0x000fec0000010000 */
[----:B-1----:R-:W3:Y:S04]  /*aadd0*/  LDL.LU R28, [R1+0xd80] ;  /* 0x000d8000011c7983 */ /* 0x002ee80000300800 */
[----:B------:R-:W1:Y:S01]  /*aade0*/  LDS.128 R36, [R154] ;  /* 0x000000009a247984 */ /* 0x000e620000000c00 */
[----:B------:R-:W-:Y:S06]  /*aadf0*/  BAR.SYNC.DEFER_BLOCKING 0x0 ;  /* 0x0000000000007b1d */ /* 0x000fec0000010000 */
[----:B-1----:R-:W-:Y:S04]  /*aae00*/  STL.64 [R1+0x170], R36 ;  /* 0x0001702401007387 */ /* 0x002fe80000100a00 */
[----:B------:R-:W-:Y:S04]  /*aae10*/  STL.64 [R1+0x178], R38 ;  /* 0x0001782601007387 */ /* 0x000fe80000100a00 */
[----:B------:R-:W3:Y:S04]  /*aae20*/  LDL.LU R29, [R1+0xd88] ;  /* 0x000d8800011d7983 */ /* 0x000ee80000300800 */
[----:B--2---:R1:W-:Y:S04]  /*aae30*/  STSM.16.M88.4 [R156], R32 ;  /* 0x000000209c007844 */ /* 0x0043e80000000200 */
[----:B------:R-:W3:Y:S04]  /*aae40*/  LDL.LU R30, [R1+0xb80] ;  /* 0x000b8000011e7983 */ /* 0x000ee80000300800 */
[----:B------:R-:W3:Y:S01]  /*aae50*/  LDL.LU R31, [R1+0xb88] ;  /* 0x000b8800011f7983 */ /* 0x000ee20000300800 */
[----:B------:R-:W-:Y:S06]  /*aae60*/  BAR.SYNC.DEFER_BLOCKING 0x0 ;  /* 0x0000000000007b1d */ /* 0x000fec0000010000 */
[----:B-1----:R-:W2:Y:S04]  /*aae70*/  LDL.LU R32, [R1+0x980] ;  /* 0x0009800001207983 */ /* 0x002ea80000300800 */
[----:B------:R-:W1:Y:S01]  /*aae80*/  LDS.128 R36, [R154] ;  /* 0x000000009a247984 */ /* 0x000e620000000c00 */
[----:B------:R-:W-:Y:S06]  /*aae90*/  BAR.SYNC.DEFER_BLOCKING 0x0 ;  /* 0x0000000000007b1d */ /* 0x000fec0000010000 */
[----:B-1----:R-:W-:Y:S04]  /*aaea0*/  STL.64 [R1+0x370], R36 ;  /* 0x0003702401007387 */ /* 0x002fe80000100a00 */
[----:B------:R-:W-:Y:S04]  /*aaeb0*/  STL.64 [R1+0x378], R38 ;  /* 0x0003782601007387 */ /* 0x000fe80000100a00 */
[----:B------:R-:W2:Y:S04]  /*aaec0*/  LDL.LU R33, [R1+0x988] ;  /* 0x0009880001217983 */ /* 0x000ea80000300800 */
[----:B------:R-:W2:Y:S04]  /*aaed0*/  LDL.LU R34, [R1+0x780] ;  /* 0x0007800001227983 */ /* 0x000ea80000300800 */
[----:B------:R-:W2:Y:S04]  /*aaee0*/  LDL.LU R35, [R1+0x788] ;  /* 0x0007880001237983 */ /* 0x000ea80000300800 */
        /* <DEDUP_REMOVED lines=9> */
[----:B--2---:R1:W-:Y:S04]  /*aaf80*/  STSM.16.M88.4 [R156], R32 ;  /* 0x000000209c007844 */ /* 0x0043e80000000200 */
[----:B------:R-:W3:Y:S01]  /*aaf90*/  LDL.LU R31, [R1+0x388] ;  /* 0x00038800011f7983 */ /* 0x000ee20000300800 */
        /* <DEDUP_REMOVED lines=16> */
[----:B--2---:R1:W-:Y:S04]  /*ab0a0*/  STSM.16.M88.4 [R156], R32 ;  /* 0x000000209c007844 */ /* 0x0043e80000000200 */
[----:B------:R-:W3:Y:S01]  /*ab0b0*/  LDL.LU R29, [R1+0xd8c] ;  /* 0x000d8c00011d7983 */ /* 0x000ee20000300800 */
[----:B------:R-:W-:Y:S06]  /*ab0c0*/  BAR.SYNC.DEFER_BLOCKING 0x0 ;  /* 0x0000000000007b1d */ /* 0x000fec0000010000 */
[----:B------:R-:W3:Y:S04]  /*ab0d0*/  LDL.LU R30, [R1+0xb84] ;  /* 0x000b8400011e7983 */ /* 0x000ee80000300800 */
[----:B------:R-:W3:Y:S04]  /*ab0e0*/  LDL.LU R31, [R1+0xb8c] ;  /* 0x000b8c00011f7983 */ /* 0x000ee80000300800 */
        /* <DEDUP_REMOVED lines=14> */
[----:B--2---:R1:W-:Y:S04]  /*ab1d0*/  STSM.16.M88.4 [R156], R32 ;  /* 0x000000209c007844 */ /* 0x0043e80000000200 */
[----:B------:R-:W-:Y:S04]  /*ab1e0*/  STL.64 [R1+0x788], R38 ;  /* 0x0007882601007387 */ /* 0x000fe80000100a00 */
        /* <DEDUP_REMOVED lines=17> */
[----:B--2---:R2:W-:Y:S04]  /*ab300*/  STSM.16.M88.4 [R156], R32 ;  /* 0x000000209c007844 */ /* 0x0045e80000000200 */
[----:B-1----:R-:W-:Y:S04]  /*ab310*/  STL.64 [R1+0x180], R36 ;  /* 0x0001802401007387 */ /* 0x002fe80000100a00 */
[----:B------:R-:W-:Y:S01]  /*ab320*/  STL.64 [R1+0x188], R38 ;  /* 0x0001882601007387 */ /* 0x000fe20000100a00 */
[----:B------:R-:W-:Y:S06]  /*ab330*/  BAR.SYNC.DEFER_BLOCKING 0x0 ;  /* 0x0000000000007b1d */ /* 0x000fec0000010000 */
[----:B------:R-:W3:Y:S04]  /*ab340*/  LDL.LU R29, [R1+0xd98] ;  /* 0x000d9800011d7983 */ /* 0x000ee80000300800 */
[----:B------:R-:W3:Y:S04]  /*ab350*/  LDL.LU R30, [R1+0xb90] ;  /* 0x000b9000011e7983 */ /* 0x000ee80000300800 */
[----:B------:R-:W3:Y:S04]  /*ab360*/  LDL.LU R31, [R1+0xb98] ;  /* 0x000b9800011f7983 */ /* 0x000ee80000300800 */
[----:B--2---:R-:W2:Y:S04]  /*ab370*/  LDL.LU R32, [R1+0x990] ;  /* 0x0009900001207983 */ /* 0x004ea80000300800 */
        /* <DEDUP_REMOVED lines=42> */
[----:B-1----:R-:W-:Y:S04]  /*ab620*/  STL.64 [R1], R36 ;  /* 0x0000002401007387 */ /* 0x002fe80000100a00 */
[----:B------:R-:W-:Y:S04]  /*ab630*/  STL.64 [R1+0x8], R38 ;  /* 0x0000082601007387 */ /* 0x000fe80000100a00 */
[----:B------:R-:W2:Y:S04]  /*ab640*/  LDL.LU R33, [R1+0x99c] ;  /* 0x00099c0001217983 */ /* 0x000ea80000300800 */
[----:B------:R-:W2:Y:S04]  /*ab650*/  LDL.LU R34, [R1+0x794] ;  /* 0x0007940001227983 */ /* 0x000ea80000300800 */
[----:B------:R-:W2:Y:S04]  /*ab660*/  LDL.LU R35, [R1+0x79c] ;  /* 0x00079c0001237983 */ /* 0x000ea80000300800 */
[----:B---3--:R1:W-:Y:S01]  /*ab670*/  STSM.16.M88.4 [R156], R28 ;  /* 0x0000001c9c007844 */ /* 0x0083e20000000200 */
[----:B------:R-:W-:Y:S06]  /*ab680*/  BAR.SYNC.DEFER_BLOCKING 0x0 ;  /* 0x0000000000007b1d */ /* 0x000fec0000010000 */
[----:B-1----:R-:W3:Y:S04]  /*ab690*/  LDL.LU R28, [R1+0x594] ;  /* 0x00059400011c7983 */ /* 0x002ee80000300800 */
[----:B------:R-:W3:Y:S04]  /*ab6a0*/  LDL.LU R29, [R1+0x59c] ;  /* 0x00059c00011d7983 */ /* 0x000ee80000300800 */
[----:B------:R-:W3:Y:S04]  /*ab6b0*/  LDL.LU R30, [R1+0x394] ;  /* 0x00039400011e7983 */ /* 0x000ee80000300800 */
[----:B------:R-:W3:Y:S04]  /*ab6c0*/  LDL.LU R31, [R1+0x39c] ;  /* 0x00039c00011f7983 */ /* 0x000ee80000300800 */
[----:B------:R-:W1:Y:S01]  /*ab6d0*/  LDS.128 R248, [R154] ;  /* 0x000000009af87984 */ /* 0x000e620000000c00 */
[----:B------:R-:W-:Y:S06]  /*ab6e0*/  BAR.SYNC.DEFER_BLOCKING 0x0 ;  /* 0x0000000000007b1d */ /* 0x000fec0000010000 */
[----:B--2---:R2:W-:Y:S02]  /*ab6f0*/  STSM.16.M88.4 [R156], R32 ;  /* 0x000000209c007844 */ /* 0x0045e40000000200 */
[----:B------:R-:W-:Y:S06]  /*ab700*/  BAR.SYNC.DEFER_BLOCKING 0x0 ;  /* 0x0000000000007b1d */ /* 0x000fec0000010000 */
[----:B--2---:R-:W2:Y:S04]  /*ab710*/  LDL.LU R32, [R1+0x194] ;  /* 0x0001940001207983 */ /* 0x004ea80000300800 */
[----:B------:R-:W2:Y:S04]  /*ab720*/  LDL.LU R33, [R1+0x19c] ;  /* 0x00019c0001217983 */ /* 0x000ea80000300800 */
[----:B------:R-:W4:Y:S01]  /*ab730*/  LDS.128 R244, [R154] ;  /* 0x000000009af47984 */ /* 0x000f220000000c00 */
[----:B------:R-:W-:Y:S01]  /*ab740*/  BAR.SYNC.DEFER_BLOCKING 0x0 ;  /* 0x0000000000007b1d */ /* 0x000fe20000010000 */
[----:B------:R-:W-:Y:S01]  /*ab750*/  MOV R34, R125 ;  /* 0x0000007d00227202 */ /* 0x000fe20000000f00 */
[----:B------:R-:W-:-:S04]  /*ab760*/  IMAD.MOV.U32 R35, RZ, RZ, R127 ;  /* 0x000000ffff237224 */ /* 0x000fc800078e007f */
[----:B---3--:R3:W-:Y:S02]  /*ab770*/  STSM.16.M88.4 [R156], R28 ;  /* 0x0000001c9c007844 */ /* 0x0087e40000000200 */
[----:B------:R-:W-:Y:S06]  /*ab780*/  BAR.SYNC.DEFER_BLOCKING 0x0 ;  /* 0x0000000000007b1d */ /* 0x000fec0000010000 */
[----:B---3--:R-:W3:Y:S04]  /*ab790*/  LDL.LU R28, [R1+0xda0] ;  /* 0x000da000011c7983 */ /* 0x008ee80000300800 */
[----:B------:R-:W3:Y:S04]  /*ab7a0*/  LDL.LU R29, [R1+0xda8] ;  /* 0x000da800011d7983 */ /* 0x000ee80000300800 */
[----:B------:R-:W3:Y:S04]  /*ab7b0*/  LDL.LU R30, [R1+0xba0] ;  /* 0x000ba000011e7983 */ /* 0x000ee80000300800 */
[----:B------:R-:W3:Y:S04]  /*ab7c0*/  LDL.LU R31, [R1+0xba8] ;  /* 0x000ba800011f7983 */ /* 0x000ee80000300800 */
[----:B------:R-:W4:Y:S01]  /*ab7d0*/  LDS.128 R240, [R154] ;  /* 0x000000009af07984 */ /* 0x000f220000000c00 */
[----:B------:R-:W-:Y:S06]  /*ab7e0*/  BAR.SYNC.DEFER_BLOCKING 0x0 ;  /* 0x0000000000007b1d */ /* 0x000fec0000010000 */
[----:B--2---:R2:W-:Y:S02]  /*ab7f0*/  STSM.16.M88.4 [R156], R32 ;  /* 0x000000209c007844 */ /* 0x0045e40000000200 */
[----:B------:R-:W-:Y:S06]  /*ab800*/  BAR.SYNC.DEFER_BLOCKING 0x0 ;  /* 0x0000000000007b1d */ /* 0x000fec0000010000 */
[----:B--2---:R-:W2:Y:S04]  /*ab810*/  LDL.LU R32, [R1+0x9a0] ;  /* 0x0009a00001207983 */ /* 0x004ea80000300800 */
[----:B------:R-:W2:Y:S04]  /*ab820*/  LDL.LU R33, [R1+0x9a8] ;  /* 0x0009a80001217983 */ /* 0x000ea80000300800 */
[----:B------:R-:W2:Y:S04]  /*ab830*/  LDL.LU R34, [R1+0x7a0] ;  /* 0x0007a00001227983 */ /* 0x000ea80000300800 */
[----:B------:R-:W2:Y:S04]  /*ab840*/  LDL.LU R35, [R1+0x7a8] ;  /* 0x0007a80001237983 */ /* 0x000ea80000300800 */
[----:B------:R-:W4:Y:S01]  /*ab850*/  LDS.128 R236, [R154] ;  /* 0x000000009aec7984 */ /* 0x000f220000000c00 */
[----:B------:R-:W-:Y:S06]  /*ab860*/  BAR.SYNC.DEFER_BLOCKING 0x0 ;  /* 0x0000000000007b1d */ /* 0x000fec0000010000 */
        /* <DEDUP_REMOVED lines=158> */
[----:B------:R-:W4:Y:S04]  /*ac250*/  LDL.LU R36, [R1+0x5c4] ;  /* 0x0005c40001247983 */ /* 0x000f280000300800 */
[----:B------:R-:W4:Y:S04]  /*ac260*/  LDL.LU R37, [R1+0x5cc] ;  /* 0x0005cc0001257983 */ /* 0x000f280000300800 */
[----:B------:R-:W4:Y:S04]  /*ac270*/  LDL.LU R38, [R1+0x3c4] ;  /* 0x0003c40001267983 */ /* 0x000f280000300800 */
[----:B------:R-:W4:Y:S04]  /*ac280*/  LDL.LU R39, [R1+0x3cc] ;  /* 0x0003cc0001277983 */ /* 0x000f280000300800 */
[----:B------:R-:W1:Y:S01]  /*ac290*/  LDS.128 R132, [R154] ;  /* 0x000000009a847984 */ /* 0x000e620000000c00 */
[----:B------:R-:W-:Y:S06]  /*ac2a0*/  BAR.SYNC.DEFER_BLOCKING 0x0 ;  /* 0x0000000000007b1d */ /* 0x000fec0000010000 */
[----:B------:R-:W4:Y:S04]  /*ac2b0*/  LDL.LU R40, [R1+0x1c4] ;  /* 0x0001c40001287983 */ /* 0x000f280000300800 */
[----:B------:R-:W4:Y:S04]  /*ac2c0*/  LDL.LU R41, [R1+0x1cc] ;  /* 0x0001cc0001297983 */ /* 0x000f280000300800 */
[----:B---3--:R-:W-:Y:S01]  /*ac2d0*/  STSM.16.M88.4 [R156], R28 ;  /* 0x0000001c9c007844 */ /* 0x008fe20000000200 */
[----:B------:R-:W-:Y:S06]  /*ac2e0*/  BAR.SYNC.DEFER_BLOCKING 0x0 ;  /* 0x0000000000007b1d */ /* 0x000fec0000010000 */
[----:B------:R-:W3:Y:S02]  /*ac2f0*/  LDS.128 R124, [R154] ;  /* 0x000000009a7c7984 */ /* 0x000ee40000000c00 */
[----:B------:R-:W-:Y:S06]  /*ac300*/  BAR.SYNC.DEFER_BLOCKING 0x0 ;  /* 0x0000000000007b1d */ /* 0x000fec0000010000 */
[----:B--2---:R-:W-:Y:S02]  /*ac310*/  STSM.16.M88.4 [R156], R32 ;  /* 0x000000209c007844 */ /* 0x004fe40000000200 */
[----:B------:R-:W-:Y:S06]  /*ac320*/  BAR.SYNC.DEFER_BLOCKING 0x0 ;  /* 0x0000000000007b1d */ /* 0x000fec0000010000 */
[----:B------:R-:W2:Y:S02]  /*ac330*/  LDS.128 R28, [R154] ;  /* 0x000000009a1c7984 */ /* 0x000ea40000000c00 */
[----:B------:R-:W-:Y:S06]  /*ac340*/  BAR.SYNC.DEFER_BLOCKING 0x0 ;  /* 0x0000000000007b1d */ /* 0x000fec0000010000 */
[----:B----4-:R4:W-:Y:S02]  /*ac350*/  STSM.16.M88.4 [R156], R36 ;  /* 0x000000249c007844 */ /* 0x0109e40000000200 */
[----:B------:R-:W-:Y:S06]  /*ac360*/  BAR.SYNC.DEFER_BLOCKING 0x0 ;  /* 0x0000000000007b1d */ /* 0x000fec0000010000 */
[----:B----4-:R-:W4:Y:S04]  /*ac370*/  LDL.LU R36, [R1+0xdd0] ;  /* 0x000dd00001247983 */ /* 0x010f280000300800 */
[----:B------:R-:W4:Y:S04]  /*ac380*/  LDL.LU R37, [R1+0xdd8] ;  /* 0x000dd80001257983 */ /* 0x000f280000300800 */
[----:B------:R-:W4:Y:S04]  /*ac390*/  LDL.LU R38, [R1+0xbd0] ;  /* 0x000bd00001267983 */ /* 0x000f280000300800 */
[----:B------:R-:W4:Y:S04]  /*ac3a0*/  LDL.LU R39, [R1+0xbd8] ;  /* 0x000bd80001277983 */ /* 0x000f280000300800 */
[----:B------:R-:W3:Y:S04]  /*ac3b0*/  LDL.LU R32, [R1+0x9d0] ;  /* 0x0009d00001207983 */ /* 0x000ee80000300800 */
[----:B------:R-:W3:Y:S04]  /*ac3c0*/  LDL.LU R33, [R1+0x9d8] ;  /* 0x0009d80001217983 */ /* 0x000ee80000300800 */
[----:B------:R-:W3:Y:S04]  /*ac3d0*/  LDL.LU R34, [R1+0x7d0] ;  /* 0x0007d00001227983 */ /* 0x000ee80000300800 */
[----:B------:R-:W3:Y:S04]  /*ac3e0*/  LDL.LU R35, [R1+0x7d8] ;  /* 0x0007d80001237983 */ /* 0x000ee80000300800 */
[----:B------:R-:W2:Y:S01]  /*ac3f0*/  LDS.128 R48, [R154] ;  /* 0x000000009a307984 */ /* 0x000ea20000000c00 */
[----:B------:R-:W-:Y:S06]  /*ac400*/  BAR.SYNC.DEFER_BLOCKING 0x0 ;  /* 0x0000000000007b1d */ /* 0x000fec0000010000 */
[----:B------:R-:W2:Y:S04]  /*ac410*/  LDL.LU R52, [R1+0x5d0] ;  /* 0x0005d00001347983 */ /* 0x000ea80000300800 */
[----:B------:R-:W2:Y:S04]  /*ac420*/  LDL.LU R53, [R1+0x5d8] ;  /* 0x0005d80001357983 */ /* 0x000ea80000300800 */
[----:B------:R-:W2:Y:S04]  /*ac430*/  LDL.LU R54, [R1+0x3d0] ;  /* 0x0003d00001367983 */ /* 0x000ea80000300800 */
[----:B------:R-:W2:Y:S04]  /*ac440*/  LDL.LU R55, [R1+0x3d8] ;  /* 0x0003d80001377983 */ /* 0x000ea80000300800 */
[----:B------:R-:W-:Y:S01]  /*ac450*/  STSM.16.M88.4 [R156], R40 ;  /* 0x000000289c007844 */ /* 0x000fe20000000200 */
[----:B------:R-:W-:Y:S06]  /*ac460*/  BAR.SYNC.DEFER_BLOCKING 0x0 ;  /* 0x0000000000007b1d */ /* 0x000fec0000010000 */
[----:B------:R-:W1:Y:S02]  /*ac470*/  LDS.128 R44, [R154] ;  /* 0x000000009a2c7984 */ /* 0x000e640000000c00 */
[----:B------:R-:W-:Y:S06]  /*ac480*/  BAR.SYNC.DEFER_BLOCKING 0x0 ;  /* 0x0000000000007b1d */ /* 0x000fec0000010000 */
[----:B----4-:R-:W-:Y:S02]  /*ac490*/  STSM.16.M88.4 [R156], R36 ;  /* 0x000000249c007844 */ /* 0x010fe40000000200 */
[----:B------:R-:W-:Y:S06]  /*ac4a0*/  BAR.SYNC.DEFER_BLOCKING 0x0 ;  /* 0x0000000000007b1d */ /* 0x000fec0000010000 */
[----:B------:R-:W4:Y:S02]  /*ac4b0*/  LDS.128 R40, [R154] ;  /* 0x000000009a287984 */ /* 0x000f240000000c00 */
[----:B------:R-:W-:Y:S06]  /*ac4c0*/  BAR.SYNC.DEFER_BLOCKING 0x0 ;  /* 0x0000000000007b1d */ /* 0x000fec0000010000 */
[----:B---3--:R3:W-:Y:S02]  /*ac4d0*/  STSM.16.M88.4 [R156], R32 ;  /* 0x000000209c007844 */ /* 0x0087e40000000200 */
[----:B------:R-:W-:Y:S06]  /*ac4e0*/  BAR.SYNC.DEFER_BLOCKING 0x0 ;  /* 0x0000000000007b1d */ /* 0x000fec0000010000 */
[----:B---3--:R-:W3:Y:S04]  /*ac4f0*/  LDL.LU R32, [R1+0x1d0] ;  /* 0x0001d00001207983 */ /* 0x008ee80000300800 */
[----:B------:R-:W3:Y:S04]  /*ac500*/  LDL.LU R33, [R1+0x1d8] ;  /* 0x0001d80001217983 */ /* 0x000ee80000300800 */
[----:B------:R-:W4:Y:S04]  /*ac510*/  LDL.LU R56, [R1+0xdd4] ;  /* 0x000dd40001387983 */ /* 0x000f280000300800 */
        /* <DEDUP_REMOVED lines=11> */
[----:B------:R-:W1:Y:S01]  /*ac5d0*/  LDS.128 R36, [R154] ;  /* 0x000000009a247984 */ /* 0x000e620000000c00 */
[----:B------:R-:W-:Y:S01]  /*ac5e0*/  BAR.SYNC.DEFER_BLOCKING 0x0 ;  /* 0x0000000000007b1d */ /* 0x000fe20000010000 */
[----:B------:R-:W-:Y:S01]  /*ac5f0*/  MOV R34, R140 ;  /* 0x0000008c00227202 */ /* 0x000fe20000000f00 */
[----:B------:R-:W-:-:S04]  /*ac600*/  IMAD.MOV.U32 R35, RZ, RZ, R142 ;  /* 0x000000ffff237224 */ /* 0x000fc800078e008e */
[----:B------:R-:W4:Y:S04]  /*ac610*/  LDL.LU R68, [R1+0x1d4] ;  /* 0x0001d40001447983 */ /* 0x000f280000300800 */
[----:B------:R-:W4:Y:S04]  /*ac620*/  LDL.LU R69, [R1+0x1dc] ;  /* 0x0001dc0001457983 */ /* 0x000f280000300800 */
[----:B------:R-:W4:Y:S04]  /*ac630*/  LDL.LU R72, [R1+0xde0] ;  /* 0x000de00001487983 */ /* 0x000f280000300800 */
[----:B------:R-:W4:Y:S04]  /*ac640*/  LDL.LU R73, [R1+0xde8] ;  /* 0x000de80001497983 */ /* 0x000f280000300800 */
[----:B--2---:R-:W-:Y:S01]  /*ac650*/  STSM.16.M88.4 [R156], R52 ;  /* 0x000000349c007844 */ /* 0x004fe20000000200 */
[----:B------:R-:W-:Y:S06]  /*ac660*/  BAR.SYNC.DEFER_BLOCKING 0x0 ;  /* 0x0000000000007b1d */ /* 0x000fec0000010000 */
[----:B------:R-:W2:Y:S04]  /*ac670*/  LDL.LU R74, [R1+0xbe0] ;  /* 0x000be000014a7983 */ /* 0x000ea80000300800 */
[----:B------:R-:W2:Y:S04]  /*ac680*/  LDL.LU R75, [R1+0xbe8] ;  /* 0x000be800014b7983 */ /* 0x000ea80000300800 */
[----:B------:R-:W1:Y:S01]  /*ac690*/  LDS.128 R52, [R154] ;  /* 0x000000009a347984 */ /* 0x000e620000000c00 */
[----:B------:R-:W-:Y:S06]  /*ac6a0*/  BAR.SYNC.DEFER_BLOCKING 0x0 ;  /* 0x0000000000007b1d */ /* 0x000fec0000010000 */
[----:B---3--:R-:W-:Y:S02]  /*ac6b0*/  STSM.16.M88.4 [R156], R32 ;  /* 0x000000209c007844 */ /* 0x008fe40000000200 */
[----:B------:R-:W-:Y:S06]  /*ac6c0*/  BAR.SYNC.DEFER_BLOCKING 0x0 ;  /* 0x0000000000007b1d */ /* 0x000fec0000010000 */
[----:B------:R-:W3:Y:S02]  /*ac6d0*/  LDS.128 R32, [R154] ;  /* 0x000000009a207984 */ /* 0x000ee40000000c00 */
[----:B------:R-:W-:Y:S06]  /*ac6e0*/  BAR.SYNC.DEFER_BLOCKING 0x0 ;  /* 0x0000000000007b1d */ /* 0x000fec0000010000 */
[----:B----4-:R-:W-:Y:S02]  /*ac6f0*/  STSM.16.M88.4 [R156], R56 ;  /* 0x000000389c007844 */ /* 0x010fe40000000200 */
[----:B------:R-:W-:Y:S06]  /*ac700*/  BAR.SYNC.DEFER_BLOCKING 0x0 ;  /* 0x0000000000007b1d */ /* 0x000fec0000010000 */
[----:B------:R-:W4:Y:S02]  /*ac710*/  LDS.128 R56, [R154] ;  /* 0x000000009a387984 */ /* 0x000f240000000c00 */
[----:B------:R-:W-:Y:S06]  /*ac720*/  BAR.SYNC.DEFER_BLOCKING 0x0 ;  /* 0x0000000000007b1d */ /* 0x000fec0000010000 */
[----:B------:R-:W-:Y:S02]  /*ac730*/  STSM.16.M88.4 [R156], R60 ;  /* 0x0000003c9c007844 */ /* 0x000fe40000000200 */
[----:B------:R-:W-:Y:S06]  /*ac740*/  BAR.SYNC.DEFER_BLOCKING 0x0 ;  /* 0x0000000000007b1d */ /* 0x000fec0000010000 */
[----:B------:R-:W4:Y:S02]  /*ac750*/  LDS.128 R60, [R154] ;  /* 0x000000009a3c7984 */ /* 0x000f240000000c00 */
[----:B------:R-:W-:Y:S06]  /*ac760*/  BAR.SYNC.DEFER_BLOCKING 0x0 ;  /* 0x0000000000007b1d */ /* 0x000fec0000010000 */
[----:B------:R1:W-:Y:S02]  /*ac770*/  STSM.16.M88.4 [R156], R64 ;  /* 0x000000409c007844 */ /* 0x0003e40000000200 */
[----:B------:R-:W-:Y:S06]  /*ac780*/  BAR.SYNC.DEFER_BLOCKING 0x0 ;  /* 0x0000000000007b1d */ /* 0x000fec0000010000 */
[----:B-1----:R-:W3:Y:S04]  /*ac790*/  LDL.LU R64, [R1+0x9e0] ;  /* 0x0009e00001407983 */ /* 0x002ee80000300800 */
[----:B------:R-:W3:Y:S04]  /*ac7a0*/  LDL.LU R65, [R1+0x9e8] ;  /* 0x0009e80001417983 */ /* 0x000ee80000300800 */
[----:B------:R-:W3:Y:S04]  /*ac7b0*/  LDL.LU R66, [R1+0x7e0] ;  /* 0x0007e00001427983 */ /* 0x000ee80000300800 */
[----:B------:R-:W3:Y:S04]  /*ac7c0*/  LDL.LU R67, [R1+0x7e8] ;  /* 0x0007e80001437983 */ /* 0x000ee80000300800 */
[----:B------:R-:W1:Y:S01]  /*ac7d0*/  LDS.128 R80, [R154] ;  /* 0x000000009a507984 */ /* 0x000e620000000c00 */
[----:B------:R-:W-:Y:S06]  /*ac7e0*/  BAR.SYNC.DEFER_BLOCKING 0x0 ;  /* 0x0000000000007b1d */ /* 0x000fec0000010000 */
[----:B------:R-:W4:Y:S04]  /*ac7f0*/  LDL.LU R84, [R1+0x5e0] ;  /* 0x0005e00001547983 */ /* 0x000f280000300800 */
[----:B------:R-:W4:Y:S04]  /*ac800*/  LDL.LU R85, [R1+0x5e8] ;  /* 0x0005e80001557983 */ /* 0x000f280000300800 */
[----:B------:R-:W4:Y:S04]  /*ac810*/  LDL.LU R86, [R1+0x3e0] ;  /* 0x0003e00001567983 */ /* 0x000f280000300800 */
[----:B------:R-:W4:Y:S04]  /*ac820*/  LDL.LU R87, [R1+0x3e8] ;  /* 0x0003e80001577983 */ /* 0x000f280000300800 */
[----:B------:R-:W-:Y:S01]  /*ac830*/  STSM.16.M88.4 [R156], R68 ;  /* 0x000000449c007844 */ /* 0x000fe20000000200 */
[----:B------:R-:W-:Y:S06]  /*ac840*/  BAR.SYNC.DEFER_BLOCKING 0x0 ;  /* 0x0000000000007b1d */ /* 0x000fec0000010000 */
[----:B------:R-:W1:Y:S02]  /*ac850*/  LDS.128 R76, [R154] ;  /* 0x000000009a4c7984 */ /* 0x000e640000000c00 */
[----:B------:R-:W-:Y:S06]  /*ac860*/  BAR.SYNC.DEFER_BLOCKING 0x0 ;  /* 0x0000000000007b1d */ /* 0x000fec0000010000 */
[----:B--2---:R-:W-:Y:S02]  /*ac870*/  STSM.16.M88.4 [R156], R72 ;  /* 0x000000489c007844 */ /* 0x004fe40000000200 */
[----:B------:R-:W-:Y:S06]  /*ac880*/  BAR.SYNC.DEFER_BLOCKING 0x0 ;  /* 0x0000000000007b1d */ /* 0x000fec0000010000 */
[----:B------:R-:W2:Y:S02]  /*ac890*/  LDS.128 R72, [R154] ;  /* 0x000000009a487984 */ /* 0x000ea40000000c00 */
[----:B------:R-:W-:Y:S06]  /*ac8a0*/  BAR.SYNC.DEFER_BLOCKING 0x0 ;  /* 0x0000000000007b1d */ /* 0x000fec0000010000 */
[----:B---3--:R3:W-:Y:S02]  /*ac8b0*/  STSM.16.M88.4 [R156], R64 ;  /* 0x000000409c007844 */ /* 0x0087e40000000200 */
[----:B------:R-:W-:Y:S06]  /*ac8c0*/  BAR.SYNC.DEFER_BLOCKING 0x0 ;  /* 0x0000000000007b1d */ /* 0x000fec0000010000 */
[----:B---3--:R-:W3:Y:S04]  /*ac8d0*/  LDL.LU R64, [R1+0x1e0] ;  /* 0x0001e00001407983 */ /* 0x008ee80000300800 */
[----:B------:R-:W3:Y:S04]  /*ac8e0*/  LDL.LU R65, [R1+0x1e8] ;  /* 0x0001e80001417983 */ /* 0x000ee80000300800 */
[----:B------:R-:W2:Y:S04]  /*ac8f0*/  LDL.LU R88, [R1+0xde4] ;  /* 0x000de40001587983 */ /* 0x000ea80000300800 */
        /* <DEDUP_REMOVED lines=13> */
[----:B------:R-:W1:Y:S01]  /*ac9d0*/  LDS.128 R68, [R154] ;  /* 0x000000009a447984 */ /* 0x000e620000000c00 */
[----:B------:R-:W-:Y:S06]  /*ac9e0*/  BAR.SYNC.DEFER_BLOCKING 0x0 ;  /* 0x0000000000007b1d */ /* 0x000fec0000010000 */
[----:B------:R-:W2:Y:S04]  /*ac9f0*/  LDL.LU R112, [R1+0xdf0] ;  /* 0x000df00001707983 */ /* 0x000ea80000300800 */
[----:B------:R-:W2:Y:S04]  /*aca00*/  LDL.LU R113, [R1+0xdf8] ;  /* 0x000df80001717983 */ /* 0x000ea80000300800 */
[----:B------:R-:W2:Y:S04]  /*aca10*/  LDL.LU R114, [R1+0xbf0] ;  /* 0x000bf00001727983 */ /* 0x000ea80000300800 */
[----:B------:R-:W2:Y:S04]  /*aca20*/  LDL.LU R115, [R1+0xbf8] ;  /* 0x000bf80001737983 */ /* 0x000ea80000300800 */
[----:B----4-:R-:W-:Y:S01]  /*aca30*/  STSM.16.M88.4 [R156], R84 ;  /* 0x000000549c007844 */ /* 0x010fe20000000200 */
[----:B------:R-:W-:Y:S01]  /*aca40*/  BAR.SYNC.DEFER_BLOCKING 0x0 ;  /* 0x0000000000007b1d */ /* 0x000fe20000010000 */
[----:B------:R-:W-:Y:S01]  /*aca50*/  MOV R66, R144 ;  /* 0x0000009000427202 */ /* 0x000fe20000000f00 */
[----:B------:R-:W-:-:S04]  /*aca60*/  IMAD.MOV.U32 R67, RZ, RZ, R146 ;  /* 0x000000ffff437224 */ /* 0x000fc800078e0092 */
        /* <DEDUP_REMOVED lines=18> */
[----:B------:R-:W-:Y:S02]  /*acb90*/  STSM.16.M88.4 [R156], R92 ;  /* 0x0000005c9c007844 */ /* 0x000fe40000000200 */
        /* <DEDUP_REMOVED lines=15> */
[----:B----4-:R4:W-:Y:S02]  /*acc90*/  STSM.16.M88.4 [R156], R108 ;  /* 0x0000006c9c007844 */ /* 0x0109e40000000200 */
[----:B------:R-:W-:Y:S06]  /*acca0*/  BAR.SYNC.DEFER_BLOCKING 0x0 ;  /* 0x0000000000007b1d */ /* 0x000fec0000010000 */
[----:B----4-:R-:W4:Y:S04]  /*accb0*/  LDL.LU R108, [R1+0x1f0] ;  /* 0x0001f000016c7983 */ /* 0x010f280000300800 */
[----:B------:R-:W4:Y:S04]  /*accc0*/  LDL.LU R109, [R1+0x1f8] ;  /* 0x0001f800016d7983 */ /* 0x000f280000300800 */
[----:B------:R-:W3:Y:S04]  /*accd0*/  LDL.LU R120, [R1+0xdf4] ;  /* 0x000df40001787983 */ /* 0x000ee80000300800 */
[----:B------:R-:W3:Y:S04]  /*acce0*/  LDL.LU R121, [R1+0xdfc] ;  /* 0x000dfc0001797983 */ /* 0x000ee80000300800 */
[----:B------:R-:W3:Y:S04]  /*accf0*/  LDL.LU R122, [R1+0xbf4] ;  /* 0x000bf400017a7983 */ /* 0x000ee80000300800 */
        /* <DEDUP_REMOVED lines=13> */
[----:B------:R-:W-:Y:S01]  /*acdd0*/  BAR.SYNC.DEFER_BLOCKING 0x0 ;  /* 0x0000000000007b1d */ /* 0x000fe20000010000 */
[----:B------:R-:W-:Y:S01]  /*acde0*/  MOV R110, R148 ;  /* 0x00000094006e7202 */ /* 0x000fe20000000f00 */
[----:B------:R-:W-:-:S04]  /*acdf0*/  IMAD.MOV.U32 R111, RZ, RZ, R150 ;  /* 0x000000ffff6f7224 */ /* 0x000fc800078e0096 */
        /* <DEDUP_REMOVED lines=11> */
[----:B---3--:R-:W-:Y:S02]  /*aceb0*/  STSM.16.M88.4 [R156], R120 ;  /* 0x000000789c007844 */ /* 0x008fe40000000200 */
[----:B------:R-:W-:Y:S06]  /*acec0*/  BAR.SYNC.DEFER_BLOCKING 0x0 ;  /* 0x0000000000007b1d */ /* 0x000fec0000010000 */
[----:B------:R-:W3:Y:S02]  /*aced0*/  LDS.128 R120, [R154] ;  /* 0x000000009a787984 */ /* 0x000ee40000000c00 */
[----:B------:R-:W-:Y:S06]  /*acee0*/  BAR.SYNC.DEFER_BLOCKING 0x0 ;  /* 0x0000000000007b1d */ /* 0x000fec0000010000 */
[----:B--2---:R-:W-:Y:S02]  /*acef0*/  STSM.16.M88.4 [R156], R128 ;  /* 0x000000809c007844 */ /* 0x004fe40000000200 */
[----:B------:R-:W-:Y:S06]  /*acf00*/  BAR.SYNC.DEFER_BLOCKING 0x0 ;  /* 0x0000000000007b1d */ /* 0x000fec0000010000 */
[----:B------:R-:W2:Y:S02]  /*acf10*/  LDS.128 R128, [R154] ;  /* 0x000000009a807984 */ /* 0x000ea40000000c00 */
[----:B------:R-:W-:Y:S06]  /*acf20*/  BAR.SYNC.DEFER_BLOCKING 0x0 ;  /* 0x0000000000007b1d */ /* 0x000fec0000010000 */
[----:B------:R1:W-:Y:S02]  /*acf30*/  STSM.16.M88.4 [R156], R136 ;  /* 0x000000889c007844 */ /* 0x0003e40000000200 */
[----:B------:R-:W-:Y:S06]  /*acf40*/  BAR.SYNC.DEFER_BLOCKING 0x0 ;  /* 0x0000000000007b1d */ /* 0x000fec0000010000 */
[----:B-1----:R-:W4:Y:S04]  /*acf50*/  LDL.LU R136, [R1+0x1f4] ;  /* 0x0001f40001887983 */ /* 0x002f280000300800 */
[----:B------:R-:W4:Y:S01]  /*acf60*/  LDL.LU R137, [R1+0x1fc] ;  /* 0x0001fc0001897983 */ /* 0x000f220000300800 */
[----:B------:R-:W-:Y:S01]  /*acf70*/  MOV R138, R149 ;  /* 0x00000095008a7202 */ /* 0x000fe20000000f00 */
[----:B------:R-:W-:-:S02]  /*acf80*/  IMAD.MOV.U32 R139, RZ, RZ, R151 ;  /* 0x000000ffff8b7224 */ /* 0x000fc400078e0097 */
[----:B------:R-:W3:Y:S04]  /*acf90*/  LDL.LU R147, [R1+0x800] ;  /* 0x0008000001937983 */ /* 0x000ee80000300800 */
[----:B------:R-:W1:Y:S01]  /*acfa0*/  LDS.128 R140, [R154] ;  /* 0x000000009a8c7984 */ /* 0x000e620000000c00 */
[----:B------:R-:W-:Y:S06]  /*acfb0*/  BAR.SYNC.DEFER_BLOCKING 0x0 ;  /* 0x0000000000007b1d */ /* 0x000fec0000010000 */
[----:B------:R-:W2:Y:S01]  /*acfc0*/  LDL.LU R20, [R1+0x600] ;  /* 0x0006000001147983 */ /* 0x000ea20000300800 */
[----:B------:R-:W-:-:S03]  /*acfd0*/  IMAD.WIDE R26, R146, 0x4, R2 ;  /* 0x00000004921a7825 */ /* 0x000fc600078e0202 */
[----:B------:R-:W2:Y:S04]  /*acfe0*/  LDL.LU R148, [R1+0x12a4] ;  /* 0x0012a40001947983 */ /* 0x000ea80000300800 */
[----:B----4-:R-:W-:Y:S01]  /*acff0*/  STSM.16.M88.4 [R156], R136 ;  /* 0x000000889c007844 */ /* 0x010fe20000000200 */
[----:B------:R-:W-:Y:S06]  /*ad000*/  BAR.SYNC.DEFER_BLOCKING 0x0 ;  /* 0x0000000000007b1d */ /* 0x000fec0000010000 */
[----:B------:R4:W-:Y:S04]  /*ad010*/  @P2 STG.E desc[UR60][R26.64], R144 ;  /* 0x000000901a002986 */ /* 0x0009e8000c10193c */
[----:B----4-:R-:W4:Y:S01]  /*ad020*/  LDL.LU R144, [R1+0x400] ;  /* 0x0004000001907983 */ /* 0x010f220000300800 */
[----:B------:R-:W-:-:S05]  /*ad030*/  IMAD.WIDE R26, R146, 0x4, R4 ;  /* 0x00000004921a7825 */ /* 0x000fca00078e0204 */
[----:B------:R1:W-:Y:S01]  /*ad040*/  @P4 STG.E desc[UR60][R26.64], R145 ;  /* 0x000000911a004986 */ /* 0x0003e2000c10193c */
[----:B------:R-:W-:Y:S01]  /*ad050*/  ISETP.LT.AND P4, PT, R157, UR5, !P3 ;  /* 0x000000059d007c0c */ /* 0x000fe2000df81270 */
[----:B------:R-:W-:Y:S02]  /*ad060*/  ULDC UR5, c[0x0][0x228] ;  /* 0x00008a0000057ab9 */ /* 0x000fe40000000800 */
[----:B-1----:R-:W4:Y:S01]  /*ad070*/  LDL.LU R145, [R1+0x200] ;  /* 0x0002000001917983 */ /* 0x002f220000300800 */
[----:B------:R-:W-:-:S09]  /*ad080*/  IMAD.WIDE R26, R146, 0x4, R6 ;  /* 0x00000004921a7825 */ /* 0x000fd200078e0206 */
[----:B------:R1:W-:Y:S04]  /*ad090*/  @P4 STG.E desc[UR60][R26.64], R22 ;  /* 0x000000161a004986 */ /* 0x0003e8000c10193c */
[----:B-1----:R-:W4:Y:S01]  /*ad0a0*/  LDL.LU R22, [R1+0xe14] ;  /* 0x000e140001167983 */ /* 0x002f220000300800 */
[----:B------:R-:W-:Y:S01]  /*ad0b0*/  ISETP.LT.AND P3, PT, R158, UR6, !P3 ;  /* 0x000000069e007c0c */ /* 0x000fe2000df61270 */
[----:B------:R-:W-:Y:S02]  /*ad0c0*/  IMAD.WIDE R26, R146, 0x4, R8 ;  /* 0x00000004921a7825 */ /* 0x000fe400078e0208 */
[----:B------:R-:W4:Y:S10]  /*ad0d0*/  LDL.LU R146, [R1+0x11bc] ;  /* 0x0011bc0001927983 */ /* 0x000f340000300800 */
[----:B------:R1:W-:Y:S01]  /*ad0e0*/  @P3 STG.E desc[UR60][R26.64], R21 ;  /* 0x000000151a003986 */ /* 0x0003e2000c10193c */
[----:B------:R-:W-:Y:S01]  /*ad0f0*/  ISETP.LT.AND P3, PT, R153, UR5, !P1 ;  /* 0x0000000599007c0c */ /* 0x000fe2000cf61270 */
[----:B------:R-:W-:-:S02]  /*ad100*/  ULDC UR5, c[0x0][0x228] ;  /* 0x00008a0000057ab9 */ /* 0x000fc40000000800 */
[----:B-1----:R-:W4:Y:S01]  /*ad110*/  LDL.LU R21, [R1+0xe04] ;  /* 0x000e040001157983 */ /* 0x002f220000300800 */
[----:B------:R-:W-:-:S09]  /*ad120*/  IMAD.WIDE R26, R19, 0x4, R2 ;  /* 0x00000004131a7825 */ /* 0x000fd200078e0202 */
[----:B---3--:R1:W-:Y:S01]  /*ad130*/  @P3 STG.E desc[UR60][R26.64], R147 ;  /* 0x000000931a003986 */ /* 0x0083e2000c10193c */
[----:B------:R-:W-:Y:S01]  /*ad140*/  ISETP.LT.AND P3, PT, R155, UR5, !P1 ;  /* 0x000000059b007c0c */ /* 0x000fe2000cf61270 */
[----:B------:R-:W-:Y:S02]  /*ad150*/  ULDC UR5, c[0x0][0x228] ;  /* 0x00008a0000057ab9 */ /* 0x000fe40000000800 */
[----:B-1----:R-:W3:Y:S01]  /*ad160*/  LDL.LU R147, [R1+0xc04] ;  /* 0x000c040001937983 */ /* 0x002ee20000300800 */
[----:B------:R-:W-:-:S09]  /*ad170*/  IMAD.WIDE R26, R19, 0x4, R4 ;  /* 0x00000004131a7825 */ /* 0x000fd200078e0204 */
[----:B--2---:R1:W-:Y:S01]  /*ad180*/  @P3 STG.E desc[UR60][R26.64], R20 ;  /* 0x000000141a003986 */ /* 0x0043e2000c10193c */
[----:B------:R-:W-:Y:S01]  /*ad190*/  ISETP.LT.AND P3, PT, R157, UR5, !P1 ;  /* 0x000000059d007c0c */ /* 0x000fe2000cf61270 */
[----:B------:R-:W-:Y:S02]  /*ad1a0*/  ULDC UR5, c[0x0][0x228] ;  /* 0x00008a0000057ab9 */ /* 0x000fe40000000800 */
[----:B-1----:R-:W2:Y:S01]  /*ad1b0*/  LDL.LU R20, [R1+0xa04] ;  /* 0x000a040001147983 */ /* 0x002ea20000300800 */
[----:B------:R-:W-:Y:S01]  /*ad1c0*/  IMAD.WIDE R26, R19, 0x4, R6 ;  /* 0x00000004131a7825 */ /* 0x000fe200078e0206 */
[----:B------:R-:W-:Y:S02]  /*ad1d0*/  ISETP.LT.AND P1, PT, R158, UR8, !P1 ;  /* 0x000000089e007c0c */ /* 0x000fe4000cf21270 */
[----:B------:R-:W-:-:S06]  /*ad1e0*/  LOP3.LUT P2, RZ, R10, 0x1, RZ, 0xc0, !PT ;  /* 0x000000010aff7812 */ /* 0x000fcc000784c0ff */
[----:B----4-:R1:W-:Y:S04]  /*ad1f0*/  @P3 STG.E desc[UR60][R26.64], R144 ;  /* 0x000000901a003986 */ /* 0x0103e8000c10193c */
[----:B-1----:R-:W4:Y:S01]  /*ad200*/  LDL.LU R144, [R1+0x804] ;  /* 0x0008040001907983 */ /* 0x002f220000300800 */
[----:B------:R-:W-:-:S03]  /*ad210*/  IMAD.WIDE R26, R19, 0x4, R8 ;  /* 0x00000004131a7825 */ /* 0x000fc600078e0208 */
[----:B------:R-:W4:Y:S04]  /*ad220*/  LDL.LU R19, [R1+0x10fc] ;  /* 0x0010fc0001137983 */ /* 0x000f280000300800 */
        /* <DEDUP_REMOVED lines=8> */
[----:B------:R-:W-:Y:S01]  /*ad2b0*/  IMAD.WIDE R26, R148, 0x4, R4 ;  /* 0x00000004941a7825 */ /* 0x000fe200078e0204 */
[----:B------:R-:W-:-:S11]  /*ad2c0*/  ULDC UR5, c[0x0][0x228] ;  /* 0x00008a0000057ab9 */ /* 0x000fd60000000800 */
[----:B------:R1:W-:Y:S01]  /*ad2d0*/  @P3 STG.E desc[UR60][R26.64], R21 ;  /* 0x000000151a003986 */ /* 0x0003e2000c10193c */
[----:B------:R-:W-:Y:S01]  /*ad2e0*/  ISETP.LT.AND P3, PT, R157, UR5, !P2 ;  /* 0x000000059d007c0c */ /* 0x000fe2000d761270 */
[----:B------:R-:W-:Y:S02]  /*ad2f0*/  ULDC UR5, c[0x0][0x228] ;  /* 0x00008a0000057ab9 */ /* 0x000fe40000000800 */
[----:B-1----:R-:W4:Y:S01]  /*ad300*/  LDL.LU R21, [R1+0x204] ;  /* 0x0002040001157983 */ /* 0x002f220000300800 */
[----:B------:R-:W-:Y:S01]  /*ad310*/  IMAD.WIDE R26, R148, 0x4, R6 ;  /* 0x00000004941a7825 */ /* 0x000fe200078e0206 */
[----:B------:R-:W-:-:S08]  /*ad320*/  ISETP.LT.AND P2, PT, R158, UR12, !P2 ;  /* 0x0000000c9e007c0c */ /* 0x000fd0000d741270 */
[----:B---3--:R1:W-:Y:S04]  /*ad330*/  @P3 STG.E desc[UR60][R26.64], R147 ;  /* 0x000000931a003986 */ /* 0x0083e8000c10193c */
[----:B-1----:R-:W3:Y:S01]  /*ad340*/  LDL.LU R147, [R1+0xe18] ;  /* 0x000e180001937983 */ /* 0x002ee20000300800 */
[----:B------:R-:W-:-:S05]  /*ad350*/  IMAD.WIDE R26, R148, 0x4, R8 ;  /* 0x00000004941a7825 */ /* 0x000fca00078e0208 */
[----:B--2---:R1:W-:Y:S01]  /*ad360*/  @P2 STG.E desc[UR60][R26.64], R20 ;  /* 0x000000141a002986 */ /* 0x0043e2000c10193c */
[----:B------:R-:W-:Y:S01]  /*ad370*/  ISETP.LT.AND P2, PT, R153, UR5, !P0 ;  /* 0x0000000599007c0c */ /* 0x000fe2000c741270 */
[----:B------:R-:W-:Y:S02]  /*ad380*/  ULDC UR5, c[0x0][0x228] ;  /* 0x00008a0000057ab9 */ /* 0x000fe40000000800 */
[----:B-1----:R-:W2:Y:S01]  /*ad390*/  LDL.LU R20, [R1+0xe08] ;  /* 0x000e080001147983 */ /* 0x002ea20000300800 */
[----:B------:R-:W-:-:S09]  /*ad3a0*/  IMAD.WIDE R26, R146, 0x4, R2 ;  /* 0x00000004921a7825 */ /* 0x000fd200078e0202 */
[----:B----4-:R1:W-:Y:S01]  /*ad3b0*/  @P2 STG.E desc[UR60][R26.64], R144 ;  /* 0x000000901a002986 */ /* 0x0103e2000c10193c */
[----:B------:R-:W-:Y:S01]  /*ad3c0*/  ISETP.LT.AND P2, PT, R155, UR5, !P0 ;  /* 0x000000059b007c0c */ /* 0x000fe2000c741270 */
[----:B------:R-:W-:Y:S02]  /*ad3d0*/  ULDC UR5, c[0x0][0x228] ;  /* 0x00008a0000057ab9 */ /* 0x000fe40000000800 */
[----:B-1----:R-:W4:Y:S01]  /*ad3e0*/  LDL.LU R144, [R1+0xc08] ;  /* 0x000c080001907983 */ /* 0x002f220000300800 */
[----:B------:R-:W-:-:S09]  /*ad3f0*/  IMAD.WIDE R26, R146, 0x4, R4 ;  /* 0x00000004921a7825 */ /* 0x000fd200078e0204 */
[----:B------:R1:W-:Y:S01]  /*ad400*/  @P2 STG.E desc[UR60][R26.64], R145 ;  /* 0x000000911a002986 */ /* 0x0003e2000c10193c */
[----:B------:R-:W-:Y:S01]  /*ad410*/  ISETP.LT.AND P2, PT, R157, UR5, !P0 ;  /* 0x000000059d007c0c */ /* 0x000fe2000c741270 */
[----:B------:R-:W-:Y:S02]  /*ad420*/  ULDC UR5, c[0x0][0x228] ;  /* 0x00008a0000057ab9 */ /* 0x000fe40000000800 */
[----:B-1----:R-:W4:Y:S01]  /*ad430*/  LDL.LU R145, [R1+0xa08] ;  /* 0x000a080001917983 */ /* 0x002f220000300800 */
[----:B------:R-:W-:-:S09]  /*ad440*/  IMAD.WIDE R26, R146, 0x4, R6 ;  /* 0x00000004921a7825 */ /* 0x000fd200078e0206 */
[----:B------:R1:W-:Y:S04]  /*ad450*/  @P2 STG.E desc[UR60][R26.64], R22 ;  /* 0x000000161a002986 */ /* 0x0003e8000c10193c */
[----:B-1----:R-:W4:Y:S01]  /*ad460*/  LDL.LU R22, [R1+0x808] ;  /* 0x0008080001167983 */ /* 0x002f220000300800 */
[----:B------:R-:W-:Y:S01]  /*ad470*/  IMAD.WIDE R26, R146, 0x4, R8 ;  /* 0x00000004921a7825 */ /* 0x000fe200078e0208 */
[----:B------:R-:W-:Y:S02]  /*ad480*/  ISETP.LT.AND P0, PT, R158, UR10, !P0 ;  /* 0x0000000a9e007c0c */ /* 0x000fe4000c701270 */
[----:B------:R-:W4:Y:S01]  /*ad490*/  LDL.LU R146, [R1+0x608] ;  /* 0x0006080001927983 */ /* 0x000f220000300800 */
[----:B------:R-:W-:-:S10]  /*ad4a0*/  LOP3.LUT P1, RZ, R10, 0x10, RZ, 0xc0, !PT ;  /* 0x000000100aff7812 */ /* 0x000fd4000782c0ff */
[----:B------:R1:W-:Y:S01]  /*ad4b0*/  @P0 STG.E desc[UR60][R26.64], R21 ;  /* 0x000000151a000986 */ /* 0x0003e2000c10193c */
[----:B------:R-:W-:Y:S01]  /*ad4c0*/  ISETP.LT.AND P0, PT, R153, UR5, !P1 ;  /* 0x0000000599007c0c */ /* 0x000fe2000cf01270 */
[----:B------:R-:W-:Y:S02]  /*ad4d0*/  ULDC UR5, c[0x0][0x228] ;  /* 0x00008a0000057ab9 */ /* 0x000fe40000000800 */
[----:B-1----:R-:W4:Y:S01]  /*ad4e0*/  LDL.LU R21, [R1+0x408] ;  /* 0x0004080001157983 */ /* 0x002f220000300800 */
[----:B------:R-:W-:-:S09]  /*ad4f0*/  IMAD.WIDE R26, R19, 0x4, R2 ;  /* 0x00000004131a7825 */ /* 0x000fd200078e0202 */
[----:B---3--:R1:W-:Y:S01]  /*ad500*/  @P0 STG.E desc[UR60][R26.64], R147 ;  /* 0x000000931a000986 */ /* 0x0083e2000c10193c */
[----:B------:R-:W-:Y:S01]  /*ad510*/  ISETP.LT.AND P0, PT, R155, UR5, !P1 ;  /* 0x000000059b007c0c */ /* 0x000fe2000cf01270 */
[----:B------:R-:W-:Y:S01]  /*ad520*/  ULDC UR5, c[0x0][0x228] ;  /* 0x00008a0000057ab9 */ /* 0x000fe20000000800 */
[----:B-1----:R-:W-:-:S11]  /*ad530*/  IMAD.WIDE R26, R19, 0x4, R4 ;  /* 0x00000004131a7825 */ /* 0x002fd600078e0204 */
[----:B--2---:R1:W-:Y:S01]  /*ad540*/  @P0 STG.E desc[UR60][R26.64], R20 ;  /* 0x000000141a000986 */ /* 0x0043e2000c10193c */
[----:B------:R-:W-:Y:S01]  /*ad550*/  ISETP.LT.AND P0, PT, R157, UR5, !P1 ;  /* 0x000000059d007c0c */ /* 0x000fe2000cf01270 */
[----:B------:R-:W-:Y:S02]  /*ad560*/  ULDC UR5, c[0x0][0x228] ;  /* 0x00008a0000057ab9 */ /* 0x000fe40000000800 */
[----:B-1----:R-:W2:Y:S01]  /*ad570*/  LDL.LU R20, [R1+0x208] ;  /* 0x0002080001147983 */ /* 0x002ea20000300800 */
[----:B------:R-:W-:Y:S01]  /*ad580*/  IMAD.WIDE R26, R19, 0x4, R6 ;  /* 0x00000004131a7825 */ /* 0x000fe200078e0206 */
[----:B------:R-:W-:-:S08]  /*ad590*/  LOP3.LUT P3, RZ, R10, 0x20, RZ, 0xc0, !PT ;  /* 0x000000200aff7812 */ /* 0x000fd0000786c0ff */
[----:B----4-:R1:W-:Y:S01]  /*ad5a0*/  @P0 STG.E desc[UR60][R26.64], R144 ;  /* 0x000000901a000986 */ /* 0x0103e2000c10193c */
[----:B------:R-:W-:-:S03]  /*ad5b0*/  ISETP.LT.AND P0, PT, R158, UR16, !P1 ;  /* 0x000000109e007c0c */ /* 0x000fc6000cf01270 */
[----:B-1----:R-:W3:Y:S01]  /*ad5c0*/  LDL.LU R144, [R1+0xe1c] ;  /* 0x000e1c0001907983 */ /* 0x002ee20000300800 */
[----:B------:R-:W-:-:S03]  /*ad5d0*/  IMAD.WIDE R26, R19, 0x4, R8 ;  /* 0x00000004131a7825 */ /* 0x000fc600078e0208 */
[----:B------:R-:W4:Y:S06]  /*ad5e0*/  LDL.LU R19, [R1+0xe0c] ;  /* 0x000e0c0001137983 */ /* 0x000f2c0000300800 */
[----:B------:R1:W-:Y:S01]  /*ad5f0*/  @P0 STG.E desc[UR60][R26.64], R145 ;  /* 0x000000911a000986 */ /* 0x0003e2000c10193c */
[----:B------:R-:W-:Y:S01]  /*ad600*/  ISETP.LT.AND P0, PT, R153, UR5, !P3 ;  /* 0x0000000599007c0c */ /* 0x000fe2000df01270 */
[----:B------:R-:W-:Y:S01]  /*ad610*/  ULDC UR5, c[0x0][0x228] ;  /* 0x00008a0000057ab9 */ /* 0x000fe20000000800 */
[----:B-1----:R-:W-:-:S11]  /*ad620*/  IMAD.WIDE R26, R25, 0x4, R2 ;  /* 0x00000004191a7825 */ /* 0x002fd600078e0202 */
        /* <DEDUP_REMOVED lines=14> */
[----:B------:R-:W-:-:S11]  /*ad710*/  LOP3.LUT P2, RZ, R10, 0x40, RZ, 0xc0, !PT ;  /* 0x000000400aff7812 */ /* 0x000fd6000784c0ff */
[----:B--2---:R1:W-:Y:S01]  /*ad720*/  @P0 STG.E desc[UR60][R26.64], R20 ;  /* 0x000000141a000986 */ /* 0x0043e2000c10193c */
[----:B------:R-:W-:Y:S01]  /*ad730*/  ISETP.LT.AND P0, PT, R153, UR5, !P2 ;  /* 0x0000000599007c0c */ /* 0x000fe2000d701270 */
[----:B------:R-:W-:Y:S02]  /*ad740*/  ULDC UR5, c[0x0][0x228] ;  /* 0x00008a0000057ab9 */ /* 0x000fe40000000800 */
[----:B-1----:R-:W2:Y:S01]  /*ad750*/  LDL.LU R20, [R1+0x60c] ;  /* 0x00060c0001147983 */ /* 0x002ea20000300800 */
[----:B------:R-:W-:-:S09]  /*ad760*/  IMAD.WIDE R26, R159, 0x4, R2 ;  /* 0x000000049f1a7825 */ /* 0x000fd200078e0202 */
[----:B---3--:R1:W-:Y:S01]  /*ad770*/  @P0 STG.E desc[UR60][R26.64], R144 ;  /* 0x000000901a000986 */ /* 0x0083e2000c10193c */
[----:B------:R-:W-:Y:S01]  /*ad780*/  ISETP.LT.AND P0, PT, R155, UR5, !P2 ;  /* 0x000000059b007c0c */ /* 0x000fe2000d701270 */
[----:B------:R-:W-:Y:S02]  /*ad790*/  ULDC UR5, c[0x0][0x228] ;  /* 0x00008a0000057ab9 */ /* 0x000fe40000000800 */
[----:B-1----:R-:W3:Y:S01]  /*ad7a0*/  LDL.LU R144, [R1+0x40c] ;  /* 0x00040c0001907983 */ /* 0x002ee20000300800 */
[----:B------:R-:W-:-:S09]  /*ad7b0*/  IMAD.WIDE R26, R159, 0x4, R4 ;  /* 0x000000049f1a7825 */ /* 0x000fd200078e0204 */
[----:B----4-:R1:W-:Y:S01]  /*ad7c0*/  @P0 STG.E desc[UR60][R26.64], R19 ;  /* 0x000000131a000986 */ /* 0x0103e2000c10193c */
[----:B------:R-:W-:Y:S01]  /*ad7d0*/  ISETP.LT.AND P0, PT, R157, UR5, !P2 ;  /* 0x000000059d007c0c */ /* 0x000fe2000d701270 */
[----:B------:R-:W-:Y:S02]  /*ad7e0*/  ULDC UR5, c[0x0][0x228] ;  /* 0x00008a0000057ab9 */ /* 0x000fe40000000800 */
[----:B-1----:R-:W4:Y:S01]  /*ad7f0*/  LDL.LU R19, [R1+0x20c] ;  /* 0x00020c0001137983 */ /* 0x002f220000300800 */
[----:B------:R-:W-:-:S03]  /*ad800*/  IMAD.WIDE R26, R159, 0x4, R6 ;  /* 0x000000049f1a7825 */ /* 0x000fc600078e0206 */
[----:B------:R-:W4:Y:S06]  /*ad810*/  LDL.LU R147, [R1+0x1010] ;  /* 0x0010100001937983 */ /* 0x000f2c0000300800 */
[----:B------:R1:W-:Y:S04]  /*ad820*/  @P0 STG.E desc[UR60][R26.64], R22 ;  /* 0x000000161a000986 */ /* 0x0003e8000c10193c */
[----:B-1----:R-:W4:Y:S01]  /*ad830*/  LDL.LU R22, [R1+0xe30] ;  /* 0x000e300001167983 */ /* 0x002f220000300800 */
[----:B------:R-:W-:Y:S01]  /*ad840*/  ISETP.LT.AND P0, PT, R158, UR20, !P2 ;  /* 0x000000149e007c0c */ /* 0x000fe2000d701270 */
[----:B------:R-:W-:Y:S01]  /*ad850*/  IMAD.WIDE R26, R159, 0x4, R8 ;  /* 0x000000049f1a7825 */ /* 0x000fe200078e0208 */
[----:B------:R-:W-:Y:S01]  /*ad860*/  LOP3.LUT P1, RZ, R10, 0x80, RZ, 0xc0, !PT ;  /* 0x000000800aff7812 */ /* 0x000fe2000782c0ff */
[----:B------:R-:W4:Y:S10]  /*ad870*/  LDL.LU R148, [R1+0xe20] ;  /* 0x000e200001947983 */ /* 0x000f340000300800 */
[----:B------:R1:W-:Y:S01]  /*ad880*/  @P0 STG.E desc[UR60][R26.64], R146 ;  /* 0x000000921a000986 */ /* 0x0003e2000c10193c */
[----:B------:R-:W-:Y:S01]  /*ad890*/  ISETP.LT.AND P0, PT, R153, UR5, !P1 ;  /* 0x0000000599007c0c */ /* 0x000fe2000cf01270 */
[----:B------:R-:W-:Y:S01]  /*ad8a0*/  ULDC UR5, c[0x0][0x228] ;  /* 0x00008a0000057ab9 */ /* 0x000fe20000000800 */
[----:B-1----:R-:W-:-:S11]  /*ad8b0*/  IMAD.WIDE R26, R252, 0x4, R2 ;  /* 0x00000004fc1a7825 */ /* 0x002fd600078e0202 */
[----:B------:R1:W-:Y:S04]  /*ad8c0*/  @P0 STG.E desc[UR60][R26.64], R21 ;  /* 0x000000151a000986 */ /* 0x0003e8000c10193c */
[----:B-1----:R-:W4:Y:S01]  /*ad8d0*/  LDL.LU R21, [R1+0xc10] ;  /* 0x000c100001157983 */ /* 0x002f220000300800 */
[----:B------:R-:W-:Y:S01]  /*ad8e0*/  ISETP.LT.AND P0, PT, R155, UR5, !P1 ;  /* 0x000000059b007c0c */ /* 0x000fe2000cf01270 */
[C---:B------:R-:W-:Y:S01]  /*ad8f0*/  IMAD.WIDE R26, R252.reuse, 0x4, R4 ;  /* 0x00000004fc1a7825 */ /* 0x040fe200078e0204 */
[----:B------:R-:W-:Y:S01]  /*ad900*/  ULDC UR5, c[0x0][0x228] ;  /* 0x00008a0000057ab9 */ /* 0x000fe20000000800 */
[----:B------:R-:W4:Y:S10]  /*ad910*/  LDL.LU R145, [R1+0xa10] ;  /* 0x000a100001917983 */ /* 0x000f340000300800 */
[----:B--2---:R1:W-:Y:S01]  /*ad920*/  @P0 STG.E desc[UR60][R26.64], R20 ;  /* 0x000000141a000986 */ /* 0x0043e2000c10193c */
[----:B------:R-:W-:Y:S01]  /*ad930*/  ISETP.LT.AND P0, PT, R157, UR5, !P1 ;  /* 0x000000059d007c0c */ /* 0x000fe2000cf01270 */
[----:B------:R-:W-:Y:S01]  /*ad940*/  ULDC UR5, c[0x0][0x228] ;  /* 0x00008a0000057ab9 */ /* 0x000fe20000000800 */
[----:B-1----:R-:W-:Y:S01]  /*ad950*/  IMAD.WIDE R26, R252, 0x4, R6 ;  /* 0x00000004fc1a7825 */ /* 0x002fe200078e0206 */
[----:B------:R-:W2:Y:S01]  /*ad960*/  LDL.LU R20, [R1+0x1014] ;  /* 0x0010140001147983 */ /* 0x000ea20000300800 */
[----:B------:R-:W-:-:S09]  /*ad970*/  LOP3.LUT P3, RZ, R10, 0x100, RZ, 0xc0, !PT ;  /* 0x000001000aff7812 */ /* 0x000fd2000786c0ff */
[----:B---3--:R1:W-:Y:S01]  /*ad980*/  @P0 STG.E desc[UR60][R26.64], R144 ;  /* 0x000000901a000986 */ /* 0x0083e2000c10193c */
[----:B------:R-:W-:-:S03]  /*ad990*/  ISETP.LT.AND P0, PT, R158, UR18, !P1 ;  /* 0x000000129e007c0c */ /* 0x000fc6000cf01270 */
        /* <DEDUP_REMOVED lines=22> */
[----:B------:R-:W4:Y:S01]  /*adb00*/  LDL.LU R147, [R1+0x101c] ;  /* 0x00101c0001937983 */ /* 0x000f220000300800 */
[----:B------:R-:W-:-:S09]  /*adb10*/  LOP3.LUT P2, RZ, R10, 0x200, RZ, 0xc0, !PT ;  /* 0x000002000aff7812 */ /* 0x000fd2000784c0ff */
[----:B------:R1:W-:Y:S01]  /*adb20*/  @P0 STG.E desc[UR60][R26.64], R145 ;  /* 0x000000911a000986 */ /* 0x0003e2000c10193c */
[----:B------:R-:W-:Y:S01]  /*adb30*/  ISETP.LT.AND P0, PT, R153, UR5, !P2 ;  /* 0x0000000599007c0c */ /* 0x000fe2000d701270 */
[----:B------:R-:W-:Y:S02]  /*adb40*/  ULDC UR5, c[0x0][0x228] ;  /* 0x00008a0000057ab9 */ /* 0x000fe40000000800 */
[----:B-1----:R-:W4:Y:S01]  /*adb50*/  LDL.LU R145, [R1+0xe24] ;  /* 0x000e240001917983 */ /* 0x002f220000300800 */
[----:B--2---:R-:W-:-:S09]  /*adb60*/  IMAD.WIDE R26, R20, 0x4, R2 ;  /* 0x00000004141a7825 */ /* 0x004fd200078e0202 */
[----:B---3--:R1:W-:Y:S01]  /*adb70*/  @P0 STG.E desc[UR60][R26.64], R144 ;  /* 0x000000901a000986 */ /* 0x0083e2000c10193c */
[----:B------:R-:W-:Y:S01]  /*adb80*/  ISETP.LT.AND P0, PT, R155, UR5, !P2 ;  /* 0x000000059b007c0c */ /* 0x000fe2000d701270 */
[----:B------:R-:W-:Y:S02]  /*adb90*/  ULDC UR5, c[0x0][0x228] ;  /* 0x00008a0000057ab9 */ /* 0x000fe40000000800 */
[----:B-1----:R-:W2:Y:S01]  /*adba0*/  LDL.LU R144, [R1+0xc14] ;  /* 0x000c140001907983 */ /* 0x002ea20000300800 */
[----:B------:R-:W-:-:S09]  /*adbb0*/  IMAD.WIDE R26, R20, 0x4, R4 ;  /* 0x00000004141a7825 */ /* 0x000fd200078e0204 */
[----:B----4-:R1:W-:Y:S01]  /*adbc0*/  @P0 STG.E desc[UR60][R26.64], R19 ;  /* 0x000000131a000986 */ /* 0x0103e2000c10193c */
[----:B------:R-:W-:Y:S01]  /*adbd0*/  ISETP.LT.AND P0, PT, R157, UR5, !P2 ;  /* 0x000000059d007c0c */ /* 0x000fe2000d701270 */
[----:B------:R-:W-:Y:S02]  /*adbe0*/  ULDC UR5, c[0x0][0x228] ;  /* 0x00008a0000057ab9 */ /* 0x000fe40000000800 */
[----:B-1----:R-:W3:Y:S01]  /*adbf0*/  LDL.LU R19, [R1+0xa14] ;  /* 0x000a140001137983 */ /* 0x002ee20000300800 */
[----:B------:R-:W-:-:S09]  /*adc00*/  IMAD.WIDE R26, R20, 0x4, R6 ;  /* 0x00000004141a7825 */ /* 0x000fd200078e0206 */
        /* <DEDUP_REMOVED lines=8> */
[----:B------:R-:W-:-:S02]  /*adc90*/  ULDC UR5, c[0x0][0x228] ;  /* 0x00008a0000057ab9 */ /* 0x000fc40000000800 */
        /* <DEDUP_REMOVED lines=12> */
[----:B------:R-:W-:-:S08]  /*add60*/  LOP3.LUT P3, RZ, R10, 0x800, RZ, 0xc0, !PT ;  /* 0x000008000aff7812 */ /* 0x000fd0000786c0ff */
[----:B--2---:R1:W-:Y:S01]  /*add70*/  @P0 STG.E desc[UR60][R26.64], R144 ;  /* 0x000000901a000986 */ /* 0x0043e2000c10193c */
[----:B------:R-:W-:-:S03]  /*add80*/  ISETP.LT.AND P0, PT, R158, UR28, !P1 ;  /* 0x0000001c9e007c0c */ /* 0x000fc6000cf01270 */
[----:B-1----:R-:W2:Y:S01]  /*add90*/  LDL.LU R144, [R1+0xe38] ;  /* 0x000e380001907983 */ /* 0x002ea20000300800 */
[----:B------:R-:W-:-:S03]  /*adda0*/  IMAD.WIDE R26, R146, 0x4, R8 ;  /* 0x00000004921a7825 */ /* 0x000fc600078e0208 */
[----:B------:R-:W2:Y:S06]  /*addb0*/  LDL.LU R146, [R1+0x1024] ;  /* 0x0010240001927983 */ /* 0x000eac0000300800 */
[----:B---3--:R1:W-:Y:S01]  /*addc0*/  @P0 STG.E desc[UR60][R26.64], R19 ;  /* 0x000000131a000986 */ /* 0x0083e2000c10193c */
[----:B------:R-:W-:Y:S01]  /*addd0*/  ISETP.LT.AND P0, PT, R153, UR5, !P3 ;  /* 0x0000000599007c0c */ /* 0x000fe2000df01270 */
[----:B------:R-:W-:Y:S02]  /*adde0*/  ULDC UR5, c[0x0][0x228] ;  /* 0x00008a0000057ab9 */ /* 0x000fe40000000800 */
[----:B-1----:R-:W3:Y:S01]  /*addf0*/  LDL.LU R19, [R1+0xe28] ;  /* 0x000e280001137983 */ /* 0x002ee20000300800 */
[----:B------:R-:W-:-:S09]  /*ade00*/  IMAD.WIDE R26, R147, 0x4, R2 ;  /* 0x00000004931a7825 */ /* 0x000fd200078e0202 */
[----:B----4-:R1:W-:Y:S04]  /*ade10*/  @P0 STG.E desc[UR60][R26.64], R22 ;  /* 0x000000161a000986 */ /* 0x0103e8000c10193c */
[----:B-1----:R-:W4:Y:S01]  /*ade20*/  LDL.LU R22, [R1+0xc18] ;  /* 0x000c180001167983 */ /* 0x002f220000300800 */
[----:B------:R-:W-:Y:S01]  /*ade30*/  ISETP.LT.AND P0, PT, R155, UR5, !P3 ;  /* 0x000000059b007c0c */ /* 0x000fe2000df01270 */
[----:B------:R-:W-:Y:S01]  /*ade40*/  IMAD.WIDE R26, R147, 0x4, R4 ;  /* 0x00000004931a7825 */ /* 0x000fe200078e0204 */
[----:B------:R-:W-:Y:S01]  /*ade50*/  ULDC UR5, c[0x0][0x228] ;  /* 0x00008a0000057ab9 */ /* 0x000fe20000000800 */
        /* <DEDUP_REMOVED lines=15> */
[----:B------:R-:W-:-:S09]  /*adf50*/  IMAD.WIDE R26, R20, 0x4, R2 ;  /* 0x00000004141a7825 */ /* 0x000fd200078e0202 */
        /* <DEDUP_REMOVED lines=10> */
[----:B----4-:R1:W-:Y:S04]  /*ae000*/  @P0 STG.E desc[UR60][R26.64], R22 ;  /* 0x000000161a000986 */ /* 0x0103e8000c10193c */
[----:B-1----:R-:W4:Y:S01]  /*ae010*/  LDL.LU R22, [R1+0xe3c] ;  /* 0x000e3c0001167983 */ /* 0x002f220000300800 */
[----:B------:R-:W-:-:S03]  /*ae020*/  IMAD.WIDE R26, R20, 0x4, R8 ;  /* 0x00000004141a7825 */ /* 0x000fc600078e0208 */
[----:B------:R-:W4:Y:S01]  /*ae030*/  LDL.LU R20, [R1+0xe2c] ;  /* 0x000e2c0001147983 */ /* 0x000f220000300800 */
[----:B------:R-:W-:Y:S02]  /*ae040*/  ISETP.LT.AND P0, PT, R158, UR32, !P2 ;  /* 0x000000209e007c0c */ /* 0x000fe4000d701270 */
        /* <DEDUP_REMOVED lines=35> */
[----:B------:R-:W-:Y:S01]  /*ae280*/  LOP3.LUT P2, RZ, R10, 0x8000, RZ, 0xc0, !PT ;  /* 0x000080000aff7812 */ /* 0x000fe2000784c0ff */
[----:B------:R-:W4:Y:S01]  /*ae290*/  LDL.LU R146, [R1+0x1030] ;  /* 0x0010300001927983 */ /* 0x000f220000300800 */
[----:B------:R-:W-:-:S09]  /*ae2a0*/  ULDC UR5, c[0x0][0x228] ;  /* 0x00008a0000057ab9 */ /* 0x000fd20000000800 */
[----:B------:R1:W-:Y:S04]  /*ae2b0*/  @P0 STG.E desc[UR60][R26.64], R21 ;  /* 0x000000151a000986 */ /* 0x0003e8000c10193c */
[----:B-1----:R-:W4:Y:S01]  /*ae2c0*/  LDL.LU R21, [R1+0xe50] ;  /* 0x000e500001157983 */ /* 0x002f220000300800 */
[----:B------:R-:W-:Y:S01]  /*ae2d0*/  IMAD.WIDE R26, R147, 0x4, R8 ;  /* 0x00000004931a7825 */ /* 0x000fe200078e0208 */
[----:B------:R-:W-:Y:S02]  /*ae2e0*/  ISETP.LT.AND P0, PT, R158, UR36, !P3 ;  /* 0x000000249e007c0c */ /* 0x000fe4000df01270 */
[----:B------:R-:W4:Y:S11]  /*ae2f0*/  LDL.LU R147, [R1+0xe40] ;  /* 0x000e400001937983 */ /* 0x000f360000300800 */
[----:B------:R1:W-:Y:S01]  /*ae300*/  @P0 STG.E desc[UR60][R26.64], R145 ;  /* 0x000000911a000986 */ /* 0x0003e2000c10193c */
[----:B------:R-:W-:Y:S01]  /*ae310*/  ISETP.LT.AND P0, PT, R153, UR5, !P2 ;  /* 0x0000000599007c0c */ /* 0x000fe2000d701270 */
[----:B------:R-:W-:-:S02]  /*ae320*/  ULDC UR5, c[0x0][0x228] ;  /* 0x00008a0000057ab9 */ /* 0x000fc40000000800 */
        /* <DEDUP_REMOVED lines=9> */
[----:B------:R-:W-:Y:S01]  /*ae3c0*/  ULDC UR5, c[0x0][0x228] ;  /* 0x00008a0000057ab9 */ /* 0x000fe20000000800 */
[----:B-1----:R-:W-:Y:S01]  /*ae3d0*/  IMAD.WIDE R26, R148, 0x4, R6 ;  /* 0x00000004941a7825 */ /* 0x002fe200078e0206 */
[----:B------:R-:W3:Y:S10]  /*ae3e0*/  LDL.LU R19, [R1+0x1034] ;  /* 0x0010340001137983 */ /* 0x000ef40000300800 */
[----:B----4-:R1:W-:Y:S01]  /*ae3f0*/  @P0 STG.E desc[UR60][R26.64], R22 ;  /* 0x000000161a000986 */ /* 0x0103e2000c10193c */
[----:B------:R-:W-:-:S03]  /*ae400*/  ISETP.LT.AND P0, PT, R158, UR34, !P2 ;  /* 0x000000229e007c0c */ /* 0x000fc6000d701270 */
[----:B-1----:R-:W4:Y:S01]  /*ae410*/  LDL.LU R22, [R1+0x820] ;  /* 0x0008200001167983 */ /* 0x002f220000300800 */
[----:B------:R-:W-:-:S09]  /*ae420*/  IMAD.WIDE R26, R148, 0x4, R8 ;  /* 0x00000004941a7825 */ /* 0x000fd200078e0208 */
[----:B------:R1:W-:Y:S04]  /*ae430*/  @P0 STG.E desc[UR60][R26.64], R20 ;  /* 0x000000141a000986 */ /* 0x0003e8000c10193c */
[----:B-1----:R-:W4:Y:S01]  /*ae440*/  LDL.LU R20, [R1+0x620] ;  /* 0x0006200001147983 */ /* 0x002f220000300800 */
[----:B------:R-:W-:Y:S01]  /*ae450*/  LOP3.LUT P1, RZ, R10, 0x10000, RZ, 0xc0, !PT ;  /* 0x000100000aff7812 */ /* 0x000fe2000782c0ff */
[----:B------:R-:W-:Y:S02]  /*ae460*/  IMAD.WIDE R26, R146, 0x4, R2 ;  /* 0x00000004921a7825 */ /* 0x000fe400078e0202 */
[----:B------:R-:W4:Y:S01]  /*ae470*/  LDL.LU R148, [R1+0x1038] ;  /* 0x0010380001947983 */ /* 0x000f220000300800 */
[----:B------:R-:W-:Y:S01]  /*ae480*/  ISETP.LT.AND P0, PT, R153, UR5, !P1 ;  /* 0x0000000599007c0c */ /* 0x000fe2000cf01270 */
[----:B------:R-:W-:-:S12]  /*ae490*/  ULDC UR5, c[0x0][0x228] ;  /* 0x00008a0000057ab9 */ /* 0x000fd80000000800 */
[----:B------:R1:W-:Y:S01]  /*ae4a0*/  @P0 STG.E desc[UR60][R26.64], R21 ;  /* 0x000000151a000986 */ /* 0x0003e2000c10193c */
        /* <DEDUP_REMOVED lines=9> */
[----:B------:R1:W-:Y:S01]  /*ae540*/  @P0 STG.E desc[UR60][R26.64], R145 ;  /* 0x000000911a000986 */ /* 0x0003e2000c10193c */
[----:B------:R-:W-:-:S03]  /*ae550*/  ISETP.LT.AND P0, PT, R158, UR40, !P1 ;  /* 0x000000289e007c0c */ /* 0x000fc6000cf01270 */
[----:B-1----:R-:W4:Y:S01]  /*ae560*/  LDL.LU R145, [R1+0xe54] ;  /* 0x000e540001917983 */ /* 0x002f220000300800 */
[----:B------:R-:W-:-:S03]  /*ae570*/  IMAD.WIDE R26, R146, 0x4, R8 ;  /* 0x00000004921a7825 */ /* 0x000fc600078e0208 */
[----:B------:R-:W4:Y:S01]  /*ae580*/  LDL.LU R146, [R1+0x103c] ;  /* 0x00103c0001927983 */ /* 0x000f220000300800 */
[----:B------:R-:W-:-:S05]  /*ae590*/  LOP3.LUT P3, RZ, R10, 0x20000, RZ, 0xc0, !PT ;  /* 0x000200000aff7812 */ /* 0x000fca000786c0ff */
[----:B--2---:R1:W-:Y:S04]  /*ae5a0*/  @P0 STG.E desc[UR60][R26.64], R144 ;  /* 0x000000901a000986 */ /* 0x0043e8000c10193c */
[----:B-1----:R-:W2:Y:S01]  /*ae5b0*/  LDL.LU R144, [R1+0xe44] ;  /* 0x000e440001907983 */ /* 0x002ea20000300800 */
[----:B------:R-:W-:Y:S01]  /*ae5c0*/  ISETP.LT.AND P0, PT, R153, UR5, !P3 ;  /* 0x0000000599007c0c */ /* 0x000fe2000df01270 */
[----:B------:R-:W-:Y:S01]  /*ae5d0*/  ULDC UR5, c[0x0][0x228] ;  /* 0x00008a0000057ab9 */ /* 0x000fe20000000800 */
[----:B---3--:R-:W-:-:S11]  /*ae5e0*/  IMAD.WIDE R26, R19, 0x4, R2 ;  /* 0x00000004131a7825 */ /* 0x008fd600078e0202 */
        /* <DEDUP_REMOVED lines=10> */
[----:B------:R-:W-:-:S10]  /*ae690*/  ULDC UR5, c[0x0][0x228] ;  /* 0x00008a0000057ab9 */ /* 0x000fd40000000800 */
[----:B------:R1:W-:Y:S01]  /*ae6a0*/  @P0 STG.E desc[UR60][R26.64], R21 ;  /* 0x000000151a000986 */ /* 0x0003e2000c10193c */
[----:B------:R-:W-:-:S03]  /*ae6b0*/  ISETP.LT.AND P0, PT, R158, UR38, !P3 ;  /* 0x000000269e007c0c */ /* 0x000fc6000df01270 */
[----:B-1----:R-:W4:Y:S01]  /*ae6c0*/  LDL.LU R21, [R1+0x824] ;  /* 0x0008240001157983 */ /* 0x002f220000300800 */
[----:B------:R-:W-:-:S03]  /*ae6d0*/  IMAD.WIDE R26, R19, 0x4, R8 ;  /* 0x00000004131a7825 */ /* 0x000fc600078e0208 */
[----:B------:R-:W4:Y:S06]  /*ae6e0*/  LDL.LU R19, [R1+0x1040] ;  /* 0x0010400001137983 */ /* 0x000f2c0000300800 */
        /* <DEDUP_REMOVED lines=10> */
[----:B--2---:R1:W-:Y:S04]  /*ae790*/  @P0 STG.E desc[UR60][R26.64], R144 ;  /* 0x000000901a000986 */ /* 0x0043e8000c10193c */
[----:B-1----:R-:W2:Y:S01]  /*ae7a0*/  LDL.LU R144, [R1+0x224] ;  /* 0x0002240001907983 */ /* 0x002ea20000300800 */
[----:B------:R-:W-:Y:S01]  /*ae7b0*/  ISETP.LT.AND P0, PT, R157, UR5, !P2 ;  /* 0x000000059d007c0c */ /* 0x000fe2000d701270 */
[----:B------:R-:W-:Y:S01]  /*ae7c0*/  IMAD.WIDE R26, R148, 0x4, R6 ;  /* 0x00000004941a7825 */ /* 0x000fe200078e0206 */
[----:B------:R-:W-:Y:S01]  /*ae7d0*/  LOP3.LUT P1, RZ, R10, 0x80000, RZ, 0xc0, !PT ;  /* 0x000800000aff7812 */ /* 0x000fe2000782c0ff */
[----:B------:R-:W-:-:S10]  /*ae7e0*/  ULDC UR5, c[0x0][0x228] ;  /* 0x00008a0000057ab9 */ /* 0x000fd40000000800 */
[----:B---3--:R1:W-:Y:S01]  /*ae7f0*/  @P0 STG.E desc[UR60][R26.64], R22 ;  /* 0x000000161a000986 */ /* 0x0083e2000c10193c */
[----:B------:R-:W-:-:S03]  /*ae800*/  ISETP.LT.AND P0, PT, R158, UR44, !P2 ;  /* 0x0000002c9e007c0c */ /* 0x000fc6000d701270 */
[----:B-1----:R-:W3:Y:S01]  /*ae810*/  LDL.LU R22, [R1+0xe58] ;  /* 0x000e580001167983 */ /* 0x002ee20000300800 */
[----:B------:R-:W-:-:S03]  /*ae820*/  IMAD.WIDE R26, R148, 0x4, R8 ;  /* 0x00000004941a7825 */ /* 0x000fc600078e0208 */
[----:B------:R-:W3:Y:S06]  /*ae830*/  LDL.LU R148, [R1+0x1044] ;  /* 0x0010440001947983 */ /* 0x000eec0000300800 */
[----:B----4-:R1:W-:Y:S04]  /*ae840*/  @P0 STG.E desc[UR60][R26.64], R20 ;  /* 0x000000141a000986 */ /* 0x0103e8000c10193c */
        /* <DEDUP_REMOVED lines=8> */
[----:B------:R-:W-:-:S03]  /*ae8d0*/  IMAD.WIDE R26, R146, 0x4, R4 ;  /* 0x00000004921a7825 */ /* 0x000fc600078e0204 */
[----:B------:R-:W4:Y:S06]  /*ae8e0*/  LDL.LU R150, [R1+0xa28] ;  /* 0x000a280001967983 */ /* 0x000f2c0000300800 */
[----:B------:R1:W-:Y:S01]  /*ae8f0*/  @P0 STG.E desc[UR60][R26.64], R147 ;  /* 0x000000931a000986 */ /* 0x0003e2000c10193c */
[----:B------:R-:W-:Y:S01]  /*ae900*/  ISETP.LT.AND P0, PT, R157, UR5, !P1 ;  /* 0x000000059d007c0c */ /* 0x000fe2000cf01270 */
[----:B------:R-:W-:Y:S01]  /*ae910*/  ULDC UR5, c[0x0][0x228] ;  /* 0x00008a0000057ab9 */ /* 0x000fe20000000800 */
[----:B-1----:R-:W-:-:S11]  /*ae920*/  IMAD.WIDE R26, R146, 0x4, R6 ;  /* 0x00000004921a7825 */ /* 0x002fd600078e0206 */
        /* <DEDUP_REMOVED lines=9> */
[----:B------:R-:W-:Y:S01]  /*ae9c0*/  IMAD.WIDE R26, R19, 0x4, R2 ;  /* 0x00000004131a7825 */ /* 0x000fe200078e0202 */
[----:B------:R-:W-:-:S11]  /*ae9d0*/  ULDC UR5, c[0x0][0x228] ;  /* 0x00008a0000057ab9 */ /* 0x000fd60000000800 */
        /* <DEDUP_REMOVED lines=19> */
[----:B------:R-:W4:Y:S01]  /*aeb10*/  LDL.LU R147, [R1+0x104c] ;  /* 0x00104c0001937983 */ /* 0x000f220000300800 */
[----:B-1----:R-:W-:-:S09]  /*aeb20*/  IMAD.WIDE R26, R148, 0x4, R2 ;  /* 0x00000004941a7825 */ /* 0x002fd200078e0202 */
        /* <DEDUP_REMOVED lines=14> */
[----:B------:R-:W-:-:S09]  /*aec10*/  IMAD.WIDE R26, R148, 0x4, R8 ;  /* 0x00000004941a7825 */ /* 0x000fd200078e0208 */
[----:B----4-:R1:W-:Y:S04]  /*aec20*/  @P0 STG.E desc[UR60][R26.64], R20 ;  /* 0x000000141a000986 */ /* 0x0103e8000c10193c */
[----:B-1----:R-:W4:Y:S01]  /*aec30*/  LDL.LU R20, [R1+0x62c] ;  /* 0x00062c0001147983 */ /* 0x002f220000300800 */
[----:B------:R-:W-:Y:S01]  /*aec40*/  ISETP.LT.AND P0, PT, R153, UR5, !P1 ;  /* 0x0000000599007c0c */ /* 0x000fe2000cf01270 */
[C---:B------:R-:W-:Y:S01]  /*aec50*/  IMAD.WIDE R26, R146.reuse, 0x4, R2 ;  /* 0x00000004921a7825 */ /* 0x040fe200078e0202 */
[----:B------:R-:W-:Y:S01]  /*aec60*/  ULDC UR5, c[0x0][0x228] ;  /* 0x00008a0000057ab9 */ /* 0x000fe20000000800 */
[----:B------:R-:W4:Y:S10]  /*aec70*/  LDL.LU R148, [R1+0x42c] ;  /* 0x00042c0001947983 */ /* 0x000f340000300800 */
[----:B------:R1:W-:Y:S01]  /*aec80*/  @P0 STG.E desc[UR60][R26.64], R21 ;  /* 0x000000151a000986 */ /* 0x0003e2000c10193c */
[----:B------:R-:W-:Y:S01]  /*aec90*/  ISETP.LT.AND P0, PT, R155, UR5, !P1 ;  /* 0x000000059b007c0c */ /* 0x000fe2000cf01270 */
[----:B------:R-:W-:Y:S01]  /*aeca0*/  ULDC UR5, c[0x0][0x228] ;  /* 0x00008a0000057ab9 */ /* 0x000fe20000000800 */
[----:B-1----:R-:W-:-:S11]  /*aecb0*/  IMAD.WIDE R26, R146, 0x4, R4 ;  /* 0x00000004921a7825 */ /* 0x002fd600078e0204 */
[----:B------:R1:W-:Y:S01]  /*aecc0*/  @P0 STG.E desc[UR60][R26.64], R19 ;  /* 0x000000131a000986 */ /* 0x0003e2000c10193c */
[----:B------:R-:W-:Y:S01]  /*aecd0*/  ISETP.LT.AND P0, PT, R157, UR5, !P1 ;  /* 0x000000059d007c0c */ /* 0x000fe2000cf01270 */
[----:B------:R-:W-:Y:S02]  /*aece0*/  ULDC UR5, c[0x0][0x228] ;  /* 0x00008a0000057ab9 */ /* 0x000fe40000000800 */
[----:B-1----:R-:W4:Y:S01]  /*aecf0*/  LDL.LU R19, [R1+0x22c] ;  /* 0x00022c0001137983 */ /* 0x002f220000300800 */
[----:B------:R-:W-:-:S03]  /*aed00*/  IMAD.WIDE R26, R146, 0x4, R6 ;  /* 0x00000004921a7825 */ /* 0x000fc600078e0206 */
[----:B------:R-:W4:Y:S06]  /*aed10*/  LDL.LU R21, [R1+0x1050] ;  /* 0x0010500001157983 */ /* 0x000f2c0000300800 */
[----:B------:R1:W-:Y:S01]  /*aed20*/  @P0 STG.E desc[UR60][R26.64], R145 ;  /* 0x000000911a000986 */ /* 0x0003e2000c10193c */
[----:B------:R-:W-:-:S03]  /*aed30*/  ISETP.LT.AND P0, PT, R158, UR52, !P1 ;  /* 0x000000349e007c0c */ /* 0x000fc6000cf01270 */
[----:B-1----:R-:W4:Y:S01]  /*aed40*/  LDL.LU R145, [R1+0xe70] ;  /* 0x000e700001917983 */ /* 0x002f220000300800 */
[----:B------:R-:W-:Y:S01]  /*aed50*/  IMAD.WIDE R26, R146, 0x4, R8 ;  /* 0x00000004921a7825 */ /* 0x000fe200078e0208 */
[----:B------:R-:W-:-:S08]  /*aed60*/  LOP3.LUT P3, RZ, R10, 0x800000, RZ, 0xc0, !PT ;  /* 0x008000000aff7812 */ /* 0x000fd0000786c0ff */
        /* <DEDUP_REMOVED lines=15> */
[----:B------:R-:W4:Y:S01]  /*aee60*/  LDL.LU R146, [R1+0x1054] ;  /* 0x0010540001927983 */ /* 0x000f220000300800 */
[----:B------:R-:W-:-:S09]  /*aee70*/  ULDC UR5, c[0x0][0x228] ;  /* 0x00008a0000057ab9 */ /* 0x000fd20000000800 */
[----:B------:R1:W-:Y:S01]  /*aee80*/  @P0 STG.E desc[UR60][R26.64], R148 ;  /* 0x000000941a000986 */ /* 0x0003e2000c10193c */
[----:B------:R-:W-:-:S03]  /*aee90*/  ISETP.LT.AND P0, PT, R158, UR50, !P3 ;  /* 0x000000329e007c0c */ /* 0x000fc6000df01270 */
[----:B-1----:R-:W4:Y:S01]  /*aeea0*/  LDL.LU R148, [R1+0x630] ;  /* 0x0006300001947983 */ /* 0x002f220000300800 */
[----:B------:R-:W-:-:S03]  /*aeeb0*/  IMAD.WIDE R26, R147, 0x4, R8 ;  /* 0x00000004931a7825 */ /* 0x000fc600078e0208 */
[----:B------:R-:W4:Y:S06]  /*aeec0*/  LDL.LU R147, [R1+0x430] ;  /* 0x0004300001937983 */ /* 0x000f2c0000300800 */
[----:B------:R1:W-:Y:S01]  /*aeed0*/  @P0 STG.E desc[UR60][R26.64], R19 ;  /* 0x000000131a000986 */ /* 0x0003e2000c10193c */
[----:B------:R-:W-:Y:S01]  /*aeee0*/  ISETP.LT.AND P0, PT, R153, UR5, !P2 ;  /* 0x0000000599007c0c */ /* 0x000fe2000d701270 */
[----:B------:R-:W-:Y:S01]  /*aeef0*/  ULDC UR5, c[0x0][0x228] ;  /* 0x00008a0000057ab9 */ /* 0x000fe20000000800 */
[----:B-1----:R-:W-:Y:S01]  /*aef00*/  IMAD.WIDE R26, R21, 0x4, R2 ;  /* 0x00000004151a7825 */ /* 0x002fe200078e0202 */
[----:B------:R-:W4:Y:S10]  /*aef10*/  LDL.LU R19, [R1+0x1058] ;  /* 0x0010580001137983 */ /* 0x000f340000300800 */
[----:B------:R1:W-:Y:S01]  /*aef20*/  @P0 STG.E desc[UR60][R26.64], R145 ;  /* 0x000000911a000986 */ /* 0x0003e2000c10193c */
[----:B------:R-:W-:Y:S01]  /*aef30*/  ISETP.LT.AND P0, PT, R155, UR5, !P2 ;  /* 0x000000059b007c0c */ /* 0x000fe2000d701270 */
[----:B------:R-:W-:-:S02]  /*aef40*/  ULDC UR5, c[0x0][0x228] ;  /* 0x00008a0000057ab9 */ /* 0x000fc40000000800 */
[----:B-1----:R-:W4:Y:S01]  /*aef50*/  LDL.LU R145, [R1+0x230] ;  /* 0x0002300001917983 */ /* 0x002f220000300800 */
[----:B------:R-:W-:-:S09]  /*aef60*/  IMAD.WIDE R26, R21, 0x4, R4 ;  /* 0x00000004151a7825 */ /* 0x000fd200078e0204 */
[----:B--2---:R1:W-:Y:S04]  /*aef70*/  @P0 STG.E desc[UR60][R26.64], R144 ;  /* 0x000000901a000986 */ /* 0x0043e8000c10193c */
[----:B-1----:R-:W2:Y:S01]  /*aef80*/  LDL.LU R144, [R1+0x30] ;  /* 0x0000300001907983 */ /* 0x002ea20000300800 */
[----:B------:R-:W-:Y:S01]  /*aef90*/  ISETP.LT.AND P0, PT, R157, UR5, !P2 ;  /* 0x000000059d007c0c */ /* 0x000fe2000d701270 */
[----:B------:R-:W-:Y:S01]  /*aefa0*/  IMAD.WIDE R26, R21, 0x4, R6 ;  /* 0x00000004151a7825 */ /* 0x000fe200078e0206 */
[----:B------:R-:W-:Y:S01]  /*aefb0*/  LOP3.LUT P1, RZ, R10, 0x2000000, RZ, 0xc0, !PT ;  /* 0x020000000aff7812 */ /* 0x000fe2000782c0ff */
[----:B------:R-:W2:Y:S01]  /*aefc0*/  LDL.LU R150, [R1+0xe74] ;  /* 0x000e740001967983 */ /* 0x000ea20000300800 */
[----:B------:R-:W-:-:S09]  /*aefd0*/  ULDC UR5, c[0x0][0x228] ;  /* 0x00008a0000057ab9 */ /* 0x000fd20000000800 */
[----:B---3--:R1:W-:Y:S01]  /*aefe0*/  @P0 STG.E desc[UR60][R26.64], R22 ;  /* 0x000000161a000986 */ /* 0x0083e2000c10193c */
[----:B------:R-:W-:Y:S01]  /*aeff0*/  ISETP.LT.AND P0, PT, R158, UR56, !P2 ;  /* 0x000000389e007c0c */ /* 0x000fe2000d701270 */
[----:B-1----:R-:W-:Y:S02]  /*af000*/  IMAD.WIDE R26, R21, 0x4, R8 ;  /* 0x00000004151a7825 */ /* 0x002fe400078e0208 */
[----:B------:R-:W3:Y:S04]  /*af010*/  LDL.LU R22, [R1+0x105c] ;  /* 0x00105c0001167983 */ /* 0x000ee80000300800 */
        /* <DEDUP_REMOVED lines=17> */
[----:B------:R-:W-:Y:S01]  /*af130*/  ISETP.LT.AND P0, PT, R158, UR54, !P1 ;  /* 0x000000369e007c0c */ /* 0x000fe2000cf01270 */
[----:B-1----:R-:W-:Y:S02]  /*af140*/  IMAD.WIDE R26, R146, 0x4, R8 ;  /* 0x00000004921a7825 */ /* 0x002fe400078e0208 */
[----:B------:R-:W4:Y:S04]  /*af150*/  LDL.LU R146, [R1+0x1060] ;  /* 0x0010600001927983 */ /* 0x000f280000300800 */
[----:B------:R-:W4:Y:S01]  /*af160*/  LDL.LU R145, [R1+0x434] ;  /* 0x0004340001917983 */ /* 0x000f220000300800 */
[----:B------:R-:W-:-:S05]  /*af170*/  LOP3.LUT P3, RZ, R10, 0x4000000, RZ, 0xc0, !PT ;  /* 0x040000000aff7812 */ /* 0x000fca000786c0ff */
[----:B--2---:R1:W-:Y:S01]  /*af180*/  @P0 STG.E desc[UR60][R26.64], R144 ;  /* 0x000000901a000986 */ /* 0x0043e2000c10193c */
[----:B------:R-:W-:Y:S01]  /*af190*/  ISETP.LT.AND P0, PT, R153, UR5, !P3 ;  /* 0x0000000599007c0c */ /* 0x000fe2000df01270 */
[----:B------:R-:W-:Y:S01]  /*af1a0*/  ULDC UR5, c[0x0][0x228] ;  /* 0x00008a0000057ab9 */ /* 0x000fe20000000800 */
[----:B-1----:R-:W-:Y:S01]  /*af1b0*/  IMAD.WIDE R26, R19, 0x4, R2 ;  /* 0x00000004131a7825 */ /* 0x002fe200078e0202 */
[----:B------:R-:W2:Y:S10]  /*af1c0*/  LDL.LU R144, [R1+0x234] ;  /* 0x0002340001907983 */ /* 0x000eb40000300800 */
[----:B------:R1:W-:Y:S01]  /*af1d0*/  @P0 STG.E desc[UR60][R26.64], R150 ;  /* 0x000000961a000986 */ /* 0x0003e2000c10193c */
[----:B------:R-:W-:Y:S01]  /*af1e0*/  ISETP.LT.AND P0, PT, R155, UR5, !P3 ;  /* 0x000000059b007c0c */ /* 0x000fe2000df01270 */
[----:B------:R-:W-:Y:S01]  /*af1f0*/  ULDC UR5, c[0x0][0x228] ;  /* 0x00008a0000057ab9 */ /* 0x000fe20000000800 */
[----:B-1----:R-:W-:-:S11]  /*af200*/  IMAD.WIDE R26, R19, 0x4, R4 ;  /* 0x00000004131a7825 */ /* 0x002fd600078e0204 */
        /* <DEDUP_REMOVED lines=25> */
[----:B------:R-:W-:Y:S01]  /*af3a0*/  MOV R136, UR13 ;  /* 0x0000000d00887c02 */ /* 0x000fe20008000f00 */
[----:B------:R-:W-:Y:S02]  /*af3b0*/  ULDC.64 UR12, c[0x0][0x228] ;  /* 0x00008a00000c7ab9 */ /* 0x000fe40000000a00 */
[----:B------:R-:W-:Y:S01]  /*af3c0*/  UMOV UR5, UR12 ;  /* 0x0000000c00057c82 */ /* 0x000fe20008000000 */
[----:B------:R-:W-:-:S07]  /*af3d0*/  LOP3.LUT P1, RZ, R10, 0x10000000, RZ, 0xc0, !PT ;  /* 0x100000000aff7812 */ /* 0x000fce000782c0ff */
[----:B--2---:R1:W-:Y:S01]  /*af3e0*/  @P0 STG.E desc[UR60][R26.64], R144 ;  /* 0x000000901a000986 */ /* 0x0043e2000c10193c */
[----:B------:R-:W-:Y:S01]  /*af3f0*/  ISETP.LT.AND P0, PT, R158, UR5, !P2 ;  /* 0x000000059e007c0c */ /* 0x000fe2000d701270 */
[----:B------:R-:W-:Y:S01]  /*af400*/  ULDC UR5, c[0x0][0x228] ;  /* 0x00008a0000057ab9 */ /* 0x000fe20000000800 */
[----:B-1----:R-:W-:Y:S02]  /*af410*/  IMAD.WIDE R26, R22, 0x4, R8 ;  /* 0x00000004161a7825 */ /* 0x002fe400078e0208 */
[----:B------:R-:W2:Y:S04]  /*af420*/  LDL.LU R22, [R1+0x638] ;  /* 0x0006380001167983 */ /* 0x000ea80000300800 */
[----:B------:R-:W2:Y:S05]  /*af430*/  LDL.LU R144, [R1+0x1068] ;  /* 0x0010680001907983 */ /* 0x000eaa0000300800 */
[----:B---3--:R1:W-:Y:S01]  /*af440*/  @P0 STG.E desc[UR60][R26.64], R21 ;  /* 0x000000151a000986 */ /* 0x0083e2000c10193c */
[----:B------:R-:W-:Y:S01]  /*af450*/  ISETP.LT.AND P0, PT, R153, UR5, !P1 ;  /* 0x0000000599007c0c */ /* 0x000fe2000cf01270 */
[----:B------:R-:W-:-:S02]  /*af460*/  ULDC UR5, c[0x0][0x228] ;  /* 0x00008a0000057ab9 */ /* 0x000fc40000000800 */
        /* <DEDUP_REMOVED lines=10> */
[----:B------:R-:W-:Y:S01]  /*af510*/  UMOV UR6, UR13 ;  /* 0x0000000d00067c82 */ /* 0x000fe20008000000 */
[----:B------:R-:W-:Y:S01]  /*af520*/  ULDC.64 UR12, c[0x0][0x228] ;  /* 0x00008a00000c7ab9 */ /* 0x000fe20000000a00 */
[----:B-1----:R-:W4:Y:S01]  /*af530*/  LDL.LU R148, [R1+0xe7c] ;  /* 0x000e7c0001947983 */ /* 0x002f220000300800 */
[----:B------:R-:W-:Y:S01]  /*af540*/  IMAD.WIDE R26, R146, 0x4, R6 ;  /* 0x00000004921a7825 */ /* 0x000fe200078e0206 */
[----:B------:R-:W-:-:S08]  /*af550*/  UMOV UR5, UR12 ;  /* 0x0000000c00057c82 */ /* 0x000fd00008000000 */
[----:B------:R1:W-:Y:S01]  /*af560*/  @P0 STG.E desc[UR60][R26.64], R147 ;  /* 0x000000931a000986 */ /* 0x0003e2000c10193c */
[----:B------:R-:W-:Y:S01]  /*af570*/  ISETP.LT.AND P0, PT, R158, UR5, !P1 ;  /* 0x000000059e007c0c */ /* 0x000fe2000cf01270 */
[----:B------:R-:W-:Y:S01]  /*af580*/  ULDC UR5, c[0x0][0x228] ;  /* 0x00008a0000057ab9 */ /* 0x000fe20000000800 */
[----:B-1----:R-:W-:Y:S02]  /*af590*/  IMAD.WIDE R26, R146, 0x4, R8 ;  /* 0x00000004921a7825 */ /* 0x002fe400078e0208 */
[----:B------:R-:W4:Y:S04]  /*af5a0*/  LDL.LU R146, [R1+0x106c] ;  /* 0x00106c0001927983 */ /* 0x000f280000300800 */
[----:B------:R-:W4:Y:S05]  /*af5b0*/  LDL.LU R147, [R1+0xe6c] ;  /* 0x000e6c0001937983 */ /* 0x000f2a0000300800 */
[----:B------:R1:W-:Y:S04]  /*af5c0*/  @P0 STG.E desc[UR60][R26.64], R145 ;  /* 0x000000911a000986 */ /* 0x0003e8000c10193c */
[----:B-1----:R-:W4:Y:S01]  /*af5d0*/  LDL.LU R145, [R1+0xc3c] ;  /* 0x000c3c0001917983 */ /* 0x002f220000300800 */
[----:B------:R-:W-:-:S04]  /*af5e0*/  LOP3.LUT P3, RZ, R10, 0x20000000, RZ, 0xc0, !PT ;  /* 0x200000000aff7812 */ /* 0x000fc8000786c0ff */
[----:B------:R-:W-:Y:S01]  /*af5f0*/  ISETP.LT.AND P0, PT, R153, UR5, !P3 ;  /* 0x0000000599007c0c */ /* 0x000fe2000df01270 */
[----:B------:R-:W-:Y:S01]  /*af600*/  IMAD.WIDE R26, R19, 0x4, R2 ;  /* 0x00000004131a7825 */ /* 0x000fe200078e0202 */
[----:B------:R-:W-:-:S11]  /*af610*/  ULDC UR5, c[0x0][0x228] ;  /* 0x00008a0000057ab9 */ /* 0x000fd60000000800 */
[----:B--2---:R1:W-:Y:S01]  /*af620*/  @P0 STG.E desc[UR60][R26.64], R22 ;  /* 0x000000161a000986 */ /* 0x0043e2000c10193c */
[----:B------:R-:W-:Y:S01]  /*af630*/  ISETP.LT.AND P0, PT, R155, UR5, !P3 ;  /* 0x000000059b007c0c */ /* 0x000fe2000df01270 */
[----:B------:R-:W-:Y:S02]  /*af640*/  ULDC UR5, c[0x0][0x228] ;  /* 0x00008a0000057ab9 */ /* 0x000fe40000000800 */
[----:B-1----:R-:W2:Y:S01]  /*af650*/  LDL.LU R22, [R1+0xa3c] ;  /* 0x000a3c0001167983 */ /* 0x002ea20000300800 */
[----:B------:R-:W-:-:S09]  /*af660*/  IMAD.WIDE R26, R19, 0x4, R4 ;  /* 0x00000004131a7825 */ /* 0x000fd200078e0204 */
[----:B---3--:R1:W-:Y:S01]  /*af670*/  @P0 STG.E desc[UR60][R26.64], R21 ;  /* 0x000000151a000986 */ /* 0x0083e2000c10193c */
[----:B------:R-:W-:-:S03]  /*af680*/  ISETP.LT.AND P0, PT, R157, UR5, !P3 ;  /* 0x000000059d007c0c */ /* 0x000fc6000df01270 */
[----:B-1----:R-:W3:Y:S01]  /*af690*/  LDL.LU R21, [R1+0x63c] ;  /* 0x00063c0001157983 */ /* 0x002ee20000300800 */
[----:B------:R-:W-:-:S09]  /*af6a0*/  IMAD.WIDE R26, R19, 0x4, R6 ;  /* 0x00000004131a7825 */ /* 0x000fd200078e0206 */
[----:B----4-:R1:W-:Y:S04]  /*af6b0*/  @P0 STG.E desc[UR60][R26.64], R20 ;  /* 0x000000141a000986 */ /* 0x0103e8000c10193c */
[----:B-1----:R-:W4:Y:S01]  /*af6c0*/  LDL.LU R20, [R1+0x43c] ;  /* 0x00043c0001147983 */ /* 0x002f220000300800 */
[----:B------:R-:W-:-:S03]  /*af6d0*/  IMAD.WIDE R26, R19, 0x4, R8 ;  /* 0x00000004131a7825 */ /* 0x000fc600078e0208 */
[----:B------:R-:W4:Y:S01]  /*af6e0*/  LDL.LU R19, [R1+0x23c] ;  /* 0x00023c0001137983 */ /* 0x000f220000300800 */
[----:B------:R-:W-:Y:S01]  /*af6f0*/  UMOV UR10, UR13 ;  /* 0x0000000d000a7c82 */ /* 0x000fe20008000000 */
[----:B------:R-:W-:Y:S02]  /*af700*/  ULDC.64 UR12, c[0x0][0x228] ;  /* 0x00008a00000c7ab9 */ /* 0x000fe40000000a00 */
[----:B------:R-:W-:Y:S02]  /*af710*/  UMOV UR5, UR12 ;  /* 0x0000000c00057c82 */ /* 0x000fe40008000000 */
[----:B------:R-:W-:Y:S01]  /*af720*/  ISETP.LT.AND P0, PT, R158, UR5, !P3 ;  /* 0x000000059e007c0c */ /* 0x000fe2000df01270 */
[----:B------:R-:W-:Y:S01]  /*af730*/  ULDC UR5, c[0x0][0x228] ;  /* 0x00008a0000057ab9 */ /* 0x000fe20000000800 */
[----:B------:R-:W-:-:S11]  /*af740*/  LOP3.LUT P2, RZ, R10, 0x40000000, RZ, 0xc0, !PT ;  /* 0x400000000aff7812 */ /* 0x000fd6000784c0ff */
[----:B------:R1:W-:Y:S01]  /*af750*/  @P0 STG.E desc[UR60][R26.64], R150 ;  /* 0x000000961a000986 */ /* 0x0003e2000c10193c */
[----:B------:R-:W-:Y:S01]  /*af760*/  ISETP.LT.AND P0, PT, R153, UR5, !P2 ;  /* 0x0000000599007c0c */ /* 0x000fe2000d701270 */
[----:B------:R-:W-:Y:S01]  /*af770*/  ULDC UR5, c[0x0][0x228] ;  /* 0x00008a0000057ab9 */ /* 0x000fe20000000800 */
[----:B-1----:R-:W-:-:S11]  /*af780*/  IMAD.WIDE R26, R144, 0x4, R2 ;  /* 0x00000004901a7825 */ /* 0x002fd600078e0202 */
[----:B------:R1:W-:Y:S01]  /*af790*/  @P0 STG.E desc[UR60][R26.64], R148 ;  /* 0x000000941a000986 */ /* 0x0003e2000c10193c */
[----:B------:R-:W-:Y:S01]  /*af7a0*/  ISETP.LT.AND P0, PT, R155, UR5, !P2 ;  /* 0x000000059b007c0c */ /* 0x000fe2000d701270 */
[----:B------:R-:W-:Y:S01]  /*af7b0*/  ULDC UR5, c[0x0][0x228] ;  /* 0x00008a0000057ab9 */ /* 0x000fe20000000800 */
[----:B-1----:R-:W-:-:S11]  /*af7c0*/  IMAD.WIDE R26, R144, 0x4, R4 ;  /* 0x00000004901a7825 */ /* 0x002fd600078e0204 */
[----:B------:R1:W-:Y:S01]  /*af7d0*/  @P0 STG.E desc[UR60][R26.64], R147 ;  /* 0x000000931a000986 */ /* 0x0003e2000c10193c */
[----:B------:R-:W-:Y:S01]  /*af7e0*/  ISETP.LT.AND P0, PT, R157, UR5, !P2 ;  /* 0x000000059d007c0c */ /* 0x000fe2000d701270 */
[----:B-1----:R-:W-:-:S12]  /*af7f0*/  IMAD.WIDE R26, R144, 0x4, R6 ;  /* 0x00000004901a7825 */ /* 0x002fd800078e0206 */
[----:B------:R1:W-:Y:S02]  /*af800*/  @P0 STG.E desc[UR60][R26.64], R145 ;  /* 0x000000911a000986 */ /* 0x0003e4000c10193c */
[----:B-1----:R-:W-:Y:S02]  /*af810*/  IMAD.WIDE R26, R144, 0x4, R8 ;  /* 0x00000004901a7825 */ /* 0x002fe400078e0208 */
[----:B------:R-:W4:Y:S01]  /*af820*/  LDL.LU R144, [R1+0x3c] ;  /* 0x00003c0001907983 */ /* 0x000f220000300800 */
[----:B------:R-:W-:Y:S01]  /*af830*/  UMOV UR8, UR13 ;  /* 0x0000000d00087c82 */ /* 0x000fe20008000000 */
[----:B------:R-:W-:Y:S02]  /*af840*/  ULDC.64 UR12, c[0x0][0x228] ;  /* 0x00008a00000c7ab9 */ /* 0x000fe40000000a00 */
[----:B------:R-:W-:Y:S02]  /*af850*/  UMOV UR5, UR12 ;  /* 0x0000000c00057c82 */ /* 0x000fe40008000000 */
[----:B------:R-:W-:Y:S01]  /*af860*/  ISETP.LT.AND P0, PT, R158, UR5, !P2 ;  /* 0x000000059e007c0c */ /* 0x000fe2000d701270 */
[----:B------:R-:W-:Y:S01]  /*af870*/  ULDC UR5, c[0x0][0x228] ;  /* 0x00008a0000057ab9 */ /* 0x000fe20000000800 */
[----:B------:R-:W-:-:S11]  /*af880*/  LOP3.LUT P1, RZ, R10, 0x80000000, RZ, 0xc0, !PT ;  /* 0x800000000aff7812 */ /* 0x000fd6000782c0ff */
[----:B--2---:R1:W-:Y:S01]  /*af890*/  @P0 STG.E desc[UR60][R26.64], R22 ;  /* 0x000000161a000986 */ /* 0x0043e2000c10193c */
[----:B------:R-:W-:Y:S01]  /*af8a0*/  ISETP.LT.AND P0, PT, R153, UR5, !P1 ;  /* 0x0000000599007c0c */ /* 0x000fe2000cf01270 */
[----:B------:R-:W-:Y:S01]  /*af8b0*/  ULDC UR5, c[0x0][0x228] ;  /* 0x00008a0000057ab9 */ /* 0x000fe20000000800 */
[C---:B-1----:R-:W-:Y:S01]  /*af8c0*/  IMAD.WIDE R26, R146.reuse, 0x4, R2 ;  /* 0x00000004921a7825 */ /* 0x042fe200078e0202 */
[----:B------:R-:W2:Y:S10]  /*af8d0*/  LDL.LU R22, [R1+0xe90] ;  /* 0x000e900001167983 */ /* 0x000eb40000300800 */
[----:B---3--:R1:W-:Y:S01]  /*af8e0*/  @P0 STG.E desc[UR60][R26.64], R21 ;  /* 0x000000151a000986 */ /* 0x0083e2000c10193c */
[----:B------:R-:W-:Y:S01]  /*af8f0*/  ISETP.LT.AND P0, PT, R155, UR5, !P1 ;  /* 0x000000059b007c0c */ /* 0x000fe2000cf01270 */
[----:B------:R-:W-:Y:S01]  /*af900*/  ULDC UR5, c[0x0][0x228] ;  /* 0x00008a0000057ab9 */ /* 0x000fe20000000800 */
[C---:B-1----:R-:W-:Y:S01]  /*af910*/  IMAD.WIDE R26, R146.reuse, 0x4, R4 ;  /* 0x00000004921a7825 */ /* 0x042fe200078e0204 */
[----:B------:R-:W3:Y:S10]  /*af920*/  LDL.LU R21, [R1+0xe80] ;  /* 0x000e800001157983 */ /* 0x000ef40000300800 */
[----:B----4-:R1:W-:Y:S01]  /*af930*/  @P0 STG.E desc[UR60][R26.64], R20 ;  /* 0x000000141a000986 */ /* 0x0103e2000c10193c */
[----:B------:R-:W-:Y:S01]  /*af940*/  ISETP.LT.AND P0, PT, R157, UR5, !P1 ;  /* 0x000000059d007c0c */ /* 0x000fe2000cf01270 */
[----:B-1----:R-:W-:-:S02]  /*af950*/  IMAD.WIDE R26, R146, 0x4, R6 ;  /* 0x00000004921a7825 */ /* 0x002fc400078e0206 */
[----:B------:R-:W4:Y:S10]  /*af960*/  LDL.LU R20, [R1+0xa40] ;  /* 0x000a400001147983 */ /* 0x000f340000300800 */
[----:B------:R1:W-:Y:S04]  /*af970*/  @P0 STG.E desc[UR60][R26.64], R19 ;  /* 0x000000131a000986 */ /* 0x0003e8000c10193c */
[----:B-1----:R-:W2:Y:S04]  /*af980*/  LDL.LU R19, [R1+0x1070] ;  /* 0x0010700001137983 */ /* 0x002ea80000300800 */
[----:B------:R-:W4:Y:S01]  /*af990*/  LDL.LU R252, [R1+0x830] ;  /* 0x0008300001fc7983 */ /* 0x000f220000300800 */
[----:B------:R-:W-:Y:S01]  /*af9a0*/  UMOV UR14, UR13 ;  /* 0x0000000d000e7c82 */ /* 0x000fe20008000000 */
[----:B------:R-:W-:-:S02]  /*af9b0*/  ULDC.64 UR12, c[0x0][0x228] ;  /* 0x00008a00000c7ab9 */ /* 0x000fc40000000a00 */
[----:B------:R-:W4:Y:S01]  /*af9c0*/  LDL.LU R159, [R1+0x640] ;  /* 0x00064000019f7983 */ /* 0x000f220000300800 */
[----:B------:R-:W-:-:S03]  /*af9d0*/  UMOV UR5, UR12 ;  /* 0x0000000c00057c82 */ /* 0x000fc60008000000 */
[----:B------:R-:W4:Y:S01]  /*af9e0*/  LDL.LU R138, [R1+0x1074] ;  /* 0x00107400018a7983 */ /* 0x000f220000300800 */
[----:B------:R-:W-:Y:S01]  /*af9f0*/  ISETP.LT.AND P0, PT, R158, UR5, !P1 ;  /* 0x000000059e007c0c */ /* 0x000fe2000cf01270 */
[----:B------:R-:W-:Y:S01]  /*afa00*/  IMAD.WIDE R26, R146, 0x4, R8 ;  /* 0x00000004921a7825 */ /* 0x000fe200078e0208 */
[----:B------:R-:W-:Y:S01]  /*afa10*/  LOP3.LUT P2, RZ, R0, 0x1, RZ, 0xc0, !PT ;  /* 0x0000000100ff7812 */ /* 0x000fe2000784c0ff */
[----:B------:R-:W4:Y:S01]  /*afa20*/  LDL.LU R150, [R1+0x1078] ;  /* 0x0010780001967983 */ /* 0x000f220000300800 */
[----:B------:R-:W-:-:S09]  /*afa30*/  ULDC UR5, c[0x0][0x228] ;  /* 0x00008a0000057ab9 */ /* 0x000fd20000000800 */
[----:B------:R1:W-:Y:S04]  /*afa40*/  @P0 STG.E desc[UR60][R26.64], R144 ;  /* 0x000000901a000986 */ /* 0x0003e8000c10193c */
[----:B-1----:R-:W4:Y:S04]  /*afa50*/  LDL.LU R144, [R1+0x107c] ;  /* 0x00107c0001907983 */ /* 0x002f280000300800 */
[----:B------:R-:W4:Y:S04]  /*afa60*/  LDL.LU R25, [R1+0x440] ;  /* 0x0004400001197983 */ /* 0x000f280000300800 */
[----:B------:R-:W4:Y:S04]  /*afa70*/  LDL.LU R137, [R1+0x240] ;  /* 0x0002400001897983 */ /* 0x000f280000300800 */
[----:B------:R-:W4:Y:S04]  /*afa80*/  LDL.LU R139, [R1+0x40] ;  /* 0x00004000018b7983 */ /* 0x000f280000300800 */
[----:B------:R-:W4:Y:S04]  /*afa90*/  LDL.LU R156, [R1+0xe94] ;  /* 0x000e9400019c7983 */ /* 0x000f280000300800 */
[----:B------:R-:W4:Y:S01]  /*afaa0*/  LDL.LU R151, [R1+0xe84] ;  /* 0x000e840001977983 */ /* 0x000f220000300800 */
[----:B------:R-:W-:Y:S01]  /*afab0*/  ISETP.LT.AND P0, PT, R153, UR5, !P2 ;  /* 0x0000000599007c0c */ /* 0x000fe2000d701270 */
[----:B------:R-:W-:-:S02]  /*afac0*/  ULDC UR5, c[0x0][0x228] ;  /* 0x00008a0000057ab9 */ /* 0x000fc40000000800 */
[----:B------:R-:W4:Y:S04]  /*afad0*/  LDL.LU R149, [R1+0xa44] ;  /* 0x000a440001957983 */ /* 0x000f280000300800 */
[----:B------:R-:W4:Y:S01]  /*afae0*/  LDL.LU R148, [R1+0x834] ;  /* 0x0008340001947983 */ /* 0x000f220000300800 */
[----:B------:R-:W-:-:S03]  /*afaf0*/  LOP3.LUT P1, RZ, R11, 0x20, RZ, 0xc0, !PT ;  /* 0x000000200bff7812 */ /* 0x000fc6000782c0ff */
[----:B------:R-:W4:Y:S04]  /*afb00*/  LDL.LU R147, [R1+0x644] ;  /* 0x0006440001937983 */ /* 0x000f280000300800 */
[----:B------:R-:W4:Y:S04]  /*afb10*/  LDL.LU R145, [R1+0x444] ;  /* 0x0004440001917983 */ /* 0x000f280000300800 */
[----:B------:R-:W4:Y:S01]  /*afb20*/  LDL.LU R146, [R1+0x244] ;  /* 0x0002440001927983 */ /* 0x000f220000300800 */
[----:B------:R-:W-:Y:S02]  /*afb30*/  LOP3.LUT P6, RZ, R11, 0x40000, RZ, 0xc0, !PT ;  /* 0x000400000bff7812 */ /* 0x000fe400078cc0ff */
[----:B------:R-:W-:-:S11]  /*afb40*/  LOP3.LUT R24, R24, 0xffefffff, RZ, 0xc0, !PT ;  /* 0xffefffff18187812 */ /* 0x000fd600078ec0ff */
[----:B------:R-:W-:Y:S02]  /*afb50*/  @P6 LOP3.LUT R24, R24, 0x100000, RZ, 0xfc, !PT ;  /* 0x0010000018186812 */ /* 0x000fe400078efcff */
        /* <DEDUP_REMOVED lines=9> */
[----:B------:R-:W-:Y:S01]  /*afbf0*/  LOP3.LUT P6, RZ, R11, 0x400, RZ, 0xc0, !PT ;  /* 0x000004000bff7812 */ /* 0x000fe200078cc0ff */
[----:B--2---:R-:W-:-:S05]  /*afc00*/  IMAD.WIDE R26, R19, 0x4, R2 ;  /* 0x00000004131a7825 */ /* 0x004fca00078e0202 */
[----:B------:R1:W-:Y:S01]  /*afc10*/  @P0 STG.E desc[UR60][R26.64], R22 ;  /* 0x000000161a000986 */ /* 0x0003e2000c10193c */
[----:B------:R-:W-:Y:S02]  /*afc20*/  ISETP.LT.AND P0, PT, R155, UR5, !P2 ;  /* 0x000000059b007c0c */ /* 0x000fe4000d701270 */
[C---:B------:R-:W-:Y:S02]  /*afc30*/  LOP3.LUT P5, RZ, R11.reuse, 0x80000, RZ, 0xc0, !PT ;  /* 0x000800000bff7812 */ /* 0x040fe400078ac0ff */
[C---:B------:R-:W-:Y:S02]  /*afc40*/  LOP3.LUT P4, RZ, R11.reuse, 0x100000, RZ, 0xc0, !PT ;  /* 0x001000000bff7812 */ /* 0x040fe4000788c0ff */
[----:B------:R-:W-:Y:S01]  /*afc50*/  LOP3.LUT P3, RZ, R11, 0x200000, RZ, 0xc0, !PT ;  /* 0x002000000bff7812 */ /* 0x000fe2000786c0ff */
[----:B------:R-:W-:Y:S01]  /*afc60*/  UMOV UR12, UR13 ;  /* 0x0000000d000c7c82 */ /* 0x000fe20008000000 */
[----:B-1----:R-:W-:Y:S01]  /*afc70*/  IMAD.WIDE R26, R19, 0x4, R4 ;  /* 0x00000004131a7825 */ /* 0x002fe200078e0204 */
[----:B------:R-:W-:Y:S01]  /*afc80*/  LOP3.LUT R24, R24, 0xfeffffff, RZ, 0xc0, !PT ;  /* 0xfeffffff18187812 */ /* 0x000fe200078ec0ff */
[----:B------:R-:W-:-:S03]  /*afc90*/  ULDC UR5, c[0x0][0x22c] ;  /* 0x00008b0000057ab9 */ /* 0x000fc60000000800 */
[----:B---3--:R1:W-:Y:S02]  /*afca0*/  @P0 STG.E desc[UR60][R26.64], R21 ;  /* 0x000000151a000986 */ /* 0x0083e4000c10193c */
[C---:B-1----:R-:W-:Y:S02]  /*afcb0*/  IMAD.WIDE R26, R19.reuse, 0x4, R6 ;  /* 0x00000004131a7825 */ /* 0x042fe400078e0206 */
[----:B------:R-:W2:Y:S04]  /*afcc0*/  LDL.LU R21, [R1+0x44] ;  /* 0x0000440001157983 */ /* 0x000ea80000300800 */
[----:B----4-:R1:W-:Y:S02]  /*afcd0*/  @P1 STG.E desc[UR60][R26.64], R20 ;  /* 0x000000141a001986 */ /* 0x0103e4000c10193c */
[----:B-1----:R-:W-:-:S02]  /*afce0*/  IMAD.WIDE R26, R19, 0x4, R8 ;  /* 0x00000004131a7825 */ /* 0x002fc400078e0208 */
[----:B------:R-:W3:Y:S04]  /*afcf0*/  LDL.LU R20, [R1+0xe98] ;  /* 0x000e980001147983 */ /* 0x000ee80000300800 */
[----:B------:R-:W4:Y:S04]  /*afd00*/  LDL.LU R19, [R1+0xe88] ;  /* 0x000e880001137983 */ /* 0x000f280000300800 */
[----:B------:R-:W3:Y:S01]  /*afd10*/  LDL.LU R22, [R1+0x1080] ;  /* 0x0010800001167983 */ /* 0x000ee20000300800 */
[----:B------:R-:W-:Y:S02]  /*afd20*/  @P6 LOP3.LUT R24, R24, 0x1000000, RZ, 0xfc, !PT ;  /* 0x0100000018186812 */ /* 0x000fe400078efcff */
[----:B------:R-:W-:-:S02]  /*afd30*/  LOP3.LUT P6, RZ, R11, 0x200, RZ, 0xc0, !PT ;  /* 0x000002000bff7812 */ /* 0x000fc400078cc0ff */
        /* <DEDUP_REMOVED lines=8> */
[----:B------:R-:W-:-:S13]  /*afdc0*/  LOP3.LUT P6, RZ, R11, 0x40, RZ, 0xc0, !PT ;  /* 0x000000400bff7812 */ /* 0x000fda00078cc0ff */
[----:B------:R1:W-:Y:S01]  /*afdd0*/  @P6 STG.E desc[UR60][R26.64], R252 ;  /* 0x000000fc1a006986 */ /* 0x0003e2000c10193c */
[----:B------:R-:W-:Y:S01]  /*afde0*/  LOP3.LUT P6, RZ, R24, 0x8000000, RZ, 0xc0, !PT ;  /* 0x0800000018ff7812 */ /* 0x000fe200078cc0ff */
[----:B-1----:R-:W-:-:S12]  /*afdf0*/  IMAD.WIDE R26, R138, 0x4, R2 ;  /* 0x000000048a1a7825 */ /* 0x002fd800078e0202 */
        /* <DEDUP_REMOVED lines=11> */
[----:B-1----:R-:W-:Y:S01]  /*afeb0*/  IMAD.WIDE R26, R150, 0x4, R2 ;  /* 0x00000004961a7825 */ /* 0x002fe200078e0202 */
[----:B------:R-:W-:Y:S01]  /*afec0*/  LOP3.LUT P0, RZ, R11, 0x20000, RZ, 0xc0, !PT ;  /* 0x000200000bff7812 */ /* 0x000fe2000780c0ff */
[----:B------:R-:W4:Y:S10]  /*afed0*/  LDL.LU R139, [R1+0x1088] ;  /* 0x00108800018b7983 */ /* 0x000f340000300800 */
        /* <DEDUP_REMOVED lines=8> */
[----:B-1----:R-:W-:-:S05]  /*aff60*/  IMAD.WIDE R26, R150, 0x4, R8 ;  /* 0x00000004961a7825 */ /* 0x002fca00078e0208 */
[----:B------:R1:W-:Y:S02]  /*aff70*/  @P0 STG.E desc[UR60][R26.64], R148 ;  /* 0x000000941a000986 */ /* 0x0003e4000c10193c */
[----:B-1----:R-:W-:-:S05]  /*aff80*/  IMAD.WIDE R26, R144, 0x4, R2 ;  /* 0x00000004901a7825 */ /* 0x002fca00078e0202 */
[----:B------:R1:W-:Y:S01]  /*aff90*/  @P6 STG.E desc[UR60][R26.64], R147 ;  /* 0x000000931a006986 */ /* 0x0003e2000c10193c */
[----:B------:R-:W-:Y:S01]  /*affa0*/  LOP3.LUT P2, RZ, R11, 0x400000, RZ, 0xc0, !PT ;  /* 0x004000000bff7812 */ /* 0x000fe2000784c0ff */
[----:B-1----:R-:W-:-:S05]  /*affb0*/  IMAD.WIDE R26, R144, 0x4, R4 ;  /* 0x00000004901a7825 */ /* 0x002fca00078e0204 */
[----:B------:R1:W-:Y:S01]  /*affc0*/  @P5 STG.E desc[UR60][R26.64], R145 ;  /* 0x000000911a005986 */ /* 0x0003e2000c10193c */
[----:B------:R-:W-:Y:S01]  /*affd0*/  LOP3.LUT P1, RZ, R11, 0x800000, RZ, 0xc0, !PT ;  /* 0x008000000bff7812 */ /* 0x000fe2000782c0ff */
[----:B-1----:R-:W-:-:S05]  /*affe0*/  IMAD.WIDE R26, R144, 0x4, R6 ;  /* 0x00000004901a7825 */ /* 0x002fca00078e0206 */
[----:B------:R1:W-:Y:S02]  /*afff0*/  @P4 STG.E desc[UR60][R26.64], R146 ;  /* 0x000000921a004986 */ /* 0x0003e4000c10193c */
[----:B-1----:R-:W-:-:S05]  /*b0000*/  IMAD.WIDE R26, R144, 0x4, R8 ;  /* 0x00000004901a7825 */ /* 0x002fca00078e0208 */
[----:B--2---:R3:W-:Y:S02]  /*b0010*/  @P3 STG.E desc[UR60][R26.64], R21 ;  /* 0x000000151a003986 */ /* 0x0047e4000c10193c */
[----:B---3--:R-:W-:-:S05]  /*b0020*/  IMAD.WIDE R26, R22, 0x4, R2 ;  /* 0x00000004161a7825 */ /* 0x008fca00078e0202 */
[----:B------:R1:W-:Y:S02]  /*b0030*/  @P2 STG.E desc[UR60][R26.64], R20 ;  /* 0x000000141a002986 */ /* 0x0003e4000c10193c */
[----:B-1----:R-:W-:-:S05]  /*b0040*/  IMAD.WIDE R26, R22, 0x4, R4 ;  /* 0x00000004161a7825 */ /* 0x002fca00078e0204 */
[----:B----4-:R1:W-:Y:S04]  /*b0050*/  @P1 STG.E desc[UR60][R26.64], R19 ;  /* 0x000000131a001986 */ /* 0x0103e8000c10193c */
[----:B-1----:R-:W2:Y:S04]  /*b0060*/  LDL.LU R19, [R1+0xa48] ;  /* 0x000a480001137983 */ /* 0x002ea80000300800 */
[----:B------:R-:W3:Y:S04]  /*b0070*/  LDL.LU R156, [R1+0x838] ;  /* 0x00083800019c7983 */ /* 0x000ee80000300800 */
[----:B------:R-:W4:Y:S04]  /*b0080*/  LDL.LU R145, [R1+0x648] ;  /* 0x0006480001917983 */ /* 0x000f280000300800 */
[----:B------:R-:W4:Y:S04]  /*b0090*/  LDL.LU R146, [R1+0x448] ;  /* 0x0004480001927983 */ /* 0x000f280000300800 */
[----:B------:R-:W4:Y:S04]  /*b00a0*/  LDL.LU R144, [R1+0x248] ;  /* 0x0002480001907983 */ /* 0x000f280000300800 */
[----:B------:R-:W4:Y:S01]  /*b00b0*/  LDL.LU R21, [R1+0x1084] ;  /* 0x0010840001157983 */ /* 0x000f220000300800 */
[----:B------:R-:W-:-:S03]  /*b00c0*/  LOP3.LUT P4, RZ, R11, 0x1000000, RZ, 0xc0, !PT ;  /* 0x010000000bff7812 */ /* 0x000fc6000788c0ff */
[----:B------:R-:W4:Y:S01]  /*b00d0*/  LDL.LU R20, [R1+0x48] ;  /* 0x0000480001147983 */ /* 0x000f220000300800 */
[----:B------:R-:W-:Y:S01]  /*b00e0*/  IMAD.WIDE R26, R22, 0x4, R6 ;  /* 0x00000004161a7825 */ /* 0x000fe200078e0206 */
        /* <DEDUP_REMOVED lines=13> */
[----:B--2---:R1:W-:Y:S04]  /*b01c0*/  @P4 STG.E desc[UR60][R26.64], R19 ;  /* 0x000000131a004986 */ /* 0x0043e8000c10193c */
[----:B-1----:R-:W2:Y:S04]  /*b01d0*/  LDL.LU R19, [R1+0xe9c] ;  /* 0x000e9c0001137983 */ /* 0x002ea80000300800 */
[----:B------:R-:W2:Y:S01]  /*b01e0*/  LDL.LU R137, [R1+0xe8c] ;  /* 0x000e8c0001897983 */ /* 0x000ea20000300800 */
[----:B------:R-:W-:-:S02]  /*b01f0*/  LOP3.LUT R24, R24, 0xfffeffff, RZ, 0xc0, !PT ;  /* 0xfffeffff18187812 */ /* 0x000fc400078ec0ff */
[C---:B------:R-:W-:Y:S01]  /*b0200*/  LOP3.LUT P3, RZ, R11.reuse, 0x2000000, RZ, 0xc0, !PT ;  /* 0x020000000bff7812 */ /* 0x040fe2000786c0ff */
[----:B------:R-:W2:Y:S01]  /*b0210*/  LDL.LU R138, [R1+0xa4c] ;  /* 0x000a4c00018a7983 */ /* 0x000ea20000300800 */
[----:B------:R-:W-:Y:S02]  /*b0220*/  @P0 LOP3.LUT R24, R24, 0x10000, RZ, 0xfc, !PT ;  /* 0x0001000018180812 */ /* 0x000fe400078efcff */
[----:B------:R-:W-:Y:S01]  /*b0230*/  LOP3.LUT P0, RZ, R11, 0x80000000, RZ, 0xc0, !PT ;  /* 0x800000000bff7812 */ /* 0x000fe2000780c0ff */
[----:B------:R-:W-:Y:S01]  /*b0240*/  IMAD.WIDE R26, R22, 0x4, R8 ;  /* 0x00000004161a7825 */ /* 0x000fe200078e0208 */
[----:B------:R-:W2:Y:S01]  /*b0250*/  LDL.LU R151, [R1+0x64c] ;  /* 0x00064c0001977983 */ /* 0x000ea20000300800 */
[----:B------:R-:W-:-:S03]  /*b0260*/  LOP3.LUT R24, R24, 0xfffdffff, RZ, 0xc0, !PT ;  /* 0xfffdffff18187812 */ /* 0x000fc600078ec0ff */
[----:B------:R-:W2:Y:S04]  /*b0270*/  LDL.LU R149, [R1+0x44c] ;  /* 0x00044c0001957983 */ /* 0x000ea80000300800 */
[----:B------:R-:W2:Y:S04]  /*b0280*/  LDL.LU R150, [R1+0x24c] ;  /* 0x00024c0001967983 */ /* 0x000ea80000300800 */
[----:B------:R-:W2:Y:S01]  /*b0290*/  LDL.LU R148, [R1+0x108c] ;  /* 0x00108c0001947983 */ /* 0x000ea20000300800 */
[----:B------:R-:W-:-:S03]  /*b02a0*/  @P0 LOP3.LUT R24, R24, 0x20000, RZ, 0xfc, !PT ;  /* 0x0002000018180812 */ /* 0x000fc600078efcff */
[----:B------:R-:W2:Y:S01]  /*b02b0*/  LDL.LU R147, [R1+0x4c] ;  /* 0x00004c0001937983 */ /* 0x000ea20000300800 */
[----:B------:R-:W-:-:S03]  /*b02c0*/  LOP3.LUT P0, RZ, R11, 0x40000000, RZ, 0xc0, !PT ;  /* 0x400000000bff7812 */ /* 0x000fc6000780c0ff */
[----:B------:R-:W2:Y:S04]  /*b02d0*/  LDL.LU R22, [R1+0x1090] ;  /* 0x0010900001167983 */ /* 0x000ea80000300800 */
[----:B---3--:R1:W-:Y:S01]  /*b02e0*/  @P3 STG.E desc[UR60][R26.64], R156 ;  /* 0x0000009c1a003986 */ /* 0x0083e2000c10193c */
[----:B------:R-:W-:-:S03]  /*b02f0*/  LOP3.LUT R24, R24, 0xfffbffff, RZ, 0xc0, !PT ;  /* 0xfffbffff18187812 */ /* 0x000fc600078ec0ff */
[----:B-1----:R-:W3:Y:S02]  /*b0300*/  LDL.LU R156, [R1+0x83c] ;  /* 0x00083c00019c7983 */ /* 0x002ee40000300800 */
[----:B------:R-:W-:Y:S02]  /*b0310*/  @P0 LOP3.LUT R24, R24, 0x40000, RZ, 0xfc, !PT ;  /* 0x0004000018180812 */ /* 0x000fe400078efcff */
[C---:B------:R-:W-:Y:S02]  /*b0320*/  LOP3.LUT P0, RZ, R11.reuse, 0x20000000, RZ, 0xc0, !PT ;  /* 0x200000000bff7812 */ /* 0x040fe4000780c0ff */
[C---:B------:R-:W-:Y:S02]  /*b0330*/  LOP3.LUT P2, RZ, R11.reuse, 0x4000000, RZ, 0xc0, !PT ;  /* 0x040000000bff7812 */ /* 0x040fe4000784c0ff */
[----:B------:R-:W-:Y:S01]  /*b0340*/  LOP3.LUT P1, RZ, R11, 0x8000000, RZ, 0xc0, !PT ;  /* 0x080000000bff7812 */ /* 0x000fe2000782c0ff */
[----:B----4-:R-:W-:Y:S01]  /*b0350*/  IMAD.WIDE R26, R21, 0x4, R2 ;  /* 0x00000004151a7825 */ /* 0x010fe200078e0202 */
[----:B------:R-:W-:-:S07]  /*b0360*/  LOP3.LUT R24, R24, 0xfff7ffff, RZ, 0xc0, !PT ;  /* 0xfff7ffff18187812 */ /* 0x000fce00078ec0ff */
[----:B------:R-:W-:Y:S02]  /*b0370*/  @P0 LOP3.LUT R24, R24, 0x80000, RZ, 0xfc, !PT ;  /* 0x0008000018180812 */ /* 0x000fe400078efcff */
[----:B------:R-:W-:Y:S01]  /*b0380*/  LOP3.LUT P0, RZ, R11, 0x10000000, RZ, 0xc0, !PT ;  /* 0x100000000bff7812 */ /* 0x000fe2000780c0ff */
[----:B------:R1:W-:Y:S02]  /*b0390*/  @P2 STG.E desc[UR60][R26.64], R145 ;  /* 0x000000911a002986 */ /* 0x0003e4000c10193c */
[C---:B-1----:R-:W-:Y:S02]  /*b03a0*/  IMAD.WIDE R26, R21.reuse, 0x4, R4 ;  /* 0x00000004151a7825 */ /* 0x042fe400078e0204 */
[----:B------:R-:W4:Y:S04]  /*b03b0*/  LDL.LU R145, [R1+0xeb0] ;  /* 0x000eb00001917983 */ /* 0x000f280000300800 */
[----:B------:R1:W-:Y:S02]  /*b03c0*/  @P1 STG.E desc[UR60][R26.64], R146 ;  /* 0x000000921a001986 */ /* 0x0003e4000c10193c */
[----:B-1----:R-:W-:-:S02]  /*b03d0*/  IMAD.WIDE R26, R21, 0x4, R6 ;  /* 0x00000004151a7825 */ /* 0x002fc400078e0206 */
[----:B------:R-:W4:Y:S04]  /*b03e0*/  LDL.LU R146, [R1+0xea0] ;  /* 0x000ea00001927983 */ /* 0x000f280000300800 */
[----:B------:R1:W-:Y:S01]  /*b03f0*/  @P0 STG.E desc[UR60][R26.64], R144 ;  /* 0x000000901a000986 */ /* 0x0003e2000c10193c */
[C---:B------:R-:W-:Y:S01]  /*b0400*/  LOP3.LUT P0, RZ, R24.reuse, 0x80000, RZ, 0xc0, !PT ;  /* 0x0008000018ff7812 */ /* 0x040fe2000780c0ff */
[----:B-1----:R-:W-:Y:S02]  /*b0410*/  IMAD.WIDE R26, R21, 0x4, R8 ;  /* 0x00000004151a7825 */ /* 0x002fe400078e0208 */
[----:B------:R-:W4:Y:S10]  /*b0420*/  LDL.LU R144, [R1+0xc40] ;  /* 0x000c400001907983 */ /* 0x000f340000300800 */
[----:B------:R1:W-:Y:S01]  /*b0430*/  @P0 STG.E desc[UR60][R26.64], R20 ;  /* 0x000000141a000986 */ /* 0x0003e2000c10193c */
[----:B------:R-:W-:Y:S01]  /*b0440*/  LOP3.LUT P0, RZ, R24, 0x40000, RZ, 0xc0, !PT ;  /* 0x0004000018ff7812 */ /* 0x000fe2000780c0ff */
[----:B-1----:R-:W-:-:S02]  /*b0450*/  IMAD.WIDE R26, R139, 0x4, R2 ;  /* 0x000000048b1a7825 */ /* 0x002fc400078e0202 */
[----:B------:R-:W4:Y:S10]  /*b0460*/  LDL.LU R20, [R1+0xa50] ;  /* 0x000a500001147983 */ /* 0x000f340000300800 */
[----:B--2---:R1:W-:Y:S04]  /*b0470*/  @P0 STG.E desc[UR60][R26.64], R19 ;  /* 0x000000131a000986 */ /* 0x0043e8000c10193c */
[----:B-1----:R-:W2:Y:S04]  /*b0480*/  LDL.LU R19, [R1+0x840] ;  /* 0x0008400001137983 */ /* 0x002ea80000300800 */
[----:B------:R-:W2:Y:S01]  /*b0490*/  LDL.LU R21, [R1+0x1094] ;  /* 0x0010940001157983 */ /* 0x000ea20000300800 */
[----:B------:R-:W-:Y:S01]  /*b04a0*/  LOP3.LUT P0, RZ, R24, 0x20000, RZ, 0xc0, !PT ;  /* 0x0002000018ff7812 */ /* 0x000fe2000780c0ff */
[----:B------:R-:W-:-:S12]  /*b04b0*/  IMAD.WIDE R26, R139, 0x4, R4 ;  /* 0x000000048b1a7825 */ /* 0x000fd800078e0204 */
[----:B------:R1:W-:Y:S01]  /*b04c0*/  @P0 STG.E desc[UR60][R26.64], R137 ;  /* 0x000000891a000986 */ /* 0x0003e2000c10193c */
[----:B------:R-:W-:Y:S01]  /*b04d0*/  LOP3.LUT P0, RZ, R24, 0x10000, RZ, 0xc0, !PT ;  /* 0x0001000018ff7812 */ /* 0x000fe2000780c0ff */
[----:B-1----:R-:W-:-:S12]  /*b04e0*/  IMAD.WIDE R26, R139, 0x4, R6 ;  /* 0x000000048b1a7825 */ /* 0x002fd800078e0206 */
[----:B------:R1:W-:Y:S01]  /*b04f0*/  @P0 STG.E desc[UR60][R26.64], R138 ;  /* 0x0000008a1a000986 */ /* 0x0003e2000c10193c */
[----:B------:R-:W-:Y:S01]  /*b0500*/  LOP3.LUT P0, RZ, R24, 0x8000, RZ, 0xc0, !PT ;  /* 0x0000800018ff7812 */ /* 0x000fe2000780c0ff */
[----:B-1----:R-:W-:-:S12]  /*b0510*/  IMAD.WIDE R26, R139, 0x4, R8 ;  /* 0x000000048b1a7825 */ /* 0x002fd800078e0208 */
[----:B---3--:R1:W-:Y:S01]  /*b0520*/  @P0 STG.E desc[UR60][R26.64], R156 ;  /* 0x0000009c1a000986 */ /* 0x0083e2000c10193c */
[----:B------:R-:W-:Y:S01]  /*b0530*/  LOP3.LUT P0, RZ, R24, 0x4000, RZ, 0xc0, !PT ;  /* 0x0000400018ff7812 */ /* 0x000fe2000780c0ff */
[----:B-1----:R-:W-:Y:S01]  /*b0540*/  IMAD.WIDE R26, R148, 0x4, R2 ;  /* 0x00000004941a7825 */ /* 0x002fe200078e0202 */
[----:B------:R-:W-:Y:S01]  /*b0550*/  LOP3.LUT P6, RZ, R12, 0x20, RZ, 0xc0, !PT ;  /* 0x000000200cff7812 */ /* 0x000fe200078cc0ff */
[----:B------:R-:W3:Y:S10]  /*b0560*/  LDL.LU R156, [R1+0x109c] ;  /* 0x00109c00019c7983 */ /* 0x000ef40000300800 */
[----:B------:R1:W-:Y:S01]  /*b0570*/  @P0 STG.E desc[UR60][R26.64], R151 ;  /* 0x000000971a000986 */ /* 0x0003e2000c10193c */
[----:B------:R-:W-:Y:S01]  /*b0580*/  LOP3.LUT P0, RZ, R24, 0x2000, RZ, 0xc0, !PT ;  /* 0x0000200018ff7812 */ /* 0x000fe2000780c0ff */
[----:B-1----:R-:W-:-:S12]  /*b0590*/  IMAD.WIDE R26, R148, 0x4, R4 ;  /* 0x00000004941a7825 */ /* 0x002fd800078e0204 */
[----:B------:R1:W-:Y:S01]  /*b05a0*/  @P0 STG.E desc[UR60][R26.64], R149 ;  /* 0x000000951a000986 */ /* 0x0003e2000c10193c */
[----:B------:R-:W-:Y:S02]  /*b05b0*/  LOP3.LUT P0, RZ, R24, 0x1000, RZ, 0xc0, !PT ;  /* 0x0000100018ff7812 */ /* 0x000fe4000780c0ff */
[----:B------:R-:W-:Y:S01]  /*b05c0*/  LOP3.LUT P5, RZ, R12, 0x40, RZ, 0xc0, !PT ;  /* 0x000000400cff7812 */ /* 0x000fe200078ac0ff */
[----:B-1----:R-:W-:-:S10]  /*b05d0*/  IMAD.WIDE R26, R148, 0x4, R6 ;  /* 0x00000004941a7825 */ /* 0x002fd400078e0206 */
[----:B------:R1:W-:Y:S01]  /*b05e0*/  @P0 STG.E desc[UR60][R26.64], R150 ;  /* 0x000000961a000986 */ /* 0x0003e2000c10193c */
[----:B------:R-:W-:Y:S01]  /*b05f0*/  LOP3.LUT P4, RZ, R12, 0x80, RZ, 0xc0, !PT ;  /* 0x000000800cff7812 */ /* 0x000fe2000788c0ff */
[----:B-1----:R-:W-:-:S05]  /*b0600*/  IMAD.WIDE R26, R148, 0x4, R8 ;  /* 0x00000004941a7825 */ /* 0x002fca00078e0208 */
[----:B------:R1:W-:Y:S01]  /*b0610*/  @P6 STG.E desc[UR60][R26.64], R147 ;  /* 0x000000931a006986 */ /* 0x0003e2000c10193c */
[----:B------:R-:W-:Y:S01]  /*b0620*/  LOP3.LUT P3, RZ, R12, 0x100, RZ, 0xc0, !PT ;  /* 0x000001000cff7812 */ /* 0x000fe2000786c0ff */
[----:B-1----:R-:W-:-:S05]  /*b0630*/  IMAD.WIDE R26, R22, 0x4, R2 ;  /* 0x00000004161a7825 */ /* 0x002fca00078e0202 */
[----:B----4-:R1:W-:Y:S01]  /*b0640*/  @P5 STG.E desc[UR60][R26.64], R145 ;  /* 0x000000911a005986 */ /* 0x0103e2000c10193c */
[----:B------:R-:W-:Y:S01]  /*b0650*/  LOP3.LUT P2, RZ, R12, 0x200, RZ, 0xc0, !PT ;  /* 0x000002000cff7812 */ /* 0x000fe2000784c0ff */
[----:B-1----:R-:W-:-:S05]  /*b0660*/  IMAD.WIDE R26, R22, 0x4, R4 ;  /* 0x00000004161a7825 */ /* 0x002fca00078e0204 */
[----:B------:R1:W-:Y:S01]  /*b0670*/  @P4 STG.E desc[UR60][R26.64], R146 ;  /* 0x000000921a004986 */ /* 0x0003e2000c10193c */
[----:B------:R-:W-:Y:S01]  /*b0680*/  LOP3.LUT P1, RZ, R12, 0x400, RZ, 0xc0, !PT ;  /* 0x000004000cff7812 */ /* 0x000fe2000782c0ff */
[----:B-1----:R-:W-:-:S05]  /*b0690*/  IMAD.WIDE R26, R22, 0x4, R6 ;  /* 0x00000004161a7825 */ /* 0x002fca00078e0206 */
[----:B------:R1:W-:Y:S02]  /*b06a0*/  @P3 STG.E desc[UR60][R26.64], R144 ;  /* 0x000000901a003986 */ /* 0x0003e4000c10193c */
[----:B-1----:R-:W-:Y:S02]  /*b06b0*/  IMAD.WIDE R26, R22, 0x4, R8 ;  /* 0x00000004161a7825 */ /* 0x002fe400078e0208 */
[----:B------:R-:W4:Y:S04]  /*b06c0*/  LDL.LU R144, [R1+0x650] ;  /* 0x0006500001907983 */ /* 0x000f280000300800 */
[----:B------:R2:W-:Y:S04]  /*b06d0*/  @P2 STG.E desc[UR60][R26.64], R20 ;  /* 0x000000141a002986 */ /* 0x0005e8000c10193c */
[----:B------:R-:W3:Y:S01]  /*b06e0*/  LDL.LU R22, [R1+0x450] ;  /* 0x0004500001167983 */ /* 0x000ee20000300800 */
[----:B------:R-:W-:Y:S01]  /*b06f0*/  R2UR UR13, R136 ;  /* 0x00000000880d72ca */ /* 0x000fe200000e0000 */
[----:B--2---:R-:W-:-:S05]  /*b0700*/  IMAD.WIDE R26, R21, 0x4, R2 ;  /* 0x00000004151a7825 */ /* 0x004fca00078e0202 */
[----:B------:R1:W-:Y:S04]  /*b0710*/  @P1 STG.E desc[UR60][R26.64], R19 ;  /* 0x000000131a001986 */ /* 0x0003e8000c10193c */
[----:B-1----:R-:W2:Y:S04]  /*b0720*/  LDL.LU R19, [R1+0x250] ;  /* 0x0002500001137983 */ /* 0x002ea80000300800 */
[----:B------:R-:W2:Y:S04]  /*b0730*/  LDL.LU R136, [R1+0xeb4] ;  /* 0x000eb40001887983 */ /* 0x000ea80000300800 */
[----:B------:R-:W2:Y:S04]  /*b0740*/  LDL.LU R252, [R1+0xea4] ;  /* 0x000ea40001fc7983 */ /* 0x000ea80000300800 */
[----:B------:R-:W2:Y:S04]  /*b0750*/  LDL.LU R20, [R1+0x1098] ;  /* 0x0010980001147983 */ /* 0x000ea80000300800 */
[----:B------:R-:W2:Y:S01]  /*b0760*/  LDL.LU R159, [R1+0xc44] ;  /* 0x000c4400019f7983 */ /* 0x000ea20000300800 */
[----:B------:R-:W-:-:S02]  /*b0770*/  LOP3.LUT P0, RZ, R12, 0x800000, RZ, 0xc0, !PT ;  /* 0x008000000cff7812 */ /* 0x000fc4000780c0ff */
[----:B------:R-:W-:Y:S01]  /*b0780*/  LOP3.LUT R24, R24, 0xffffffef, RZ, 0xc0, !PT ;  /* 0xffffffef18187812 */ /* 0x000fe200078ec0ff */
[----:B------:R-:W2:Y:S04]  /*b0790*/  LDL.LU R25, [R1+0xa54] ;  /* 0x000a540001197983 */ /* 0x000ea80000300800 */
[----:B------:R-:W2:Y:S04]  /*b07a0*/  LDL.LU R137, [R1+0x844] ;  /* 0x0008440001897983 */ /* 0x000ea80000300800 */
[----:B------:R-:W2:Y:S02]  /*b07b0*/  LDL.LU R138, [R1+0x654] ;  /* 0x00065400018a7983 */ /* 0x000ea40000300800 */
[----:B------:R-:W-:-:S02]  /*b07c0*/  @P0 LOP3.LUT R24, R24, 0x10, RZ, 0xfc, !PT ;  /* 0x0000001018180812 */ /* 0x000fc400078efcff */
[----:B------:R-:W-:Y:S01]  /*b07d0*/  LOP3.LUT P0, RZ, R12, 0x400000, RZ, 0xc0, !PT ;  /* 0x004000000cff7812 */ /* 0x000fe2000780c0ff */
[----:B------:R-:W2:Y:S01]  /*b07e0*/  LDL.LU R139, [R1+0x454] ;  /* 0x00045400018b7983 */ /* 0x000ea20000300800 */
[----:B------:R-:W-:-:S03]  /*b07f0*/  LOP3.LUT R24, R24, 0xffffffdf, RZ, 0xc0, !PT ;  /* 0xffffffdf18187812 */ /* 0x000fc600078ec0ff */
[----:B------:R-:W2:Y:S04]  /*b0800*/  LDL.LU R151, [R1+0x254] ;  /* 0x0002540001977983 */ /* 0x000ea80000300800 */
[----:B------:R-:W2:Y:S04]  /*b0810*/  LDL.LU R149, [R1+0xeb8] ;  /* 0x000eb80001957983 */ /* 0x000ea80000300800 */
[----:B------:R-:W-:Y:S01]  /*b0820*/  @P0 LOP3.LUT R24, R24, 0x20, RZ, 0xfc, !PT ;  /* 0x0000002018180812 */ /* 0x000fe200078efcff */
[----:B------:R-:W2:Y:S01]  /*b0830*/  LDL.LU R150, [R1+0xea8] ;  /* 0x000ea80001967983 */ /* 0x000ea20000300800 */
[----:B------:R-:W-:-:S02]  /*b0840*/  LOP3.LUT P0, RZ, R12, 0x200000, RZ, 0xc0, !PT ;  /* 0x002000000cff7812 */ /* 0x000fc4000780c0ff */
[----:B------:R-:W-:Y:S01]  /*b0850*/  LOP3.LUT R24, R24, 0xffffffbf, RZ, 0xc0, !PT ;  /* 0xffffffbf18187812 */ /* 0x000fe200078ec0ff */
[----:B------:R-:W2:Y:S01]  /*b0860*/  LDL.LU R148, [R1+0xc48] ;  /* 0x000c480001947983 */ /* 0x000ea20000300800 */
[----:B------:R-:W-:-:S03]  /*b0870*/  LOP3.LUT P4, RZ, R12, 0x800, RZ, 0xc0, !PT ;  /* 0x000008000cff7812 */ /* 0x000fc6000788c0ff */
[----:B------:R-:W2:Y:S01]  /*b0880*/  LDL.LU R147, [R1+0x10a0] ;  /* 0x0010a00001937983 */ /* 0x000ea20000300800 */
[C---:B------:R-:W-:Y:S01]  /*b0890*/  LOP3.LUT P3, RZ, R12.reuse, 0x1000, RZ, 0xc0, !PT ;  /* 0x000010000cff7812 */ /* 0x040fe2000786c0ff */
[----:B------:R-:W-:Y:S01]  /*b08a0*/  IMAD.WIDE R26, R21, 0x4, R4 ;  /* 0x00000004151a7825 */ /* 0x000fe200078e0204 */
[----:B------:R-:W-:Y:S01]  /*b08b0*/  LOP3.LUT P2, RZ, R12, 0x2000, RZ, 0xc0, !PT ;  /* 0x000020000cff7812 */ /* 0x000fe2000784c0ff */
[----:B------:R-:W2:Y:S02]  /*b08c0*/  LDL.LU R145, [R1+0xa58] ;  /* 0x000a580001917983 */ /* 0x000ea40000300800 */
[----:B------:R-:W-:Y:S02]  /*b08d0*/  @P0 LOP3.LUT R24, R24, 0x40, RZ, 0xfc, !PT ;  /* 0x0000004018180812 */ /* 0x000fe400078efcff */
[----:B------:R-:W-:Y:S01]  /*b08e0*/  LOP3.LUT P0, RZ, R12, 0x100000, RZ, 0xc0, !PT ;  /* 0x001000000cff7812 */ /* 0x000fe2000780c0ff */
[----:B------:R-:W2:Y:S01]  /*b08f0*/  LDL.LU R146, [R1+0x848] ;  /* 0x0008480001927983 */ /* 0x000ea20000300800 */
        /* <DEDUP_REMOVED lines=9> */
[----:B------:R-:W-:Y:S02]  /*b0990*/  LOP3.LUT R24, R24, 0xfffffbff, RZ, 0xc0, !PT ;  /* 0xfffffbff18187812 */ /* 0x000fe400078ec0ff */
[----:B------:R-:W-:-:S09]  /*b09a0*/  LOP3.LUT P1, RZ, R12, 0x4000, RZ, 0xc0, !PT ;  /* 0x000040000cff7812 */ /* 0x000fd2000782c0ff */
[----:B------:R-:W-:Y:S02]  /*b09b0*/  @P0 LOP3.LUT R24, R24, 0x400, RZ, 0xfc, !PT ;  /* 0x0000040018180812 */ /* 0x000fe400078efcff */
[----:B------:R-:W-:Y:S02]  /*b09c0*/  LOP3.LUT P0, RZ, R12, 0x10000, RZ, 0xc0, !PT ;  /* 0x000100000cff7812 */ /* 0x000fe4000780c0ff */
[----:B------:R-:W-:-:S11]  /*b09d0*/  LOP3.LUT R24, R24, 0xfffff7ff, RZ, 0xc0, !PT ;  /* 0xfffff7ff18187812 */ /* 0x000fd600078ec0ff */
[----:B------:R-:W-:Y:S02]  /*b09e0*/  @P0 LOP3.LUT R24, R24, 0x800, RZ, 0xfc, !PT ;  /* 0x0000080018180812 */ /* 0x000fe400078efcff */
[----:B------:R-:W-:Y:S01]  /*b09f0*/  LOP3.LUT P0, RZ, R12, 0x8000, RZ, 0xc0, !PT ;  /* 0x000080000cff7812 */ /* 0x000fe2000780c0ff */
[----:B----4-:R1:W-:Y:S02]  /*b0a00*/  @P4 STG.E desc[UR60][R26.64], R144 ;  /* 0x000000901a004986 */ /* 0x0103e4000c10193c */
[C---:B-1----:R-:W-:Y:S02]  /*b0a10*/  IMAD.WIDE R26, R21.reuse, 0x4, R6 ;  /* 0x00000004151a7825 */ /* 0x042fe400078e0206 */
[----:B------:R-:W4:Y:S04]  /*b0a20*/  LDL.LU R144, [R1+0x658] ;  /* 0x0006580001907983 */ /* 0x000f280000300800 */
[----:B---3--:R1:W-:Y:S02]  /*b0a30*/  @P3 STG.E desc[UR60][R26.64], R22 ;  /* 0x000000161a003986 */ /* 0x0083e4000c10193c */
[----:B-1----:R-:W-:-:S02]  /*b0a40*/  IMAD.WIDE R26, R21, 0x4, R8 ;  /* 0x00000004151a7825 */ /* 0x002fc400078e0208 */
[----:B------:R-:W3:Y:S04]  /*b0a50*/  LDL.LU R22, [R1+0x458] ;  /* 0x0004580001167983 */ /* 0x000ee80000300800 */
[----:B------:R-:W4:Y:S04]  /*b0a60*/  LDL.LU R21, [R1+0x10a4] ;  /* 0x0010a40001157983 */ /* 0x000f280000300800 */
[----:B--2---:R1:W-:Y:S02]  /*b0a70*/  @P2 STG.E desc[UR60][R26.64], R19 ;  /* 0x000000131a002986 */ /* 0x0043e4000c10193c */
[----:B-1----:R-:W-:-:S02]  /*b0a80*/  IMAD.WIDE R26, R20, 0x4, R2 ;  /* 0x00000004141a7825 */ /* 0x002fc400078e0202 */
[----:B------:R-:W2:Y:S04]  /*b0a90*/  LDL.LU R19, [R1+0x2cec] ;  /* 0x002cec0001137983 */ /* 0x000ea80000300800 */
[----:B------:R1:W-:Y:S02]  /*b0aa0*/  @P1 STG.E desc[UR60][R26.64], R136 ;  /* 0x000000881a001986 */ /* 0x0003e4000c10193c */
[----:B-1----:R-:W-:-:S05]  /*b0ab0*/  IMAD.WIDE R26, R20, 0x4, R4 ;  /* 0x00000004141a7825 */ /* 0x002fca00078e0204 */
[----:B------:R1:W-:Y:S01]  /*b0ac0*/  @P0 STG.E desc[UR60][R26.64], R252 ;  /* 0x000000fc1a000986 */ /* 0x0003e2000c10193c */
[----:B------:R-:W-:Y:S01]  /*b0ad0*/  LOP3.LUT P0, RZ, R24, 0x800, RZ, 0xc0, !PT ;  /* 0x0000080018ff7812 */ /* 0x000fe2000780c0ff */
[----:B-1----:R-:W-:-:S12]  /*b0ae0*/  IMAD.WIDE R26, R20, 0x4, R6 ;  /* 0x00000004141a7825 */ /* 0x002fd800078e0206 */
[----:B------:R1:W-:Y:S02]  /*b0af0*/  @P0 STG.E desc[UR60][R26.64], R159 ;  /* 0x0000009f1a000986 */ /* 0x0003e4000c10193c */
[----:B-1----:R-:W-:Y:S02]  /*b0b00*/  IMAD.WIDE R26, R20, 0x4, R8 ;  /* 0x00000004141a7825 */ /* 0x002fe400078e0208 */
[----:B------:R-:W2:Y:S01]  /*b0b10*/  LDL.LU R20, [R1+0x258] ;  /* 0x0002580001147983 */ /* 0x000ea20000300800 */
        /* <DEDUP_REMOVED lines=17> */
[----:B------:R-:W-:Y:S02]  /*b0c30*/  LOP3.LUT P0, RZ, R24, 0x10, RZ, 0xc0, !PT ;  /* 0x0000001018ff7812 */ /* 0x000fe4000780c0ff */
[C---:B------:R-:W-:Y:S02]  /*b0c40*/  LOP3.LUT P6, RZ, R12.reuse, 0x1000000, RZ, 0xc0, !PT ;  /* 0x010000000cff7812 */ /* 0x040fe400078cc0ff */
[----:B------:R-:W-:Y:S01]  /*b0c50*/  LOP3.LUT P5, RZ, R12, 0x2000000, RZ, 0xc0, !PT ;  /* 0x020000000cff7812 */ /* 0x000fe200078ac0ff */
[----:B-1----:R-:W-:-:S08]  /*b0c60*/  IMAD.WIDE R26, R147, 0x4, R4 ;  /* 0x00000004931a7825 */ /* 0x002fd000078e0204 */
[----:B------:R1:W-:Y:S01]  /*b0c70*/  @P0 STG.E desc[UR60][R26.64], R150 ;  /* 0x000000961a000986 */ /* 0x0003e2000c10193c */
[----:B------:R-:W-:Y:S01]  /*b0c80*/  LOP3.LUT P4, RZ, R12, 0x4000000, RZ, 0xc0, !PT ;  /* 0x040000000cff7812 */ /* 0x000fe2000788c0ff */
[----:B-1----:R-:W-:-:S05]  /*b0c90*/  IMAD.WIDE R26, R147, 0x4, R6 ;  /* 0x00000004931a7825 */ /* 0x002fca00078e0206 */
[----:B------:R1:W-:Y:S01]  /*b0ca0*/  @P6 STG.E desc[UR60][R26.64], R148 ;  /* 0x000000941a006986 */ /* 0x0003e2000c10193c */
[----:B------:R-:W-:Y:S01]  /*b0cb0*/  LOP3.LUT P3, RZ, R12, 0x8000000, RZ, 0xc0, !PT ;  /* 0x080000000cff7812 */ /* 0x000fe2000786c0ff */
[----:B-1----:R-:W-:-:S05]  /*b0cc0*/  IMAD.WIDE R26, R147, 0x4, R8 ;  /* 0x00000004931a7825 */ /* 0x002fca00078e0208 */
[----:B------:R4:W-:Y:S01]  /*b0cd0*/  @P5 STG.E desc[UR60][R26.64], R145 ;  /* 0x000000911a005986 */ /* 0x0009e2000c10193c */
[----:B------:R-:W-:Y:S01]  /*b0ce0*/  LOP3.LUT P2, RZ, R12, 0x10000000, RZ, 0xc0, !PT ;  /* 0x100000000cff7812 */ /* 0x000fe2000784c0ff */
[----:B----4-:R-:W-:-:S05]  /*b0cf0*/  IMAD.WIDE R26, R21, 0x4, R2 ;  /* 0x00000004151a7825 */ /* 0x010fca00078e0202 */
[----:B------:R1:W-:Y:S01]  /*b0d00*/  @P4 STG.E desc[UR60][R26.64], R146 ;  /* 0x000000921a004986 */ /* 0x0003e2000c10193c */
[----:B------:R-:W-:Y:S01]  /*b0d10*/  LOP3.LUT P1, RZ, R12, 0x20000000, RZ, 0xc0, !PT ;  /* 0x200000000cff7812 */ /* 0x000fe2000782c0ff */
[----:B-1----:R-:W-:-:S05]  /*b0d20*/  IMAD.WIDE R26, R21, 0x4, R4 ;  /* 0x00000004151a7825 */ /* 0x002fca00078e0204 */
[----:B------:R1:W-:Y:S02]  /*b0d30*/  @P3 STG.E desc[UR60][R26.64], R144 ;  /* 0x000000901a003986 */ /* 0x0003e4000c10193c */
[----:B-1----:R-:W-:-:S05]  /*b0d40*/  IMAD.WIDE R26, R21, 0x4, R6 ;  /* 0x00000004151a7825 */ /* 0x002fca00078e0206 */
[----:B---3--:R1:W-:Y:S02]  /*b0d50*/  @P2 STG.E desc[UR60][R26.64], R22 ;  /* 0x000000161a002986 */ /* 0x0083e4000c10193c */
[----:B-1----:R-:W-:-:S05]  /*b0d60*/  IMAD.WIDE R26, R21, 0x4, R8 ;  /* 0x00000004151a7825 */ /* 0x002fca00078e0208 */
[----:B--2---:R1:W-:Y:S04]  /*b0d70*/  @P1 STG.E desc[UR60][R26.64], R20 ;  /* 0x000000141a001986 */ /* 0x0043e8000c10193c */
[----:B-1----:R-:W2:Y:S04]  /*b0d80*/  LDL.LU R20, [R1+0xebc] ;  /* 0x000ebc0001147983 */ /* 0x002ea80000300800 */
[----:B------:R-:W3:Y:S04]  /*b0d90*/  LDL.LU R147, [R1+0xeac] ;  /* 0x000eac0001937983 */ /* 0x000ee80000300800 */
[----:B------:R-:W4:Y:S04]  /*b0da0*/  LDL.LU R145, [R1+0xc4c] ;  /* 0x000c4c0001917983 */ /* 0x000f280000300800 */
[----:B------:R-:W2:Y:S04]  /*b0db0*/  LDL.LU R146, [R1+0x10a8] ;  /* 0x0010a80001927983 */ /* 0x000ea80000300800 */
[----:B------:R-:W4:Y:S04]  /*b0dc0*/  LDL.LU R144, [R1+0xa5c] ;  /* 0x000a5c0001907983 */ /* 0x000f280000300800 */
[----:B------:R-:W4:Y:S04]  /*b0dd0*/  LDL.LU R22, [R1+0x84c] ;  /* 0x00084c0001167983 */ /* 0x000f280000300800 */
[----:B------:R-:W4:Y:S04]  /*b0de0*/  LDL.LU R21, [R1+0x65c] ;  /* 0x00065c0001157983 */ /* 0x000f280000300800 */
[----:B------:R-:W4:Y:S01]  /*b0df0*/  LDL.LU R25, [R1+0x10ac] ;  /* 0x0010ac0001197983 */ /* 0x000f220000300800 */
[----:B------:R-:W-:-:S02]  /*b0e00*/  LOP3.LUT P4, RZ, R12, 0x40000000, RZ, 0xc0, !PT ;  /* 0x400000000cff7812 */ /* 0x000fc4000788c0ff */
        /* <DEDUP_REMOVED lines=13> */
[----:B------:R-:W-:Y:S01]  /*b0ee0*/  LOP3.LUT R24, R24, 0xfffffffe, RZ, 0xc0, !PT ;  /* 0xfffffffe18187812 */ /* 0x000fe200078ec0ff */
[----:B--2---:R-:W-:-:S05]  /*b0ef0*/  IMAD.WIDE R26, R146, 0x4, R2 ;  /* 0x00000004921a7825 */ /* 0x004fca00078e0202 */
[----:B------:R1:W-:Y:S04]  /*b0f00*/  @P4 STG.E desc[UR60][R26.64], R20 ;  /* 0x000000141a004986 */ /* 0x0003e8000c10193c */
[----:B-1----:R-:W2:Y:S04]  /*b0f10*/  LDL.LU R20, [R1+0x45c] ;  /* 0x00045c0001147983 */ /* 0x002ea80000300800 */
[----:B------:R-:W2:Y:S04]  /*b0f20*/  LDL.LU R137, [R1+0x25c] ;  /* 0x00025c0001897983 */ /* 0x000ea80000300800 */
[----:B------:R-:W2:Y:S04]  /*b0f30*/  LDL.LU R138, [R1+0xec0] ;  /* 0x000ec000018a7983 */ /* 0x000ea80000300800 */
[----:B------:R-:W2:Y:S01]  /*b0f40*/  LDL.LU R151, [R1+0x10b0] ;  /* 0x0010b00001977983 */ /* 0x000ea20000300800 */
[----:B------:R-:W-:-:S02]  /*b0f50*/  @P0 LOP3.LUT R24, R24, 0x1, RZ, 0xfc, !PT ;  /* 0x0000000118180812 */ /* 0x000fc400078efcff */
[----:B------:R-:W-:Y:S01]  /*b0f60*/  LOP3.LUT P0, RZ, R13, 0x20, RZ, 0xc0, !PT ;  /* 0x000000200dff7812 */ /* 0x000fe2000780c0ff */
[----:B------:R-:W2:Y:S01]  /*b0f70*/  LDL.LU R139, [R1+0xc50] ;  /* 0x000c5000018b7983 */ /* 0x000ea20000300800 */
[----:B------:R-:W-:-:S03]  /*b0f80*/  LOP3.LUT R24, R24, 0xfffffffd, RZ, 0xc0, !PT ;  /* 0xfffffffd18187812 */ /* 0x000fc600078ec0ff */
[----:B------:R-:W2:Y:S01]  /*b0f90*/  LDL.LU R156, [R1+0xa60] ;  /* 0x000a6000019c7983 */ /* 0x000ea20000300800 */
[----:B------:R-:W-:Y:S02]  /*b0fa0*/  LOP3.LUT P3, RZ, R12, 0x80000000, RZ, 0xc0, !PT ;  /* 0x800000000cff7812 */ /* 0x000fe4000786c0ff */
[C---:B------:R-:W-:Y:S01]  /*b0fb0*/  LOP3.LUT P2, RZ, R13.reuse, 0x1, RZ, 0xc0, !PT ;  /* 0x000000010dff7812 */ /* 0x040fe2000784c0ff */
[----:B------:R-:W-:Y:S01]  /*b0fc0*/  IMAD.WIDE R26, R146, 0x4, R4 ;  /* 0x00000004921a7825 */ /* 0x000fe200078e0204 */
[----:B------:R-:W2:Y:S03]  /*b0fd0*/  LDL.LU R149, [R1+0x850] ;  /* 0x0008500001957983 */ /* 0x000ea60000300800 */
[----:B------:R-:W-:Y:S02]  /*b0fe0*/  @P0 LOP3.LUT R24, R24, 0x2, RZ, 0xfc, !PT ;  /* 0x0000000218180812 */ /* 0x000fe400078efcff */
[----:B------:R-:W-:-:S02]  /*b0ff0*/  LOP3.LUT P0, RZ, R13, 0x10, RZ, 0xc0, !PT ;  /* 0x000000100dff7812 */ /* 0x000fc4000780c0ff */
[----:B------:R-:W-:Y:S02]  /*b1000*/  LOP3.LUT R24, R24, 0xfffffffb, RZ, 0xc0, !PT ;  /* 0xfffffffb18187812 */ /* 0x000fe400078ec0ff */
[----:B------:R-:W-:-:S09]  /*b1010*/  LOP3.LUT P1, RZ, R13, 0x2, RZ, 0xc0, !PT ;  /* 0x000000020dff7812 */ /* 0x000fd2000782c0ff */
[----:B------:R-:W-:Y:S02]  /*b1020*/  @P0 LOP3.LUT R24, R24, 0x4, RZ, 0xfc, !PT ;  /* 0x0000000418180812 */ /* 0x000fe400078efcff */
[----:B------:R-:W-:Y:S01]  /*b1030*/  LOP3.LUT P0, RZ, R13, 0x8, RZ, 0xc0, !PT ;  /* 0x000000080dff7812 */ /* 0x000fe2000780c0ff */
[----:B---3--:R1:W-:Y:S01]  /*b1040*/  @P3 STG.E desc[UR60][R26.64], R147 ;  /* 0x000000931a003986 */ /* 0x0083e2000c10193c */
[----:B------:R-:W-:Y:S01]  /*b1050*/  LOP3.LUT R24, R24, 0xfffffff7, RZ, 0xc0, !PT ;  /* 0xfffffff718187812 */ /* 0x000fe200078ec0ff */
[----:B-1----:R-:W-:-:S10]  /*b1060*/  IMAD.WIDE R26, R146, 0x4, R6 ;  /* 0x00000004921a7825 */ /* 0x002fd400078e0206 */
[----:B------:R-:W-:Y:S02]  /*b1070*/  @P0 LOP3.LUT R24, R24, 0x8, RZ, 0xfc, !PT ;  /* 0x0000000818180812 */ /* 0x000fe400078efcff */
[----:B------:R-:W-:Y:S01]  /*b1080*/  LOP3.LUT P0, RZ, R13, 0x4, RZ, 0xc0, !PT ;  /* 0x000000040dff7812 */ /* 0x000fe2000780c0ff */
[----:B----4-:R1:W-:Y:S04]  /*b1090*/  @P2 STG.E desc[UR60][R26.64], R145 ;  /* 0x000000911a002986 */ /* 0x0103e8000c10193c */
[----:B-1----:R-:W3:Y:S01]  /*b10a0*/  LDL.LU R145, [R1+0x10b4] ;  /* 0x0010b40001917983 */ /* 0x002ee20000300800 */
[----:B------:R-:W-:-:S03]  /*b10b0*/  IMAD.WIDE R26, R146, 0x4, R8 ;  /* 0x00000004921a7825 */ /* 0x000fc600078e0208 */
[----:B------:R-:W4:Y:S04]  /*b10c0*/  LDL.LU R150, [R1+0x660] ;  /* 0x0006600001967983 */ /* 0x000f280000300800 */
[----:B------:R1:W-:Y:S04]  /*b10d0*/  @P1 STG.E desc[UR60][R26.64], R144 ;  /* 0x000000901a001986 */ /* 0x0003e8000c10193c */
[----:B------:R-:W4:Y:S04]  /*b10e0*/  LDL.LU R148, [R1+0x460] ;  /* 0x0004600001947983 */ /* 0x000f280000300800 */
[----:B------:R-:W4:Y:S01]  /*b10f0*/  LDL.LU R147, [R1+0x260] ;  /* 0x0002600001937983 */ /* 0x000f220000300800 */
[----:B-1----:R-:W-:-:S03]  /*b1100*/  IMAD.WIDE R26, R25, 0x4, R2 ;  /* 0x00000004191a7825 */ /* 0x002fc600078e0202 */
[----:B------:R-:W4:Y:S04]  /*b1110*/  LDL.LU R146, [R1+0x60] ;  /* 0x0000600001927983 */ /* 0x000f280000300800 */
[----:B------:R1:W-:Y:S01]  /*b1120*/  @P0 STG.E desc[UR60][R26.64], R22 ;  /* 0x000000161a000986 */ /* 0x0003e2000c10193c */
[----:B------:R-:W-:-:S03]  /*b1130*/  LOP3.LUT P0, RZ, R24, 0x8, RZ, 0xc0, !PT ;  /* 0x0000000818ff7812 */ /* 0x000fc6000780c0ff */
[----:B------:R-:W4:Y:S01]  /*b1140*/  LDL.LU R144, [R1+0x10b8] ;  /* 0x0010b80001907983 */ /* 0x000f220000300800 */
[----:B-1----:R-:W-:-:S03]  /*b1150*/  IMAD.WIDE R26, R25, 0x4, R4 ;  /* 0x00000004191a7825 */ /* 0x002fc600078e0204 */
[----:B------:R-:W4:Y:S06]  /*b1160*/  LDL.LU R22, [R1+0xec4] ;  /* 0x000ec40001167983 */ /* 0x000f2c0000300800 */
[----:B------:R1:W-:Y:S01]  /*b1170*/  @P0 STG.E desc[UR60][R26.64], R21 ;  /* 0x000000151a000986 */ /* 0x0003e2000c10193c */
[----:B------:R-:W-:-:S03]  /*b1180*/  LOP3.LUT P0, RZ, R24, 0x4, RZ, 0xc0, !PT ;  /* 0x0000000418ff7812 */ /* 0x000fc6000780c0ff */
[----:B-1----:R-:W4:Y:S01]  /*b1190*/  LDL.LU R21, [R1+0xc54] ;  /* 0x000c540001157983 */ /* 0x002f220000300800 */
[----:B------:R-:W-:-:S09]  /*b11a0*/  IMAD.WIDE R26, R25, 0x4, R6 ;  /* 0x00000004191a7825 */ /* 0x000fd200078e0206 */
[----:B--2---:R1:W-:Y:S04]  /*b11b0*/  @P0 STG.E desc[UR60][R26.64], R20 ;  /* 0x000000141a000986 */ /* 0x0043e8000c10193c */
[----:B-1----:R-:W2:Y:S01]  /*b11c0*/  LDL.LU R20, [R1+0xa64] ;  /* 0x000a640001147983 */ /* 0x002ea20000300800 */
[----:B------:R-:W-:Y:S01]  /*b11d0*/  LOP3.LUT P0, RZ, R24, 0x2, RZ, 0xc0, !PT ;  /* 0x0000000218ff7812 */ /* 0x000fe2000780c0ff */
[----:B------:R-:W-:-:S12]  /*b11e0*/  IMAD.WIDE R26, R25, 0x4, R8 ;  /* 0x00000004191a7825 */ /* 0x000fd800078e0208 */
[----:B------:R-:W-:Y:S01]  /*b11f0*/  @P0 STG.E desc[UR60][R26.64], R137 ;  /* 0x000000891a000986 */ /* 0x000fe2000c10193c */
        /* <DEDUP_REMOVED lines=15> */
[----:B---3--:R-:W-:-:S08]  /*b12f0*/  IMAD.WIDE R24, R145, 0x4, R2 ;  /* 0x0000000491187825 */ /* 0x008fd000078e0202 */
[----:B----4-:R1:W-:Y:S01]  /*b1300*/  @P0 STG.E desc[UR60][R24.64], R150 ;  /* 0x0000009618000986 */ /* 0x0103e2000c10193c */
[----:B------:R-:W-:Y:S01]  /*b1310*/  LOP3.LUT P4, RZ, R13, 0x2000, RZ, 0xc0, !PT ;  /* 0x000020000dff7812 */ /* 0x000fe2000788c0ff */
[----:B-1----:R-:W-:-:S05]  /*b1320*/  IMAD.WIDE R24, R145, 0x4, R4 ;  /* 0x0000000491187825 */ /* 0x002fca00078e0204 */
[----:B------:R1:W-:Y:S01]  /*b1330*/  @P6 STG.E desc[UR60][R24.64], R148 ;  /* 0x0000009418006986 */ /* 0x0003e2000c10193c */
[----:B------:R-:W-:Y:S01]  /*b1340*/  LOP3.LUT P3, RZ, R13, 0x4000, RZ, 0xc0, !PT ;  /* 0x000040000dff7812 */ /* 0x000fe2000786c0ff */
[----:B-1----:R-:W-:-:S05]  /*b1350*/  IMAD.WIDE R24, R145, 0x4, R6 ;  /* 0x0000000491187825 */ /* 0x002fca00078e0206 */
[----:B------:R1:W-:Y:S01]  /*b1360*/  @P5 STG.E desc[UR60][R24.64], R147 ;  /* 0x0000009318005986 */ /* 0x0003e2000c10193c */
[----:B------:R-:W-:Y:S01]  /*b1370*/  LOP3.LUT P2, RZ, R13, 0x8000, RZ, 0xc0, !PT ;  /* 0x000080000dff7812 */ /* 0x000fe2000784c0ff */
[----:B-1----:R-:W-:Y:S01]  /*b1380*/  IMAD.WIDE R24, R145, 0x4, R8 ;  /* 0x0000000491187825 */ /* 0x002fe200078e0208 */
[----:B------:R-:W-:Y:S01]  /*b1390*/  LOP3.LUT P1, RZ, R13, 0x10000, RZ, 0xc0, !PT ;  /* 0x000100000dff7812 */ /* 0x000fe2000782c0ff */
[----:B------:R-:W3:Y:S04]  /*b13a0*/  LDL.LU R145, [R1+0x854] ;  /* 0x0008540001917983 */ /* 0x000ee80000300800 */
[----:B------:R1:W-:Y:S02]  /*b13b0*/  @P4 STG.E desc[UR60][R24.64], R146 ;  /* 0x0000009218004986 */ /* 0x0003e4000c10193c */
[----:B-1----:R-:W-:-:S02]  /*b13c0*/  IMAD.WIDE R24, R144, 0x4, R2 ;  /* 0x0000000490187825 */ /* 0x002fc400078e0202 */
[----:B------:R-:W4:Y:S04]  /*b13d0*/  LDL.LU R146, [R1+0x664] ;  /* 0x0006640001927983 */ /* 0x000f280000300800 */
[----:B------:R1:W-:Y:S02]  /*b13e0*/  @P3 STG.E desc[UR60][R24.64], R22 ;  /* 0x0000001618003986 */ /* 0x0003e4000c10193c */
[C---:B-1----:R-:W-:Y:S02]  /*b13f0*/  IMAD.WIDE R24, R144.reuse, 0x4, R4 ;  /* 0x0000000490187825 */ /* 0x042fe400078e0204 */
[----:B------:R-:W4:Y:S04]  /*b1400*/  LDL.LU R22, [R1+0x464] ;  /* 0x0004640001167983 */ /* 0x000f280000300800 */
[----:B------:R1:W-:Y:S02]  /*b1410*/  @P2 STG.E desc[UR60][R24.64], R21 ;  /* 0x0000001518002986 */ /* 0x0003e4000c10193c */
[----:B-1----:R-:W-:-:S02]  /*b1420*/  IMAD.WIDE R24, R144, 0x4, R6 ;  /* 0x0000000490187825 */ /* 0x002fc400078e0206 */
[----:B------:R-:W4:Y:S04]  /*b1430*/  LDL.LU R21, [R1+0x264] ;  /* 0x0002640001157983 */ /* 0x000f280000300800 */
[----:B--2---:R1:W-:Y:S04]  /*b1440*/  @P1 STG.E desc[UR60][R24.64], R20 ;  /* 0x0000001418001986 */ /* 0x0043e8000c10193c */
[----:B-1----:R-:W2:Y:S04]  /*b1450*/  LDL.LU R20, [R1+0x10bc] ;  /* 0x0010bc0001147983 */ /* 0x002ea80000300800 */
[----:B------:R-:W4:Y:S01]  /*b1460*/  LDL.LU R27, [R1+0x64] ;  /* 0x00006400011b7983 */ /* 0x000f220000300800 */
[----:B------:R-:W-:-:S03]  /*b1470*/  IMAD.WIDE R24, R144, 0x4, R8 ;  /* 0x0000000490187825 */ /* 0x000fc600078e0208 */
        /* <DEDUP_REMOVED lines=9> */
[----:B------:R-:W4:Y:S01]  /*b1510*/  LDL.LU R151, [R1+0x268] ;  /* 0x0002680001977983 */ /* 0x000f220000300800 */
[----:B------:R-:W-:-:S02]  /*b1520*/  LOP3.LUT P4, RZ, R13, 0x20000, RZ, 0xc0, !PT ;  /* 0x000200000dff7812 */ /* 0x000fc4000788c0ff */
[C---:B------:R-:W-:Y:S01]  /*b1530*/  LOP3.LUT P3, RZ, R13.reuse, 0x40000, RZ, 0xc0, !PT ;  /* 0x000400000dff7812 */ /* 0x040fe2000786c0ff */
[----:B------:R-:W4:Y:S01]  /*b1540*/  LDL.LU R150, [R1+0x68] ;  /* 0x0000680001967983 */ /* 0x000f220000300800 */
[----:B------:R-:W-:-:S03]  /*b1550*/  LOP3.LUT P2, RZ, R13, 0x80000, RZ, 0xc0, !PT ;  /* 0x000800000dff7812 */ /* 0x000fc6000784c0ff */
[----:B------:R-:W4:Y:S01]  /*b1560*/  LDL.LU R148, [R1+0xecc] ;  /* 0x000ecc0001947983 */ /* 0x000f220000300800 */
[----:B------:R-:W-:-:S03]  /*b1570*/  LOP3.LUT P1, RZ, R13, 0x100000, RZ, 0xc0, !PT ;  /* 0x001000000dff7812 */ /* 0x000fc6000782c0ff */
[----:B------:R-:W4:Y:S01]  /*b1580*/  LDL.LU R147, [R1+0xc5c] ;  /* 0x000c5c0001937983 */ /* 0x000f220000300800 */
[----:B------:R-:W-:Y:S02]  /*b1590*/  LOP3.LUT P0, RZ, R13, 0x20000000, RZ, 0xc0, !PT ;  /* 0x200000000dff7812 */ /* 0x000fe4000780c0ff */
[----:B------:R-:W-:Y:S01]  /*b15a0*/  LOP3.LUT R10, R10, 0xffefffff, RZ, 0xc0, !PT ;  /* 0xffefffff0a0a7812 */ /* 0x000fe200078ec0ff */
[----:B---3--:R2:W-:Y:S10]  /*b15b0*/  @P4 STG.E desc[UR60][R24.64], R145 ;  /* 0x0000009118004986 */ /* 0x0085f4000c10193c */
[----:B------:R-:W-:-:S02]  /*b15c0*/  @P0 LOP3.LUT R10, R10, 0x100000, RZ, 0xfc, !PT ;  /* 0x001000000a0a0812 */ /* 0x000fc400078efcff */
        /* <DEDUP_REMOVED lines=11> */
[----:B----4-:R1:W-:Y:S02]  /*b1680*/  @P3 STG.E desc[UR60][R24.64], R146 ;  /* 0x0000009218003986 */ /* 0x0103e4000c10193c */
[C---:B-1----:R-:W-:Y:S02]  /*b1690*/  IMAD.WIDE R24, R20.reuse, 0x4, R4 ;  /* 0x0000000414187825 */ /* 0x042fe400078e0204 */
[----:B------:R-:W2:Y:S04]  /*b16a0*/  LDL.LU R146, [R1+0xa6c] ;  /* 0x000a6c0001927983 */ /* 0x000ea80000300800 */
[----:B------:R1:W-:Y:S02]  /*b16b0*/  @P2 STG.E desc[UR60][R24.64], R22 ;  /* 0x0000001618002986 */ /* 0x0003e4000c10193c */
[----:B-1----:R-:W-:-:S02]  /*b16c0*/  IMAD.WIDE R24, R20, 0x4, R6 ;  /* 0x0000000414187825 */ /* 0x002fc400078e0206 */
[----:B------:R-:W3:Y:S04]  /*b16d0*/  LDL.LU R22, [R1+0x85c] ;  /* 0x00085c0001167983 */ /* 0x000ee80000300800 */
[----:B------:R1:W-:Y:S02]  /*b16e0*/  @P1 STG.E desc[UR60][R24.64], R21 ;  /* 0x0000001518001986 */ /* 0x0003e4000c10193c */
[----:B-1----:R-:W-:Y:S02]  /*b16f0*/  IMAD.WIDE R24, R20, 0x4, R8 ;  /* 0x0000000414187825 */ /* 0x002fe400078e0208 */
[----:B------:R-:W4:Y:S04]  /*b1700*/  LDL.LU R21, [R1+0x66c] ;  /* 0x00066c0001157983 */ /* 0x000f280000300800 */
[----:B------:R-:W4:Y:S04]  /*b1710*/  LDL.LU R20, [R1+0x46c] ;  /* 0x00046c0001147983 */ /* 0x000f280000300800 */
[----:B------:R-:W4:Y:S01]  /*b1720*/  LDL.LU R145, [R1+0x10cc] ;  /* 0x0010cc0001917983 */ /* 0x000f220000300800 */
[----:B------:R-:W-:-:S04]  /*b1730*/  LOP3.LUT R10, R10, 0xfeffffff, RZ, 0xc0, !PT ;  /* 0xfeffffff0a0a7812 */ /* 0x000fc800078ec0ff */
        /* <DEDUP_REMOVED lines=45> */
[----:B-1----:R-:W-:Y:S02]  /*b1a10*/  IMAD.WIDE R24, R144, 0x4, R6 ;  /* 0x0000000490187825 */ /* 0x002fe400078e0206 */
[----:B------:R-:W4:Y:S01]  /*b1a20*/  LDL.LU R147, [R1+0x26c] ;  /* 0x00026c0001937983 */ /* 0x000f220000300800 */
[----:B------:R-:W-:-:S03]  /*b1a30*/  LOP3.LUT P1, RZ, R14, 0x8, RZ, 0xc0, !PT ;  /* 0x000000080eff7812 */ /* 0x000fc6000782c0ff */
[----:B--2---:R1:W-:Y:S02]  /*b1a40*/  @P4 STG.E desc[UR60][R24.64], R146 ;  /* 0x0000009218004986 */ /* 0x0043e4000c10193c */
[----:B-1----:R-:W-:Y:S02]  /*b1a50*/  IMAD.WIDE R24, R144, 0x4, R8 ;  /* 0x0000000490187825 */ /* 0x002fe400078e0208 */
[----:B------:R-:W2:Y:S04]  /*b1a60*/  LDL.LU R144, [R1+0x6c] ;  /* 0x00006c0001907983 */ /* 0x000ea80000300800 */
[----:B---3--:R1:W-:Y:S04]  /*b1a70*/  @P3 STG.E desc[UR60][R24.64], R22 ;  /* 0x0000001618003986 */ /* 0x0083e8000c10193c */
[----:B------:R-:W3:Y:S04]  /*b1a80*/  LDL.LU R146, [R1+0xed0] ;  /* 0x000ed00001927983 */ /* 0x000ee80000300800 */
[----:B-1----:R-:W3:Y:S01]  /*b1a90*/  LDL.LU R22, [R1+0xc60] ;  /* 0x000c600001167983 */ /* 0x002ee20000300800 */
[----:B----4-:R-:W-:-:S05]  /*b1aa0*/  IMAD.WIDE R24, R145, 0x4, R2 ;  /* 0x0000000491187825 */ /* 0x010fca00078e0202 */
[----:B------:R1:W-:Y:S02]  /*b1ab0*/  @P2 STG.E desc[UR60][R24.64], R21 ;  /* 0x0000001518002986 */ /* 0x0003e4000c10193c */
[----:B-1----:R-:W-:Y:S02]  /*b1ac0*/  IMAD.WIDE R24, R145, 0x4, R4 ;  /* 0x0000000491187825 */ /* 0x002fe400078e0204 */
[----:B------:R-:W4:Y:S04]  /*b1ad0*/  LDL.LU R21, [R1+0xa70] ;  /* 0x000a700001157983 */ /* 0x000f280000300800 */
[----:B------:R1:W-:Y:S04]  /*b1ae0*/  @P1 STG.E desc[UR60][R24.64], R20 ;  /* 0x0000001418001986 */ /* 0x0003e8000c10193c */
[----:B-1----:R-:W3:Y:S04]  /*b1af0*/  LDL.LU R20, [R1+0x10d0] ;  /* 0x0010d00001147983 */ /* 0x002ee80000300800 */
        /* <DEDUP_REMOVED lines=12> */
[----:B------:R-:W-:Y:S01]  /*b1bc0*/  IMAD.WIDE R24, R145, 0x4, R6 ;  /* 0x0000000491187825 */ /* 0x000fe200078e0206 */
[----:B------:R-:W4:Y:S01]  /*b1bd0*/  LDL.LU R148, [R1+0x864] ;  /* 0x0008640001947983 */ /* 0x000f220000300800 */
[C---:B------:R-:W-:Y:S02]  /*b1be0*/  LOP3.LUT P2, RZ, R14.reuse, 0x40, RZ, 0xc0, !PT ;  /* 0x000000400eff7812 */ /* 0x040fe4000784c0ff */
[C---:B------:R-:W-:Y:S02]  /*b1bf0*/  LOP3.LUT P1, RZ, R14.reuse, 0x80, RZ, 0xc0, !PT ;  /* 0x000000800eff7812 */ /* 0x040fe4000782c0ff */
        /* <DEDUP_REMOVED lines=11> */
[----:B------:R1:W-:Y:S02]  /*b1cb0*/  @P4 STG.E desc[UR60][R24.64], R147 ;  /* 0x0000009318004986 */ /* 0x0003e4000c10193c */
[----:B-1----:R-:W-:-:S05]  /*b1cc0*/  IMAD.WIDE R24, R145, 0x4, R8 ;  /* 0x0000000491187825 */ /* 0x002fca00078e0208 */
[----:B--2---:R1:W-:Y:S04]  /*b1cd0*/  @P3 STG.E desc[UR60][R24.64], R144 ;  /* 0x0000009018003986 */ /* 0x0043e8000c10193c */
[----:B-1----:R-:W2:Y:S04]  /*b1ce0*/  LDL.LU R144, [R1+0x10dc] ;  /* 0x0010dc0001907983 */ /* 0x002ea80000300800 */
[----:B------:R-:W2:Y:S04]  /*b1cf0*/  LDL.LU R147, [R1+0x674] ;  /* 0x0006740001937983 */ /* 0x000ea80000300800 */
[----:B------:R-:W2:Y:S01]  /*b1d00*/  LDL.LU R145, [R1+0x474] ;  /* 0x0004740001917983 */ /* 0x000ea20000300800 */
[----:B---3--:R-:W-:-:S05]  /*b1d10*/  IMAD.WIDE R24, R20, 0x4, R2 ;  /* 0x0000000414187825 */ /* 0x008fca00078e0202 */
[----:B------:R1:W-:Y:S04]  /*b1d20*/  @P2 STG.E desc[UR60][R24.64], R146 ;  /* 0x0000009218002986 */ /* 0x0003e8000c10193c */
[----:B-1----:R-:W3:Y:S01]  /*b1d30*/  LDL.LU R146, [R1+0x274] ;  /* 0x0002740001927983 */ /* 0x002ee20000300800 */
[----:B------:R-:W-:-:S05]  /*b1d40*/  IMAD.WIDE R24, R20, 0x4, R4 ;  /* 0x0000000414187825 */ /* 0x000fca00078e0204 */
[----:B------:R1:W-:Y:S04]  /*b1d50*/  @P1 STG.E desc[UR60][R24.64], R22 ;  /* 0x0000001618001986 */ /* 0x0003e8000c10193c */
[----:B-1----:R-:W3:Y:S01]  /*b1d60*/  LDL.LU R22, [R1+0x74] ;  /* 0x0000740001167983 */ /* 0x002ee20000300800 */
        /* <DEDUP_REMOVED lines=12> */
[----:B------:R-:W-:-:S10]  /*b1e30*/  IMAD.WIDE R24, R20, 0x4, R6 ;  /* 0x0000000414187825 */ /* 0x000fd400078e0206 */
[----:B------:R-:W-:Y:S02]  /*b1e40*/  @P0 LOP3.LUT R10, R10, 0x80000, RZ, 0xfc, !PT ;  /* 0x000800000a0a0812 */ /* 0x000fe400078efcff */
[----:B------:R-:W-:-:S13]  /*b1e50*/  LOP3.LUT P0, RZ, R14, 0x100, RZ, 0xc0, !PT ;  /* 0x000001000eff7812 */ /* 0x000fda000780c0ff */
[----:B----4-:R1:W-:Y:S01]  /*b1e60*/  @P0 STG.E desc[UR60][R24.64], R21 ;  /* 0x0000001518000986 */ /* 0x0103e2000c10193c */
[----:B------:R-:W-:Y:S01]  /*b1e70*/  LOP3.LUT P0, RZ, R10, 0x80000, RZ, 0xc0, !PT ;  /* 0x000800000aff7812 */ /* 0x000fe2000780c0ff */
[----:B-1----:R-:W-:Y:S02]  /*b1e80*/  IMAD.WIDE R24, R20, 0x4, R8 ;  /* 0x0000000414187825 */ /* 0x002fe400078e0208 */
[----:B------:R-:W4:Y:S04]  /*b1e90*/  LDL.LU R20, [R1+0xed8] ;  /* 0x000ed80001147983 */ /* 0x000f280000300800 */
[----:B------:R-:W4:Y:S06]  /*b1ea0*/  LDL.LU R21, [R1+0x10e0] ;  /* 0x0010e00001157983 */ /* 0x000f2c0000300800 */
        /* <DEDUP_REMOVED lines=21> */
[----:B------:R-:W-:-:S02]  /*b2000*/  LOP3.LUT P0, RZ, R10, 0x1000, RZ, 0xc0, !PT ;  /* 0x000010000aff7812 */ /* 0x000fc4000780c0ff */
[----:B------:R-:W-:Y:S01]  /*b2010*/  LOP3.LUT P5, RZ, R14, 0x40000, RZ, 0xc0, !PT ;  /* 0x000400000eff7812 */ /* 0x000fe200078ac0ff */
[----:B-1----:R-:W-:-:S10]  /*b2020*/  IMAD.WIDE R24, R150, 0x4, R6 ;  /* 0x0000000496187825 */ /* 0x002fd400078e0206 */
[----:B------:R1:W-:Y:S01]  /*b2030*/  @P0 STG.E desc[UR60][R24.64], R149 ;  /* 0x0000009518000986 */ /* 0x0003e2000c10193c */
[----:B------:R-:W-:Y:S01]  /*b2040*/  LOP3.LUT P4, RZ, R14, 0x80000, RZ, 0xc0, !PT ;  /* 0x000800000eff7812 */ /* 0x000fe2000788c0ff */
[----:B-1----:R-:W-:-:S05]  /*b2050*/  IMAD.WIDE R24, R150, 0x4, R8 ;  /* 0x0000000496187825 */ /* 0x002fca00078e0208 */
[----:B------:R2:W-:Y:S01]  /*b2060*/  @P6 STG.E desc[UR60][R24.64], R148 ;  /* 0x0000009418006986 */ /* 0x0005e2000c10193c */
[----:B------:R-:W-:Y:S01]  /*b2070*/  LOP3.LUT P3, RZ, R14, 0x100000, RZ, 0xc0, !PT ;  /* 0x001000000eff7812 */ /* 0x000fe2000786c0ff */
[----:B--2---:R-:W-:-:S05]  /*b2080*/  IMAD.WIDE R24, R144, 0x4, R2 ;  /* 0x0000000490187825 */ /* 0x004fca00078e0202 */
[----:B------:R1:W-:Y:S01]  /*b2090*/  @P5 STG.E desc[UR60][R24.64], R147 ;  /* 0x0000009318005986 */ /* 0x0003e2000c10193c */
[----:B------:R-:W-:Y:S01]  /*b20a0*/  LOP3.LUT P2, RZ, R14, 0x200000, RZ, 0xc0, !PT ;  /* 0x002000000eff7812 */ /* 0x000fe2000784c0ff */
[----:B-1----:R-:W-:-:S05]  /*b20b0*/  IMAD.WIDE R24, R144, 0x4, R4 ;  /* 0x0000000490187825 */ /* 0x002fca00078e0204 */
[----:B------:R1:W-:Y:S02]  /*b20c0*/  @P4 STG.E desc[UR60][R24.64], R145 ;  /* 0x0000009118004986 */ /* 0x0003e4000c10193c */
[----:B-1----:R-:W-:-:S05]  /*b20d0*/  IMAD.WIDE R24, R144, 0x4, R6 ;  /* 0x0000000490187825 */ /* 0x002fca00078e0206 */
[----:B---3--:R1:W-:Y:S02]  /*b20e0*/  @P3 STG.E desc[UR60][R24.64], R146 ;  /* 0x0000009218003986 */ /* 0x0083e4000c10193c */
[----:B-1----:R-:W-:Y:S02]  /*b20f0*/  IMAD.WIDE R24, R144, 0x4, R8 ;  /* 0x0000000490187825 */ /* 0x002fe400078e0208 */
[----:B------:R-:W2:Y:S04]  /*b2100*/  LDL.LU R144, [R1+0xc68] ;  /* 0x000c680001907983 */ /* 0x000ea80000300800 */
[----:B------:R1:W-:Y:S04]  /*b2110*/  @P2 STG.E desc[UR60][R24.64], R22 ;  /* 0x0000001618002986 */ /* 0x0003e8000c10193c */
[----:B-1----:R-:W3:Y:S01]  /*b2120*/  LDL.LU R22, [R1+0xa78] ;  /* 0x000a780001167983 */ /* 0x002ee20000300800 */
[----:B------:R-:W-:-:S03]  /*b2130*/  LOP3.LUT P1, RZ, R14, 0x400000, RZ, 0xc0, !PT ;  /* 0x004000000eff7812 */ /* 0x000fc6000782c0ff */
[----:B------:R-:W3:Y:S04]  /*b2140*/  LDL.LU R26, [R1+0x868] ;  /* 0x00086800011a7983 */ /* 0x000ee80000300800 */
[----:B------:R-:W3:Y:S04]  /*b2150*/  LDL.LU R27, [R1+0x678] ;  /* 0x00067800011b7983 */ /* 0x000ee80000300800 */
[----:B------:R-:W3:Y:S01]  /*b2160*/  LDL.LU R136, [R1+0x478] ;  /* 0x0004780001887983 */ /* 0x000ee20000300800 */
[----:B----4-:R-:W-:-:S05]  /*b2170*/  IMAD.WIDE R24, R21, 0x4, R2 ;  /* 0x0000000415187825 */ /* 0x010fca00078e0202 */
[----:B------:R1:W-:Y:S04]  /*b2180*/  @P1 STG.E desc[UR60][R24.64], R20 ;  /* 0x0000001418001986 */ /* 0x0003e8000c10193c */
[----:B-1----:R-:W4:Y:S04]  /*b2190*/  LDL.LU R20, [R1+0x10e4] ;  /* 0x0010e40001147983 */ /* 0x002f280000300800 */
        /* <DEDUP_REMOVED lines=11> */
[----:B------:R-:W-:Y:S01]  /*b2250*/  LOP3.LUT P3, RZ, R14, 0x1000000, RZ, 0xc0, !PT ;  /* 0x010000000eff7812 */ /* 0x000fe2000786c0ff */
[----:B------:R-:W-:Y:S01]  /*b2260*/  IMAD.WIDE R24, R21, 0x4, R4 ;  /* 0x0000000415187825 */ /* 0x000fe200078e0204 */
        /* <DEDUP_REMOVED lines=10> */
[----:B--2---:R1:W-:Y:S02]  /*b2310*/  @P4 STG.E desc[UR60][R24.64], R144 ;  /* 0x0000009018004986 */ /* 0x0043e4000c10193c */
[C---:B-1----:R-:W-:Y:S02]  /*b2320*/  IMAD.WIDE R24, R21.reuse, 0x4, R6 ;  /* 0x0000000415187825 */ /* 0x042fe400078e0206 */
[----:B------:R-:W2:Y:S04]  /*b2330*/  LDL.LU R144, [R1+0xc70] ;  /* 0x000c700001907983 */ /* 0x000ea80000300800 */
[----:B---3--:R1:W-:Y:S02]  /*b2340*/  @P3 STG.E desc[UR60][R24.64], R22 ;  /* 0x0000001618003986 */ /* 0x0083e4000c10193c */
[----:B-1----:R-:W-:-:S02]  /*b2350*/  IMAD.WIDE R24, R21, 0x4, R8 ;  /* 0x0000000415187825 */ /* 0x002fc400078e0208 */
[----:B------:R-:W3:Y:S04]  /*b2360*/  LDL.LU R22, [R1+0xa80] ;  /* 0x000a800001167983 */ /* 0x000ee80000300800 */
[----:B------:R-:W2:Y:S01]  /*b2370*/  LDL.LU R21, [R1+0x10f0] ;  /* 0x0010f00001157983 */ /* 0x000ea20000300800 */
        /* <DEDUP_REMOVED lines=14> */
[C---:B------:R-:W-:Y:S02]  /*b2460*/  LOP3.LUT P0, RZ, R14.reuse, 0x10000000, RZ, 0xc0, !PT ;  /* 0x100000000eff7812 */ /* 0x040fe4000780c0ff */
[----:B------:R-:W-:Y:S02]  /*b2470*/  LOP3.LUT P1, RZ, R14, 0x4000000, RZ, 0xc0, !PT ;  /* 0x040000000eff7812 */ /* 0x000fe4000782c0ff */
[----:B------:R-:W-:Y:S01]  /*b2480*/  LOP3.LUT R10, R10, 0xfffff7ff, RZ, 0xc0, !PT ;  /* 0xfffff7ff0a0a7812 */ /* 0x000fe200078ec0ff */
[----:B------:R4:W-:Y:S08]  /*b2490*/  @P2 STG.E desc[UR60][R24.64], R26 ;  /* 0x0000001a18002986 */ /* 0x0009f0000c10193c */
[----:B------:R-:W-:-:S02]  /*b24a0*/  @P0 LOP3.LUT R10, R10, 0x800, RZ, 0xfc, !PT ;  /* 0x000008000a0a0812 */ /* 0x000fc400078efcff */
[----:B------:R-:W-:Y:S01]  /*b24b0*/  LOP3.LUT P0, RZ, R14, 0x8000000, RZ, 0xc0, !PT ;  /* 0x080000000eff7812 */ /* 0x000fe2000780c0ff */
[----:B----4-:R-:W-:-:S05]  /*b24c0*/  IMAD.WIDE R24, R20, 0x4, R2 ;  /* 0x0000000414187825 */ /* 0x010fca00078e0202 */
[----:B------:R1:W-:Y:S02]  /*b24d0*/  @P1 STG.E desc[UR60][R24.64], R27 ;  /* 0x0000001b18001986 */ /* 0x0003e4000c10193c */
[----:B-1----:R-:W-:-:S05]  /*b24e0*/  IMAD.WIDE R24, R20, 0x4, R4 ;  /* 0x0000000414187825 */ /* 0x002fca00078e0204 */
        /* <DEDUP_REMOVED lines=36> */
[----:B--2---:R-:W-:-:S05]  /*b2730*/  IMAD.WIDE R24, R21, 0x4, R2 ;  /* 0x0000000415187825 */ /* 0x004fca00078e0202 */
[----:B------:R1:W-:Y:S02]  /*b2740*/  @P4 STG.E desc[UR60][R24.64], R146 ;  /* 0x0000009218004986 */ /* 0x0003e4000c10193c */
[----:B-1----:R-:W-:-:S05]  /*b2750*/  IMAD.WIDE R24, R21, 0x4, R4 ;  /* 0x0000000415187825 */ /* 0x002fca00078e0204 */
[----:B------:R1:W-:Y:S02]  /*b2760*/  @P3 STG.E desc[UR60][R24.64], R144 ;  /* 0x0000009018003986 */ /* 0x0003e4000c10193c */
[----:B-1----:R-:W-:-:S05]  /*b2770*/  IMAD.WIDE R24, R21, 0x4, R6 ;  /* 0x0000000415187825 */ /* 0x002fca00078e0206 */
[----:B---3--:R1:W-:Y:S04]  /*b2780*/  @P2 STG.E desc[UR60][R24.64], R22 ;  /* 0x0000001618002986 */ /* 0x0083e8000c10193c */
[----:B-1----:R-:W2:Y:S04]  /*b2790*/  LDL.LU R22, [R1+0x680] ;  /* 0x0006800001167983 */ /* 0x002ea80000300800 */
[----:B------:R-:W3:Y:S04]  /*b27a0*/  LDL.LU R145, [R1+0x480] ;  /* 0x0004800001917983 */ /* 0x000ee80000300800 */
[----:B------:R-:W3:Y:S04]  /*b27b0*/  LDL.LU R146, [R1+0x280] ;  /* 0x0002800001927983 */ /* 0x000ee80000300800 */
[----:B------:R-:W2:Y:S01]  /*b27c0*/  LDL.LU R144, [R1+0x10f4] ;  /* 0x0010f40001907983 */ /* 0x000ea20000300800 */
[----:B------:R-:W-:Y:S01]  /*b27d0*/  LOP3.LUT P1, RZ, R15, 0x200, RZ, 0xc0, !PT ;  /* 0x000002000fff7812 */ /* 0x000fe2000782c0ff */
[----:B------:R-:W-:Y:S01]  /*b27e0*/  IMAD.WIDE R24, R21, 0x4, R8 ;  /* 0x0000000415187825 */ /* 0x000fe200078e0208 */
[----:B------:R-:W-:-:S11]  /*b27f0*/  LOP3.LUT P4, RZ, R15, 0x400, RZ, 0xc0, !PT ;  /* 0x000004000fff7812 */ /* 0x000fd6000788c0ff */
[----:B----4-:R1:W-:Y:S04]  /*b2800*/  @P1 STG.E desc[UR60][R24.64], R20 ;  /* 0x0000001418001986 */ /* 0x0103e8000c10193c */
[----:B-1----:R-:W4:Y:S04]  /*b2810*/  LDL.LU R20, [R1+0x80] ;  /* 0x0000800001147983 */ /* 0x002f280000300800 */
[----:B------:R-:W4:Y:S04]  /*b2820*/  LDL.LU R21, [R1+0xee4] ;  /* 0x000ee40001157983 */ /* 0x000f280000300800 */
[----:B------:R-:W4:Y:S01]  /*b2830*/  LDL.LU R27, [R1+0x10f8] ;  /* 0x0010f800011b7983 */ /* 0x000f220000300800 */
[----:B------:R-:W-:-:S02]  /*b2840*/  LOP3.LUT P3, RZ, R15, 0x800, RZ, 0xc0, !PT ;  /* 0x000008000fff7812 */ /* 0x000fc4000786c0ff */
[C---:B------:R-:W-:Y:S02]  /*b2850*/  LOP3.LUT P2, RZ, R15.reuse, 0x1000, RZ, 0xc0, !PT ;  /* 0x000010000fff7812 */ /* 0x040fe4000784c0ff */
[----:B------:R-:W-:Y:S02]  /*b2860*/  LOP3.LUT P0, RZ, R15, 0x400000, RZ, 0xc0, !PT ;  /* 0x004000000fff7812 */ /* 0x000fe4000780c0ff */
[----:B------:R-:W-:-:S11]  /*b2870*/  LOP3.LUT R12, R12, 0xefffffff, RZ, 0xc0, !PT ;  /* 0xefffffff0c0c7812 */ /* 0x000fd600078ec0ff */
[----:B------:R-:W-:Y:S02]  /*b2880*/  @P0 LOP3.LUT R12, R12, 0x10000000, RZ, 0xfc, !PT ;  /* 0x100000000c0c0812 */ /* 0x000fe400078efcff */
[----:B------:R-:W-:Y:S01]  /*b2890*/  LOP3.LUT P0, RZ, R15, 0x200000, RZ, 0xc0, !PT ;  /* 0x002000000fff7812 */ /* 0x000fe2000780c0ff */
[----:B--2---:R-:W-:-:S05]  /*b28a0*/  IMAD.WIDE R24, R144, 0x4, R2 ;  /* 0x0000000490187825 */ /* 0x004fca00078e0202 */
[----:B------:R1:W-:Y:S04]  /*b28b0*/  @P4 STG.E desc[UR60][R24.64], R22 ;  /* 0x0000001618004986 */ /* 0x0003e8000c10193c */
[----:B-1----:R-:W2:Y:S04]  /*b28c0*/  LDL.LU R22, [R1+0xc74] ;  /* 0x000c740001167983 */ /* 0x002ea80000300800 */
        /* <DEDUP_REMOVED lines=9> */
[----:B------:R-:W2:Y:S01]  /*b2960*/  LDL.LU R148, [R1+0x1104] ;  /* 0x0011040001947983 */ /* 0x000ea20000300800 */
[----:B------:R-:W-:-:S03]  /*b2970*/  IMAD.WIDE R24, R144, 0x4, R4 ;  /* 0x0000000490187825 */ /* 0x000fc600078e0204 */
[----:B------:R-:W2:Y:S04]  /*b2980*/  LDL.LU R147, [R1+0x878] ;  /* 0x0008780001937983 */ /* 0x000ea80000300800 */
[----:B---3--:R1:W-:Y:S02]  /*b2990*/  @P3 STG.E desc[UR60][R24.64], R145 ;  /* 0x0000009118003986 */ /* 0x0083e4000c10193c */
[C---:B-1----:R-:W-:Y:S02]  /*b29a0*/  IMAD.WIDE R24, R144.reuse, 0x4, R6 ;  /* 0x0000000490187825 */ /* 0x042fe400078e0206 */
[----:B------:R-:W3:Y:S04]  /*b29b0*/  LDL.LU R145, [R1+0x688] ;  /* 0x0006880001917983 */ /* 0x000ee80000300800 */
[----:B------:R1:W-:Y:S02]  /*b29c0*/  @P2 STG.E desc[UR60][R24.64], R146 ;  /* 0x0000009218002986 */ /* 0x0003e4000c10193c */
[----:B-1----:R-:W-:-:S02]  /*b29d0*/  IMAD.WIDE R24, R144, 0x4, R8 ;  /* 0x0000000490187825 */ /* 0x002fc400078e0208 */
[----:B------:R-:W3:Y:S04]  /*b29e0*/  LDL.LU R146, [R1+0x488] ;  /* 0x0004880001927983 */ /* 0x000ee80000300800 */
[----:B------:R-:W3:Y:S04]  /*b29f0*/  LDL.LU R144, [R1+0x288] ;  /* 0x0002880001907983 */ /* 0x000ee80000300800 */
[----:B------:R-:W3:Y:S01]  /*b2a00*/  LDL.LU R151, [R1+0x1108] ;  /* 0x0011080001977983 */ /* 0x000ee20000300800 */
        /* <DEDUP_REMOVED lines=14> */
[C---:B------:R-:W-:Y:S02]  /*b2af0*/  LOP3.LUT P0, RZ, R15.reuse, 0x10000, RZ, 0xc0, !PT ;  /* 0x000100000fff7812 */ /* 0x040fe4000780c0ff */
[----:B------:R-:W-:Y:S02]  /*b2b00*/  LOP3.LUT R10, R10, 0xfffffffb, RZ, 0xc0, !PT ;  /* 0xfffffffb0a0a7812 */ /* 0x000fe400078ec0ff */
[----:B------:R-:W-:-:S09]  /*b2b10*/  LOP3.LUT P1, RZ, R15, 0x2000, RZ, 0xc0, !PT ;  /* 0x000020000fff7812 */ /* 0x000fd2000782c0ff */
[----:B------:R-:W-:Y:S02]  /*b2b20*/  @P0 LOP3.LUT R10, R10, 0x4, RZ, 0xfc, !PT ;  /* 0x000000040a0a0812 */ /* 0x000fe400078efcff */
[----:B------:R-:W-:Y:S02]  /*b2b30*/  LOP3.LUT P0, RZ, R15, 0x8000, RZ, 0xc0, !PT ;  /* 0x000080000fff7812 */ /* 0x000fe4000780c0ff */
[----:B------:R-:W-:Y:S01]  /*b2b40*/  LOP3.LUT R10, R10, 0xfffffff7, RZ, 0xc0, !PT ;  /* 0xfffffff70a0a7812 */ /* 0x000fe200078ec0ff */
[----:B----4-:R1:W-:Y:S10]  /*b2b50*/  @P1 STG.E desc[UR60][R24.64], R20 ;  /* 0x0000001418001986 */ /* 0x0103f4000c10193c */
[----:B------:R-:W-:-:S02]  /*b2b60*/  @P0 LOP3.LUT R10, R10, 0x8, RZ, 0xfc, !PT ;  /* 0x000000080a0a0812 */ /* 0x000fc400078efcff */
[----:B------:R-:W-:Y:S01]  /*b2b70*/  LOP3.LUT P0, RZ, R15, 0x4000, RZ, 0xc0, !PT ;  /* 0x000040000fff7812 */ /* 0x000fe2000780c0ff */
[----:B-1----:R-:W-:Y:S01]  /*b2b80*/  IMAD.WIDE R24, R27, 0x4, R2 ;  /* 0x000000041b187825 */ /* 0x002fe200078e0202 */
[----:B------:R-:W-:Y:S01]  /*b2b90*/  LOP3.LUT P6, RZ, R15, 0x800000, RZ, 0xc0, !PT ;  /* 0x008000000fff7812 */ /* 0x000fe200078cc0ff */
[----:B------:R-:W4:Y:S10]  /*b2ba0*/  LDL.LU R20, [R1+0x2ce8] ;  /* 0x002ce80001147983 */ /* 0x000f340000300800 */
[----:B------:R1:W-:Y:S01]  /*b2bb0*/  @P0 STG.E desc[UR60][R24.64], R21 ;  /* 0x0000001518000986 */ /* 0x0003e2000c10193c */
[C---:B------:R-:W-:Y:S01]  /*b2bc0*/  LOP3.LUT P0, RZ, R10.reuse, 0x8, RZ, 0xc0, !PT ;  /* 0x000000080aff7812 */ /* 0x040fe2000780c0ff */
[----:B-1----:R-:W-:Y:S01]  /*b2bd0*/  IMAD.WIDE R24, R27, 0x4, R4 ;  /* 0x000000041b187825 */ /* 0x002fe200078e0204 */
[----:B------:R-:W-:Y:S01]  /*b2be0*/  LOP3.LUT P5, RZ, R15, 0x1000000, RZ, 0xc0, !PT ;  /* 0x010000000fff7812 */ /* 0x000fe200078ac0ff */
[----:B------:R-:W4:Y:S10]  /*b2bf0*/  LDL.LU R21, [R1+0x2ce4] ;  /* 0x002ce40001157983 */ /* 0x000f340000300800 */
[----:B--2---:R1:W-:Y:S01]  /*b2c00*/  @P0 STG.E desc[UR60][R24.64], R22 ;  /* 0x0000001618000986 */ /* 0x0043e2000c10193c */
[C---:B------:R-:W-:Y:S01]  /*b2c10*/  LOP3.LUT P0, RZ, R10.reuse, 0x4, RZ, 0xc0, !PT ;  /* 0x000000040aff7812 */ /* 0x040fe2000780c0ff */
[----:B-1----:R-:W-:Y:S01]  /*b2c20*/  IMAD.WIDE R24, R27, 0x4, R6 ;  /* 0x000000041b187825 */ /* 0x002fe200078e0206 */
[----:B------:R-:W-:Y:S01]  /*b2c30*/  LOP3.LUT P4, RZ, R15, 0x2000000, RZ, 0xc0, !PT ;  /* 0x020000000fff7812 */ /* 0x000fe2000788c0ff */
[----:B------:R-:W2:Y:S10]  /*b2c40*/  LDL.LU R22, [R1+0x2ce0] ;  /* 0x002ce00001167983 */ /* 0x000eb40000300800 */
        /* <DEDUP_REMOVED lines=29> */
[----:B---3--:R-:W-:-:S05]  /*b2e20*/  IMAD.WIDE R24, R151, 0x4, R2 ;  /* 0x0000000497187825 */ /* 0x008fca00078e0202 */
[----:B------:R1:W-:Y:S02]  /*b2e30*/  @P3 STG.E desc[UR60][R24.64], R145 ;  /* 0x0000009118003986 */ /* 0x0003e4000c10193c */
[----:B-1----:R-:W-:-:S05]  /*b2e40*/  IMAD.WIDE R24, R151, 0x4, R4 ;  /* 0x0000000497187825 */ /* 0x002fca00078e0204 */
[----:B------:R1:W-:Y:S02]  /*b2e50*/  @P2 STG.E desc[UR60][R24.64], R146 ;  /* 0x0000009218002986 */ /* 0x0003e4000c10193c */
[----:B-1----:R-:W-:-:S05]  /*b2e60*/  IMAD.WIDE R24, R151, 0x4, R6 ;  /* 0x0000000497187825 */ /* 0x002fca00078e0206 */
[----:B------:R1:W-:Y:S04]  /*b2e70*/  @P1 STG.E desc[UR60][R24.64], R144 ;  /* 0x0000009018001986 */ /* 0x0003e8000c10193c */
[----:B-1----:R-:W3:Y:S04]  /*b2e80*/  LDL.LU R144, [R1+0x88] ;  /* 0x0000880001907983 */ /* 0x002ee80000300800 */
[----:B------:R-:W2:Y:S04]  /*b2e90*/  LDL.LU R149, [R1+0xeec] ;  /* 0x000eec0001957983 */ /* 0x000ea80000300800 */
[----:B------:R-:W4:Y:S04]  /*b2ea0*/  LDL.LU R150, [R1+0xc7c] ;  /* 0x000c7c0001967983 */ /* 0x000f280000300800 */
[----:B------:R-:W4:Y:S04]  /*b2eb0*/  LDL.LU R148, [R1+0xa8c] ;  /* 0x000a8c0001947983 */ /* 0x000f280000300800 */
[----:B------:R-:W2:Y:S04]  /*b2ec0*/  LDL.LU R147, [R1+0x110c] ;  /* 0x00110c0001937983 */ /* 0x000ea80000300800 */
        /* <DEDUP_REMOVED lines=18> */
[----:B------:R-:W-:Y:S01]  /*b2ff0*/  LOP3.LUT P2, RZ, R15, 0x80000000, RZ, 0xc0, !PT ;  /* 0x800000000fff7812 */ /* 0x000fe2000784c0ff */
[----:B---3--:R1:W-:Y:S04]  /*b3000*/  @P4 STG.E desc[UR60][R24.64], R144 ;  /* 0x0000009018004986 */ /* 0x0083e8000c10193c */
[----:B-1----:R-:W3:Y:S04]  /*b3010*/  LDL.LU R144, [R1+0x48c] ;  /* 0x00048c0001907983 */ /* 0x002ee80000300800 */
[----:B------:R-:W3:Y:S04]  /*b3020*/  LDL.LU R27, [R1+0x28c] ;  /* 0x00028c00011b7983 */ /* 0x000ee80000300800 */
[----:B------:R-:W3:Y:S04]  /*b3030*/  LDL.LU R252, [R1+0x8c] ;  /* 0x00008c0001fc7983 */ /* 0x000ee80000300800 */
[----:B------:R-:W3:Y:S04]  /*b3040*/  LDL.LU R139, [R1+0x1114] ;  /* 0x00111400018b7983 */ /* 0x000ee80000300800 */
[----:B------:R-:W3:Y:S04]  /*b3050*/  LDL.LU R159, [R1+0xef0] ;  /* 0x000ef000019f7983 */ /* 0x000ee80000300800 */
[----:B------:R-:W3:Y:S01]  /*b3060*/  LDL.LU R137, [R1+0xc80] ;  /* 0x000c800001897983 */ /* 0x000ee20000300800 */
[----:B------:R-:W-:Y:S01]  /*b3070*/  LOP3.LUT R12, R12, 0xfeffffff, RZ, 0xc0, !PT ;  /* 0xfeffffff0c0c7812 */ /* 0x000fe200078ec0ff */
[----:B--2---:R-:W-:Y:S01]  /*b3080*/  IMAD.WIDE R24, R147, 0x4, R2 ;  /* 0x0000000493187825 */ /* 0x004fe200078e0202 */
[----:B------:R-:W-:Y:S01]  /*b3090*/  LOP3.LUT P1, RZ, R16, 0x1, RZ, 0xc0, !PT ;  /* 0x0000000110ff7812 */ /* 0x000fe2000782c0ff */
[----:B------:R-:W2:Y:S01]  /*b30a0*/  LDL.LU R138, [R1+0xa90] ;  /* 0x000a9000018a7983 */ /* 0x000ea20000300800 */
[----:B------:R-:W-:-:S02]  /*b30b0*/  @P0 LOP3.LUT R12, R12, 0x1000000, RZ, 0xfc, !PT ;  /* 0x010000000c0c0812 */ /* 0x000fc400078efcff */
[----:B------:R-:W-:Y:S01]  /*b30c0*/  LOP3.LUT P0, RZ, R16, 0x10, RZ, 0xc0, !PT ;  /* 0x0000001010ff7812 */ /* 0x000fe2000780c0ff */
[----:B------:R1:W-:Y:S01]  /*b30d0*/  @P3 STG.E desc[UR60][R24.64], R149 ;  /* 0x0000009518003986 */ /* 0x0003e2000c10193c */
[----:B------:R-:W-:Y:S01]  /*b30e0*/  LOP3.LUT R12, R12, 0xfdffffff, RZ, 0xc0, !PT ;  /* 0xfdffffff0c0c7812 */ /* 0x000fe200078ec0ff */
[----:B-1----:R-:W-:-:S05]  /*b30f0*/  IMAD.WIDE R24, R147, 0x4, R4 ;  /* 0x0000000493187825 */ /* 0x002fca00078e0204 */
[----:B----4-:R1:W-:Y:S05]  /*b3100*/  @P2 STG.E desc[UR60][R24.64], R150 ;  /* 0x0000009618002986 */ /* 0x0103ea000c10193c */
[----:B------:R-:W-:Y:S02]  /*b3110*/  @P0 LOP3.LUT R12, R12, 0x2000000, RZ, 0xfc, !PT ;  /* 0x020000000c0c0812 */ /* 0x000fe400078efcff */
[----:B------:R-:W-:Y:S01]  /*b3120*/  LOP3.LUT P0, RZ, R16, 0x8, RZ, 0xc0, !PT ;  /* 0x0000000810ff7812 */ /* 0x000fe2000780c0ff */
[----:B-1----:R-:W-:-:S05]  /*b3130*/  IMAD.WIDE R24, R147, 0x4, R6 ;  /* 0x0000000493187825 */ /* 0x002fca00078e0206 */
[----:B------:R1:W-:Y:S01]  /*b3140*/  @P1 STG.E desc[UR60][R24.64], R148 ;  /* 0x0000009418001986 */ /* 0x0003e2000c10193c */
[----:B------:R-:W-:-:S03]  /*b3150*/  LOP3.LUT R12, R12, 0xfbffffff, RZ, 0xc0, !PT ;  /* 0xfbffffff0c0c7812 */ /* 0x000fc600078ec0ff */
[----:B-1----:R-:W4:Y:S04]  /*b3160*/  LDL.LU R148, [R1+0x1118] ;  /* 0x0011180001947983 */ /* 0x002f280000300800 */
[----:B------:R-:W4:Y:S04]  /*b3170*/  LDL.LU R156, [R1+0x880] ;  /* 0x00088000019c7983 */ /* 0x000f280000300800 */
[----:B------:R-:W4:Y:S01]  /*b3180*/  LDL.LU R151, [R1+0x690] ;  /* 0x0006900001977983 */ /* 0x000f220000300800 */
[----:B------:R-:W-:Y:S02]  /*b3190*/  @P0 LOP3.LUT R12, R12, 0x4000000, RZ, 0xfc, !PT ;  /* 0x040000000c0c0812 */ /* 0x000fe400078efcff */
[----:B------:R-:W-:Y:S01]  /*b31a0*/  LOP3.LUT P0, RZ, R16, 0x4, RZ, 0xc0, !PT ;  /* 0x0000000410ff7812 */ /* 0x000fe2000780c0ff */
[----:B------:R-:W4:Y:S01]  /*b31b0*/  LDL.LU R149, [R1+0x490] ;  /* 0x0004900001957983 */ /* 0x000f220000300800 */
[----:B------:R-:W-:Y:S01]  /*b31c0*/  LOP3.LUT R12, R12, 0xf7ffffff, RZ, 0xc0, !PT ;  /* 0xf7ffffff0c0c7812 */ /* 0x000fe200078ec0ff */
[----:B------:R-:W-:-:S02]  /*b31d0*/  IMAD.WIDE R24, R147, 0x4, R8 ;  /* 0x0000000493187825 */ /* 0x000fc400078e0208 */
[----:B------:R-:W4:Y:S08]  /*b31e0*/  LDL.LU R150, [R1+0x290] ;  /* 0x0002900001967983 */ /* 0x000f300000300800 */
[----:B------:R-:W-:Y:S02]  /*b31f0*/  @P0 LOP3.LUT R12, R12, 0x8000000, RZ, 0xfc, !PT ;  /* 0x080000000c0c0812 */ /* 0x000fe400078efcff */
[----:B------:R-:W-:-:S13]  /*b3200*/  LOP3.LUT P0, RZ, R16, 0x2, RZ, 0xc0, !PT ;  /* 0x0000000210ff7812 */ /* 0x000fda000780c0ff */
[----:B------:R1:W-:Y:S01]  /*b3210*/  @P0 STG.E desc[UR60][R24.64], R145 ;  /* 0x0000009118000986 */ /* 0x0003e2000c10193c */
[----:B------:R-:W-:Y:S01]  /*b3220*/  LOP3.LUT P0, RZ, R12, 0x8000000, RZ, 0xc0, !PT ;  /* 0x080000000cff7812 */ /* 0x000fe2000780c0ff */
[----:B-1----:R-:W-:Y:S02]  /*b3230*/  IMAD.WIDE R24, R136, 0x4, R2 ;  /* 0x0000000488187825 */ /* 0x002fe400078e0202 */
[----:B------:R-:W4:Y:S10]  /*b3240*/  LDL.LU R145, [R1+0x90] ;  /* 0x0000900001917983 */ /* 0x000f340000300800 */
[----:B------:R1:W-:Y:S01]  /*b3250*/  @P0 STG.E desc[UR60][R24.64], R146 ;  /* 0x0000009218000986 */ /* 0x0003e2000c10193c */
[----:B------:R-:W-:-:S03]  /*b3260*/  LOP3.LUT P0, RZ, R12, 0x4000000, RZ, 0xc0, !PT ;  /* 0x040000000cff7812 */ /* 0x000fc6000780c0ff */
[----:B-1----:R-:W4:Y:S04]  /*b3270*/  LDL.LU R146, [R1+0xef4] ;  /* 0x000ef40001927983 */ /* 0x002f280000300800 */
[----:B------:R-:W4:Y:S01]  /*b3280*/  LDL.LU R147, [R1+0x111c] ;  /* 0x00111c0001937983 */ /* 0x000f220000300800 */
[----:B------:R-:W-:-:S05]  /*b3290*/  IMAD.WIDE R24, R136, 0x4, R4 ;  /* 0x0000000488187825 */ /* 0x000fca00078e0204 */
[----:B---3--:R1:W-:Y:S04]  /*b32a0*/  @P0 STG.E desc[UR60][R24.64], R144 ;  /* 0x0000009018000986 */ /* 0x0083e8000c10193c */
[----:B-1----:R-:W3:Y:S01]  /*b32b0*/  LDL.LU R144, [R1+0xc84] ;  /* 0x000c840001907983 */ /* 0x002ee20000300800 */
[----:B------:R-:W-:Y:S01]  /*b32c0*/  LOP3.LUT P0, RZ, R12, 0x2000000, RZ, 0xc0, !PT ;  /* 0x020000000cff7812 */ /* 0x000fe2000780c0ff */
[----:B------:R-:W-:-:S12]  /*b32d0*/  IMAD.WIDE R24, R136, 0x4, R6 ;  /* 0x0000000488187825 */ /* 0x000fd800078e0206 */
[----:B------:R1:W-:Y:S01]  /*b32e0*/  @P0 STG.E desc[UR60][R24.64], R27 ;  /* 0x0000001b18000986 */ /* 0x0003e2000c10193c */
[----:B------:R-:W-:Y:S01]  /*b32f0*/  LOP3.LUT P0, RZ, R12, 0x1000000, RZ, 0xc0, !PT ;  /* 0x010000000cff7812 */ /* 0x000fe2000780c0ff */
[----:B-1----:R-:W-:-:S12]  /*b3300*/  IMAD.WIDE R24, R136, 0x4, R8 ;  /* 0x0000000488187825 */ /* 0x002fd800078e0208 */
[----:B------:R1:W-:Y:S01]  /*b3310*/  @P0 STG.E desc[UR60][R24.64], R252 ;  /* 0x000000fc18000986 */ /* 0x0003e2000c10193c */
[----:B------:R-:W-:Y:S01]  /*b3320*/  LOP3.LUT P0, RZ, R12, 0x800000, RZ, 0xc0, !PT ;  /* 0x008000000cff7812 */ /* 0x000fe2000780c0ff */
[C---:B-1----:R-:W-:Y:S01]  /*b3330*/  IMAD.WIDE R24, R139.reuse, 0x4, R2 ;  /* 0x000000048b187825 */ /* 0x042fe200078e0202 */
[----:B------:R-:W-:Y:S01]  /*b3340*/  LOP3.LUT P6, RZ, R16, 0x400, RZ, 0xc0, !PT ;  /* 0x0000040010ff7812 */ /* 0x000fe200078cc0ff */
[----:B------:R-:W3:Y:S10]  /*b3350*/  LDL.LU R252, [R1+0x1124] ;  /* 0x0011240001fc7983 */ /* 0x000ef40000300800 */
[----:B------:R1:W-:Y:S01]  /*b3360*/  @P0 STG.E desc[UR60][R24.64], R159 ;  /* 0x0000009f18000986 */ /* 0x0003e2000c10193c */
[----:B------:R-:W-:Y:S01]  /*b3370*/  LOP3.LUT P0, RZ, R12, 0x400000, RZ, 0xc0, !PT ;  /* 0x004000000cff7812 */ /* 0x000fe2000780c0ff */
[----:B-1----:R-:W-:-:S12]  /*b3380*/  IMAD.WIDE R24, R139, 0x4, R4 ;  /* 0x000000048b187825 */ /* 0x002fd800078e0204 */
[----:B------:R1:W-:Y:S01]  /*b3390*/  @P0 STG.E desc[UR60][R24.64], R137 ;  /* 0x0000008918000986 */ /* 0x0003e2000c10193c */
[----:B------:R-:W-:Y:S01]  /*b33a0*/  LOP3.LUT P0, RZ, R12, 0x200000, RZ, 0xc0, !PT ;  /* 0x002000000cff7812 */ /* 0x000fe2000780c0ff */
[----:B-1----:R-:W-:-:S12]  /*b33b0*/  IMAD.WIDE R24, R139, 0x4, R6 ;  /* 0x000000048b187825 */ /* 0x002fd800078e0206 */
[----:B--2---:R1:W-:Y:S01]  /*b33c0*/  @P0 STG.E desc[UR60][R24.64], R138 ;  /* 0x0000008a18000986 */ /* 0x0043e2000c10193c */
[----:B------:R-:W-:Y:S02]  /*b33d0*/  LOP3.LUT P0, RZ, R12, 0x100000, RZ, 0xc0, !PT ;  /* 0x001000000cff7812 */ /* 0x000fe4000780c0ff */
[----:B------:R-:W-:Y:S01]  /*b33e0*/  LOP3.LUT P5, RZ, R16, 0x800, RZ, 0xc0, !PT ;  /* 0x0000080010ff7812 */ /* 0x000fe200078ac0ff */
[----:B-1----:R-:W-:-:S10]  /*b33f0*/  IMAD.WIDE R24, R139, 0x4, R8 ;  /* 0x000000048b187825 */ /* 0x002fd400078e0208 */
[----:B----4-:R1:W-:Y:S02]  /*b3400*/  @P0 STG.E desc[UR60][R24.64], R156 ;  /* 0x0000009c18000986 */ /* 0x0103e4000c10193c */
[----:B-1----:R-:W-:-:S05]  /*b3410*/  IMAD.WIDE R24, R148, 0x4, R2 ;  /* 0x0000000494187825 */ /* 0x002fca00078e0202 */
[----:B------:R1:W-:Y:S02]  /*b3420*/  @P6 STG.E desc[UR60][R24.64], R151 ;  /* 0x0000009718006986 */ /* 0x0003e4000c10193c */
[----:B-1----:R-:W-:-:S05]  /*b3430*/  IMAD.WIDE R24, R148, 0x4, R4 ;  /* 0x0000000494187825 */ /* 0x002fca00078e0204 */
[----:B------:R1:W-:Y:S04]  /*b3440*/  @P5 STG.E desc[UR60][R24.64], R149 ;  /* 0x0000009518005986 */ /* 0x0003e8000c10193c */
[----:B-1----:R-:W2:Y:S01]  /*b3450*/  LDL.LU R149, [R1+0xa94] ;  /* 0x000a940001957983 */ /* 0x002ea20000300800 */
[C---:B------:R-:W-:Y:S02]  /*b3460*/  LOP3.LUT P4, RZ, R16.reuse, 0x1000, RZ, 0xc0, !PT ;  /* 0x0000100010ff7812 */ /* 0x040fe4000788c0ff */
[----:B------:R-:W-:Y:S01]  /*b3470*/  LOP3.LUT P3, RZ, R16, 0x2000, RZ, 0xc0, !PT ;  /* 0x0000200010ff7812 */ /* 0x000fe2000786c0ff */
[----:B------:R-:W-:Y:S01]  /*b3480*/  IMAD.WIDE R24, R148, 0x4, R6 ;  /* 0x0000000494187825 */ /* 0x000fe200078e0206 */
[C---:B------:R-:W-:Y:S02]  /*b3490*/  LOP3.LUT P2, RZ, R16.reuse, 0x4000, RZ, 0xc0, !PT ;  /* 0x0000400010ff7812 */ /* 0x040fe4000784c0ff */
[----:B------:R-:W-:-:S07]  /*b34a0*/  LOP3.LUT P1, RZ, R16, 0x8000, RZ, 0xc0, !PT ;  /* 0x0000800010ff7812 */ /* 0x000fce000782c0ff */
[----:B------:R1:W-:Y:S02]  /*b34b0*/  @P4 STG.E desc[UR60][R24.64], R150 ;  /* 0x0000009618004986 */ /* 0x0003e4000c10193c */
[----:B-1----:R-:W-:Y:S02]  /*b34c0*/  IMAD.WIDE R24, R148, 0x4, R8 ;  /* 0x0000000494187825 */ /* 0x002fe400078e0208 */
[----:B------:R-:W4:Y:S04]  /*b34d0*/  LDL.LU R150, [R1+0x884] ;  /* 0x0008840001967983 */ /* 0x000f280000300800 */
[----:B------:R1:W-:Y:S04]  /*b34e0*/  @P3 STG.E desc[UR60][R24.64], R145 ;  /* 0x0000009118003986 */ /* 0x0003e8000c10193c */
[----:B------:R-:W4:Y:S01]  /*b34f0*/  LDL.LU R148, [R1+0x694] ;  /* 0x0006940001947983 */ /* 0x000f220000300800 */
[----:B-1----:R-:W-:-:S03]  /*b3500*/  IMAD.WIDE R24, R147, 0x4, R2 ;  /* 0x0000000493187825 */ /* 0x002fc600078e0202 */
[----:B------:R-:W4:Y:S04]  /*b3510*/  LDL.LU R145, [R1+0x494] ;  /* 0x0004940001917983 */ /* 0x000f280000300800 */
[----:B------:R1:W-:Y:S02]  /*b3520*/  @P2 STG.E desc[UR60][R24.64], R146 ;  /* 0x0000009218002986 */ /* 0x0003e4000c10193c */
[----:B-1----:R-:W-:Y:S02]  /*b3530*/  IMAD.WIDE R24, R147, 0x4, R4 ;  /* 0x0000000493187825 */ /* 0x002fe400078e0204 */
[----:B------:R-:W4:Y:S04]  /*b3540*/  LDL.LU R146, [R1+0x294] ;  /* 0x0002940001927983 */ /* 0x000f280000300800 */
[----:B---3--:R1:W-:Y:S04]  /*b3550*/  @P1 STG.E desc[UR60][R24.64], R144 ;  /* 0x0000009018001986 */ /* 0x0083e8000c10193c */
[----:B-1----:R-:W3:Y:S01]  /*b3560*/  LDL.LU R144, [R1+0x1120] ;  /* 0x0011200001907983 */ /* 0x002ee20000300800 */
[----:B------:R-:W-:-:S03]  /*b3570*/  LOP3.LUT P0, RZ, R16, 0x10000000, RZ, 0xc0, !PT ;  /* 0x1000000010ff7812 */ /* 0x000fc6000780c0ff */
[----:B------:R-:W3:Y:S01]  /*b3580*/  LDL.LU R10, [R1+0x94] ;  /* 0x00009400010a7983 */ /* 0x000ee20000300800 */
[----:B------:R-:W-:-:S03]  /*b3590*/  LOP3.LUT R12, R12, 0xffffefff, RZ, 0xc0, !PT ;  /* 0xffffefff0c0c7812 */ /* 0x000fc600078ec0ff */
[----:B------:R-:W3:Y:S04]  /*b35a0*/  LDL.LU R26, [R1+0xef8] ;  /* 0x000ef800011a7983 */ /* 0x000ee80000300800 */
[----:B------:R-:W3:Y:S02]  /*b35b0*/  LDL.LU R27, [R1+0xc88] ;  /* 0x000c8800011b7983 */ /* 0x000ee40000300800 */
[----:B------:R-:W-:Y:S02]  /*b35c0*/  @P0 LOP3.LUT R12, R12, 0x1000, RZ, 0xfc, !PT ;  /* 0x000010000c0c0812 */ /* 0x000fe400078efcff */
[----:B------:R-:W-:Y:S01]  /*b35d0*/  LOP3.LUT P0, RZ, R16, 0x8000000, RZ, 0xc0, !PT ;  /* 0x0800000010ff7812 */ /* 0x000fe2000780c0ff */
[----:B------:R-:W3:Y:S01]  /*b35e0*/  LDL.LU R136, [R1+0xa98] ;  /* 0x000a980001887983 */ /* 0x000ee20000300800 */
[----:B------:R-:W-:-:S02]  /*b35f0*/  LOP3.LUT R12, R12, 0xffffdfff, RZ, 0xc0, !PT ;  /* 0xffffdfff0c0c7812 */ /* 0x000fc400078ec0ff */
[----:B------:R-:W-:Y:S01]  /*b3600*/  LOP3.LUT P4, RZ, R16, 0x10000, RZ, 0xc0, !PT ;  /* 0x0001000010ff7812 */ /* 0x000fe2000788c0ff */
[----:B------:R-:W-:Y:S01]  /*b3610*/  IMAD.WIDE R24, R147, 0x4, R6 ;  /* 0x0000000493187825 */ /* 0x000fe200078e0206 */
[----:B------:R-:W3:Y:S04]  /*b3620*/  LDL.LU R137, [R1+0x698] ;  /* 0x0006980001897983 */ /* 0x000ee80000300800 */
[----:B------:R-:W3:Y:S03]  /*b3630*/  LDL.LU R138, [R1+0x498] ;  /* 0x00049800018a7983 */ /* 0x000ee60000300800 */
[----:B------:R-:W-:Y:S01]  /*b3640*/  @P0 LOP3.LUT R12, R12, 0x2000, RZ, 0xfc, !PT ;  /* 0x000020000c0c0812 */ /* 0x000fe200078efcff */
[----:B------:R-:W3:Y:S01]  /*b3650*/  LDL.LU R139, [R1+0x298] ;  /* 0x00029800018b7983 */ /* 0x000ee20000300800 */
[----:B------:R-:W-:-:S02]  /*b3660*/  LOP3.LUT P0, RZ, R16, 0x4000000, RZ, 0xc0, !PT ;  /* 0x0400000010ff7812 */ /* 0x000fc4000780c0ff */
[----:B------:R-:W-:Y:S01]  /*b3670*/  LOP3.LUT R12, R12, 0xffffbfff, RZ, 0xc0, !PT ;  /* 0xffffbfff0c0c7812 */ /* 0x000fe200078ec0ff */
[----:B------:R-:W3:Y:S04]  /*b3680*/  LDL.LU R156, [R1+0x1128] ;  /* 0x00112800019c7983 */ /* 0x000ee80000300800 */
[----:B------:R-:W3:Y:S06]  /*b3690*/  LDL.LU R151, [R1+0x98] ;  /* 0x0000980001977983 */ /* 0x000eec0000300800 */
        /* <DEDUP_REMOVED lines=11> */
[----:B--2---:R1:W-:Y:S02]  /*b3750*/  @P4 STG.E desc[UR60][R24.64], R149 ;  /* 0x0000009518004986 */ /* 0x0043e4000c10193c */
[----:B-1----:R-:W-:Y:S02]  /*b3760*/  IMAD.WIDE R24, R147, 0x4, R8 ;  /* 0x0000000493187825 */ /* 0x002fe400078e0208 */
[----:B------:R-:W2:Y:S04]  /*b3770*/  LDL.LU R147, [R1+0x112c] ;  /* 0x00112c0001937983 */ /* 0x000ea80000300800 */
[----:B------:R-:W2:Y:S01]  /*b3780*/  LDL.LU R159, [R1+0x888] ;  /* 0x00088800019f7983 */ /* 0x000ea20000300800 */
[----:B------:R-:W-:-:S02]  /*b3790*/  LOP3.LUT R12, R12, 0xfffbffff, RZ, 0xc0, !PT ;  /* 0xfffbffff0c0c7812 */ /* 0x000fc400078ec0ff */
[----:B------:R-:W-:Y:S01]  /*b37a0*/  LOP3.LUT P3, RZ, R16, 0x20000, RZ, 0xc0, !PT ;  /* 0x0002000010ff7812 */ /* 0x000fe2000786c0ff */
[----:B------:R-:W2:Y:S01]  /*b37b0*/  LDL.LU R149, [R1+0xefc] ;  /* 0x000efc0001957983 */ /* 0x000ea20000300800 */
[----:B------:R-:W-:Y:S02]  /*b37c0*/  @P0 LOP3.LUT R12, R12, 0x40000, RZ, 0xfc, !PT ;  /* 0x000400000c0c0812 */ /* 0x000fe400078efcff */
[C---:B------:R-:W-:Y:S02]  /*b37d0*/  LOP3.LUT P0, RZ, R16.reuse, 0x200000, RZ, 0xc0, !PT ;  /* 0x0020000010ff7812 */ /* 0x040fe4000780c0ff */
[C---:B------:R-:W-:Y:S02]  /*b37e0*/  LOP3.LUT P2, RZ, R16.reuse, 0x40000, RZ, 0xc0, !PT ;  /* 0x0004000010ff7812 */ /* 0x040fe4000784c0ff */
[----:B------:R-:W-:Y:S02]  /*b37f0*/  LOP3.LUT P1, RZ, R16, 0x80000, RZ, 0xc0, !PT ;  /* 0x0008000010ff7812 */ /* 0x000fe4000782c0ff */
[----:B------:R-:W-:-:S03]  /*b3800*/  LOP3.LUT R12, R12, 0xfff7ffff, RZ, 0xc0, !PT ;  /* 0xfff7ffff0c0c7812 */ /* 0x000fc600078ec0ff */
[----:B----4-:R1:W-:Y:S04]  /*b3810*/  @P3 STG.E desc[UR60][R24.64], R150 ;  /* 0x0000009618003986 */ /* 0x0103e8000c10193c */
[----:B------:R-:W-:Y:S02]  /*b3820*/  @P0 LOP3.LUT R12, R12, 0x80000, RZ, 0xfc, !PT ;  /* 0x000800000c0c0812 */ /* 0x000fe400078efcff */
[----:B------:R-:W-:Y:S01]  /*b3830*/  LOP3.LUT P0, RZ, R16, 0x100000, RZ, 0xc0, !PT ;  /* 0x0010000010ff7812 */ /* 0x000fe2000780c0ff */
[----:B-1----:R-:W4:Y:S01]  /*b3840*/  LDL.LU R150, [R1+0xc8c] ;  /* 0x000c8c0001967983 */ /* 0x002f220000300800 */
[----:B---3--:R-:W-:-:S05]  /*b3850*/  IMAD.WIDE R24, R144, 0x4, R2 ;  /* 0x0000000490187825 */ /* 0x008fca00078e0202 */
[----:B------:R1:W-:Y:S02]  /*b3860*/  @P2 STG.E desc[UR60][R24.64], R148 ;  /* 0x0000009418002986 */ /* 0x0003e4000c10193c */
[C---:B-1----:R-:W-:Y:S02]  /*b3870*/  IMAD.WIDE R24, R144.reuse, 0x4, R4 ;  /* 0x0000000490187825 */ /* 0x042fe400078e0204 */
[----:B------:R-:W3:Y:S04]  /*b3880*/  LDL.LU R148, [R1+0xa9c] ;  /* 0x000a9c0001947983 */ /* 0x000ee80000300800 */
[----:B------:R1:W-:Y:S02]  /*b3890*/  @P1 STG.E desc[UR60][R24.64], R145 ;  /* 0x0000009118001986 */ /* 0x0003e4000c10193c */
[----:B-1----:R-:W-:-:S05]  /*b38a0*/  IMAD.WIDE R24, R144, 0x4, R6 ;  /* 0x0000000490187825 */ /* 0x002fca00078e0206 */
[----:B------:R1:W-:Y:S02]  /*b38b0*/  @P0 STG.E desc[UR60][R24.64], R146 ;  /* 0x0000009218000986 */ /* 0x0003e4000c10193c */
[----:B-1----:R-:W-:Y:S02]  /*b38c0*/  IMAD.WIDE R24, R144, 0x4, R8 ;  /* 0x0000000490187825 */ /* 0x002fe400078e0208 */
[----:B------:R-:W3:Y:S04]  /*b38d0*/  LDL.LU R146, [R1+0x88c] ;  /* 0x00088c0001927983 */ /* 0x000ee80000300800 */
[----:B------:R-:W3:Y:S04]  /*b38e0*/  LDL.LU R144, [R1+0x69c] ;  /* 0x00069c0001907983 */ /* 0x000ee80000300800 */
[----:B------:R-:W3:Y:S01]  /*b38f0*/  LDL.LU R145, [R1+0x1130] ;  /* 0x0011300001917983 */ /* 0x000ee20000300800 */
        /* <DEDUP_REMOVED lines=13> */
[----:B--2---:R1:W-:Y:S01]  /*b39d0*/  @P0 STG.E desc[UR60][R24.64], R159 ;  /* 0x0000009f18000986 */ /* 0x0043e2000c10193c */
        /* <DEDUP_REMOVED lines=22> */
[----:B---3--:R1:W-:Y:S04]  /*b3b40*/  @P3 STG.E desc[UR60][R24.64], R148 ;  /* 0x0000009418003986 */ /* 0x0083e8000c10193c */
[----:B-1----:R-:W2:Y:S01]  /*b3b50*/  LDL.LU R148, [R1+0x49c] ;  /* 0x00049c0001947983 */ /* 0x002ea20000300800 */
[----:B------:R-:W-:-:S03]  /*b3b60*/  IMAD.WIDE R24, R147, 0x4, R8 ;  /* 0x0000000493187825 */ /* 0x000fc600078e0208 */
[----:B------:R-:W3:Y:S04]  /*b3b70*/  LDL.LU R147, [R1+0x29c] ;  /* 0x00029c0001937983 */ /* 0x000ee80000300800 */
[----:B------:R1:W-:Y:S02]  /*b3b80*/  @P2 STG.E desc[UR60][R24.64], R146 ;  /* 0x0000009218002986 */ /* 0x0003e4000c10193c */
[----:B-1----:R-:W-:Y:S02]  /*b3b90*/  IMAD.WIDE R24, R145, 0x4, R2 ;  /* 0x0000000491187825 */ /* 0x002fe400078e0202 */
[----:B------:R-:W4:Y:S04]  /*b3ba0*/  LDL.LU R146, [R1+0x9c] ;  /* 0x00009c0001927983 */ /* 0x000f280000300800 */
[----:B------:R-:W4:Y:S04]  /*b3bb0*/  LDL.LU R15, [R1+0xf00] ;  /* 0x000f0000010f7983 */ /* 0x000f280000300800 */
[----:B------:R1:W-:Y:S04]  /*b3bc0*/  @P1 STG.E desc[UR60][R24.64], R144 ;  /* 0x0000009018001986 */ /* 0x0003e8000c10193c */
[----:B------:R-:W4:Y:S04]  /*b3bd0*/  LDL.LU R10, [R1+0xc90] ;  /* 0x000c9000010a7983 */ /* 0x000f280000300800 */
[----:B-1----:R-:W4:Y:S04]  /*b3be0*/  LDL.LU R144, [R1+0x1134] ;  /* 0x0011340001907983 */ /* 0x002f280000300800 */
[----:B------:R-:W4:Y:S01]  /*b3bf0*/  LDL.LU R26, [R1+0xaa0] ;  /* 0x000aa000011a7983 */ /* 0x000f220000300800 */
[----:B------:R-:W-:-:S02]  /*b3c00*/  LOP3.LUT P0, RZ, R17, 0x8000, RZ, 0xc0, !PT ;  /* 0x0000800011ff7812 */ /* 0x000fc4000780c0ff */
[----:B------:R-:W-:Y:S01]  /*b3c10*/  LOP3.LUT R12, R12, 0xffffffef, RZ, 0xc0, !PT ;  /* 0xffffffef0c0c7812 */ /* 0x000fe200078ec0ff */
[----:B------:R-:W4:Y:S04]  /*b3c20*/  LDL.LU R27, [R1+0x890] ;  /* 0x00089000011b7983 */ /* 0x000f280000300800 */
[----:B------:R-:W4:Y:S04]  /*b3c30*/  LDL.LU R137, [R1+0x1138] ;  /* 0x0011380001897983 */ /* 0x000f280000300800 */
[----:B------:R-:W4:Y:S02]  /*b3c40*/  LDL.LU R136, [R1+0x6a0] ;  /* 0x0006a00001887983 */ /* 0x000f240000300800 */
[----:B------:R-:W-:-:S02]  /*b3c50*/  @P0 LOP3.LUT R12, R12, 0x10, RZ, 0xfc, !PT ;  /* 0x000000100c0c0812 */ /* 0x000fc400078efcff */
[----:B------:R-:W-:Y:S01]  /*b3c60*/  LOP3.LUT P0, RZ, R17, 0x4000, RZ, 0xc0, !PT ;  /* 0x0000400011ff7812 */ /* 0x000fe2000780c0ff */
[----:B------:R-:W4:Y:S01]  /*b3c70*/  LDL.LU R252, [R1+0x4a0] ;  /* 0x0004a00001fc7983 */ /* 0x000f220000300800 */
[----:B------:R-:W-:-:S03]  /*b3c80*/  LOP3.LUT R12, R12, 0xffffffdf, RZ, 0xc0, !PT ;  /* 0xffffffdf0c0c7812 */ /* 0x000fc600078ec0ff */
[----:B------:R-:W4:Y:S04]  /*b3c90*/  LDL.LU R159, [R1+0x2a0] ;  /* 0x0002a000019f7983 */ /* 0x000f280000300800 */
[----:B------:R-:W4:Y:S04]  /*b3ca0*/  LDL.LU R138, [R1+0xa0] ;  /* 0x0000a000018a7983 */ /* 0x000f280000300800 */
[----:B------:R-:W-:Y:S01]  /*b3cb0*/  @P0 LOP3.LUT R12, R12, 0x20, RZ, 0xfc, !PT ;  /* 0x000000200c0c0812 */ /* 0x000fe200078efcff */
[----:B------:R-:W4:Y:S01]  /*b3cc0*/  LDL.LU R139, [R1+0xf04] ;  /* 0x000f0400018b7983 */ /* 0x000f220000300800 */
[----:B------:R-:W-:-:S02]  /*b3cd0*/  LOP3.LUT P0, RZ, R17, 0x2000, RZ, 0xc0, !PT ;  /* 0x0000200011ff7812 */ /* 0x000fc4000780c0ff */
[----:B------:R-:W-:Y:S01]  /*b3ce0*/  LOP3.LUT R12, R12, 0xffffffbf, RZ, 0xc0, !PT ;  /* 0xffffffbf0c0c7812 */ /* 0x000fe200078ec0ff */
[----:B------:R-:W4:Y:S01]  /*b3cf0*/  LDL.LU R156, [R1+0xc94] ;  /* 0x000c9400019c7983 */ /* 0x000f220000300800 */
[----:B------:R-:W-:-:S03]  /*b3d00*/  LOP3.LUT P4, RZ, R17, 0x8, RZ, 0xc0, !PT ;  /* 0x0000000811ff7812 */ /* 0x000fc6000788c0ff */
[----:B------:R-:W4:Y:S04]  /*b3d10*/  LDL.LU R151, [R1+0xaa4] ;  /* 0x000aa40001977983 */ /* 0x000f280000300800 */
[----:B------:R-:W4:Y:S02]  /*b3d20*/  LDL.LU R149, [R1+0x113c] ;  /* 0x00113c0001957983 */ /* 0x000f240000300800 */
[----:B------:R-:W-:Y:S02]  /*b3d30*/  @P0 LOP3.LUT R12, R12, 0x40, RZ, 0xfc, !PT ;  /* 0x000000400c0c0812 */ /* 0x000fe400078efcff */
[C---:B------:R-:W-:Y:S02]  /*b3d40*/  LOP3.LUT P0, RZ, R17.reuse, 0x1000, RZ, 0xc0, !PT ;  /* 0x0000100011ff7812 */ /* 0x040fe4000780c0ff */
[----:B------:R-:W-:Y:S01]  /*b3d50*/  LOP3.LUT P3, RZ, R17, 0x10, RZ, 0xc0, !PT ;  /* 0x0000001011ff7812 */ /* 0x000fe2000786c0ff */
[----:B------:R-:W-:Y:S01]  /*b3d60*/  IMAD.WIDE R24, R145, 0x4, R4 ;  /* 0x0000000491187825 */ /* 0x000fe200078e0204 */
[----:B------:R-:W-:Y:S01]  /*b3d70*/  LOP3.LUT R12, R12, 0xffffff7f, RZ, 0xc0, !PT ;  /* 0xffffff7f0c0c7812 */ /* 0x000fe200078ec0ff */
[----:B------:R-:W4:Y:S08]  /*b3d80*/  LDL.LU R150, [R1+0x894] ;  /* 0x0008940001967983 */ /* 0x000f300000300800 */
[----:B------:R-:W-:-:S02]  /*b3d90*/  @P0 LOP3.LUT R12, R12, 0x80, RZ, 0xfc, !PT ;  /* 0x000000800c0c0812 */ /* 0x000fc400078efcff */
        /* <DEDUP_REMOVED lines=10> */
[C---:B------:R-:W-:Y:S02]  /*b3e40*/  LOP3.LUT P0, RZ, R17.reuse, 0x100, RZ, 0xc0, !PT ;  /* 0x0000010011ff7812 */ /* 0x040fe4000780c0ff */
[----:B------:R-:W-:Y:S02]  /*b3e50*/  LOP3.LUT P1, RZ, R17, 0x40, RZ, 0xc0, !PT ;  /* 0x0000004011ff7812 */ /* 0x000fe4000782c0ff */
[----:B------:R-:W-:-:S09]  /*b3e60*/  LOP3.LUT R12, R12, 0xfffff7ff, RZ, 0xc0, !PT ;  /* 0xfffff7ff0c0c7812 */ /* 0x000fd200078ec0ff */
[----:B------:R-:W-:Y:S02]  /*b3e70*/  @P0 LOP3.LUT R12, R12, 0x800, RZ, 0xfc, !PT ;  /* 0x000008000c0c0812 */ /* 0x000fe400078efcff */
[----:B------:R-:W-:Y:S01]  /*b3e80*/  LOP3.LUT P0, RZ, R17, 0x80, RZ, 0xc0, !PT ;  /* 0x0000008011ff7812 */ /* 0x000fe2000780c0ff */
[----:B--2---:R1:W-:Y:S02]  /*b3e90*/  @P4 STG.E desc[UR60][R24.64], R148 ;  /* 0x0000009418004986 */ /* 0x0043e4000c10193c */
[C---:B-1----:R-:W-:Y:S02]  /*b3ea0*/  IMAD.WIDE R24, R145.reuse, 0x4, R6 ;  /* 0x0000000491187825 */ /* 0x042fe400078e0206 */
[----:B------:R-:W2:Y:S04]  /*b3eb0*/  LDL.LU R148, [R1+0x6a4] ;  /* 0x0006a40001947983 */ /* 0x000ea80000300800 */
[----:B---3--:R1:W-:Y:S02]  /*b3ec0*/  @P3 STG.E desc[UR60][R24.64], R147 ;  /* 0x0000009318003986 */ /* 0x0083e4000c10193c */
[----:B-1----:R-:W-:-:S02]  /*b3ed0*/  IMAD.WIDE R24, R145, 0x4, R8 ;  /* 0x0000000491187825 */ /* 0x002fc400078e0208 */
[----:B------:R-:W3:Y:S04]  /*b3ee0*/  LDL.LU R147, [R1+0x4a4] ;  /* 0x0004a40001937983 */ /* 0x000ee80000300800 */
[----:B------:R-:W3:Y:S04]  /*b3ef0*/  LDL.LU R145, [R1+0x2a4] ;  /* 0x0002a40001917983 */ /* 0x000ee80000300800 */
[----:B----4-:R1:W-:Y:S04]  /*b3f00*/  @P2 STG.E desc[UR60][R24.64], R146 ;  /* 0x0000009218002986 */ /* 0x0103e8000c10193c */
[----:B-1----:R-:W4:Y:S01]  /*b3f10*/  LDL.LU R146, [R1+0x1140] ;  /* 0x0011400001927983 */ /* 0x002f220000300800 */
[----:B------:R-:W-:-:S05]  /*b3f20*/  IMAD.WIDE R24, R144, 0x4, R2 ;  /* 0x0000000490187825 */ /* 0x000fca00078e0202 */
[----:B------:R1:W-:Y:S02]  /*b3f30*/  @P1 STG.E desc[UR60][R24.64], R15 ;  /* 0x0000000f18001986 */ /* 0x0003e4000c10193c */
[----:B-1----:R-:W-:-:S05]  /*b3f40*/  IMAD.WIDE R24, R144, 0x4, R4 ;  /* 0x0000000490187825 */ /* 0x002fca00078e0204 */
[----:B------:R1:W-:Y:S01]  /*b3f50*/  @P0 STG.E desc[UR60][R24.64], R10 ;  /* 0x0000000a18000986 */ /* 0x0003e2000c10193c */
[----:B------:R-:W-:Y:S01]  /*b3f60*/  LOP3.LUT P0, RZ, R12, 0x800, RZ, 0xc0, !PT ;  /* 0x000008000cff7812 */ /* 0x000fe2000780c0ff */
[----:B-1----:R-:W-:-:S12]  /*b3f70*/  IMAD.WIDE R24, R144, 0x4, R6 ;  /* 0x0000000490187825 */ /* 0x002fd800078e0206 */
[----:B------:R1:W-:Y:S02]  /*b3f80*/  @P0 STG.E desc[UR60][R24.64], R26 ;  /* 0x0000001a18000986 */ /* 0x0003e4000c10193c */
[----:B-1----:R-:W-:Y:S02]  /*b3f90*/  IMAD.WIDE R24, R144, 0x4, R8 ;  /* 0x0000000490187825 */ /* 0x002fe400078e0208 */
        /* <DEDUP_REMOVED lines=15> */
[C---:B------:R-:W-:Y:S01]  /*b4090*/  LOP3.LUT P0, RZ, R12.reuse, 0x20, RZ, 0xc0, !PT ;  /* 0x000000200cff7812 */ /* 0x040fe2000780c0ff */
[----:B-1----:R-:W-:Y:S01]  /*b40a0*/  IMAD.WIDE R24, R149, 0x4, R2 ;  /* 0x0000000495187825 */ /* 0x002fe200078e0202 */
[----:B------:R-:W-:Y:S01]  /*b40b0*/  LOP3.LUT P6, RZ, R17, 0x10000, RZ, 0xc0, !PT ;  /* 0x0001000011ff7812 */ /* 0x000fe200078cc0ff */
[----:B------:R-:W3:Y:S10]  /*b40c0*/  LDL.LU R138, [R1+0x114c] ;  /* 0x00114c00018a7983 */ /* 0x000ef40000300800 */
        /* <DEDUP_REMOVED lines=10> */
[----:B------:R4:W-:Y:S01]  /*b4170*/  @P5 STG.E desc[UR60][R24.64], R150 ;  /* 0x0000009618005986 */ /* 0x0009e2000c10193c */
[C---:B------:R-:W-:Y:S02]  /*b4180*/  LOP3.LUT P2, RZ, R17.reuse, 0x100000, RZ, 0xc0, !PT ;  /* 0x0010000011ff7812 */ /* 0x040fe4000784c0ff */
[----:B------:R-:W-:Y:S01]  /*b4190*/  LOP3.LUT P1, RZ, R17, 0x200000, RZ, 0xc0, !PT ;  /* 0x0020000011ff7812 */ /* 0x000fe2000782c0ff */
[----:B----4-:R-:W-:-:S05]  /*b41a0*/  IMAD.WIDE R24, R146, 0x4, R2 ;  /* 0x0000000492187825 */ /* 0x010fca00078e0202 */
[----:B--2---:R1:W-:Y:S02]  /*b41b0*/  @P4 STG.E desc[UR60][R24.64], R148 ;  /* 0x0000009418004986 */ /* 0x0043e4000c10193c */
[----:B-1----:R-:W-:-:S05]  /*b41c0*/  IMAD.WIDE R24, R146, 0x4, R4 ;  /* 0x0000000492187825 */ /* 0x002fca00078e0204 */
[----:B---3--:R1:W-:Y:S02]  /*b41d0*/  @P3 STG.E desc[UR60][R24.64], R147 ;  /* 0x0000009318003986 */ /* 0x0083e4000c10193c */
[C---:B-1----:R-:W-:Y:S02]  /*b41e0*/  IMAD.WIDE R24, R146.reuse, 0x4, R6 ;  /* 0x0000000492187825 */ /* 0x042fe400078e0206 */
[----:B------:R-:W2:Y:S04]  /*b41f0*/  LDL.LU R147, [R1+0xf08] ;  /* 0x000f080001937983 */ /* 0x000ea80000300800 */
[----:B------:R1:W-:Y:S02]  /*b4200*/  @P2 STG.E desc[UR60][R24.64], R145 ;  /* 0x0000009118002986 */ /* 0x0003e4000c10193c */
[----:B-1----:R-:W-:-:S02]  /*b4210*/  IMAD.WIDE R24, R146, 0x4, R8 ;  /* 0x0000000492187825 */ /* 0x002fc400078e0208 */
[----:B------:R-:W3:Y:S04]  /*b4220*/  LDL.LU R145, [R1+0xc98] ;  /* 0x000c980001917983 */ /* 0x000ee80000300800 */
[----:B------:R-:W4:Y:S04]  /*b4230*/  LDL.LU R146, [R1+0xaa8] ;  /* 0x000aa80001927983 */ /* 0x000f280000300800 */
[----:B------:R1:W-:Y:S04]  /*b4240*/  @P1 STG.E desc[UR60][R24.64], R144 ;  /* 0x0000009018001986 */ /* 0x0003e8000c10193c */
[----:B-1----:R-:W2:Y:S04]  /*b4250*/  LDL.LU R144, [R1+0x1144] ;  /* 0x0011440001907983 */ /* 0x002ea80000300800 */
[----:B------:R-:W4:Y:S04]  /*b4260*/  LDL.LU R25, [R1+0x898] ;  /* 0x0008980001197983 */ /* 0x000f280000300800 */
[----:B------:R-:W4:Y:S01]  /*b4270*/  LDL.LU R15, [R1+0x6a8] ;  /* 0x0006a800010f7983 */ /* 0x000f220000300800 */
[----:B------:R-:W-:-:S03]  /*b4280*/  LOP3.LUT P0, RZ, R18, 0x4, RZ, 0xc0, !PT ;  /* 0x0000000412ff7812 */ /* 0x000fc6000780c0ff */
[----:B------:R-:W4:Y:S01]  /*b4290*/  LDL.LU R27, [R1+0x1148] ;  /* 0x00114800011b7983 */ /* 0x000f220000300800 */
[----:B------:R-:W-:-:S03]  /*b42a0*/  LOP3.LUT R13, R13, 0xefffffff, RZ, 0xc0, !PT ;  /* 0xefffffff0d0d7812 */ /* 0x000fc600078ec0ff */
[----:B------:R-:W4:Y:S04]  /*b42b0*/  LDL.LU R10, [R1+0x4a8] ;  /* 0x0004a800010a7983 */ /* 0x000f280000300800 */
[----:B------:R-:W4:Y:S02]  /*b42c0*/  LDL.LU R26, [R1+0x2a8] ;  /* 0x0002a800011a7983 */ /* 0x000f240000300800 */
[----:B------:R-:W-:Y:S02]  /*b42d0*/  @P0 LOP3.LUT R13, R13, 0x10000000, RZ, 0xfc, !PT ;  /* 0x100000000d0d0812 */ /* 0x000fe400078efcff */
[----:B------:R-:W-:Y:S01]  /*b42e0*/  LOP3.LUT P0, RZ, R18, 0x2, RZ, 0xc0, !PT ;  /* 0x0000000212ff7812 */ /* 0x000fe2000780c0ff */
[----:B------:R-:W4:Y:S01]  /*b42f0*/  LDL.LU R136, [R1+0xa8] ;  /* 0x0000a80001887983 */ /* 0x000f220000300800 */
[----:B------:R-:W-:-:S03]  /*b4300*/  LOP3.LUT R13, R13, 0xdfffffff, RZ, 0xc0, !PT ;  /* 0xdfffffff0d0d7812 */ /* 0x000fc600078ec0ff */
[----:B------:R-:W4:Y:S01]  /*b4310*/  LDL.LU R252, [R1+0xf0c] ;  /* 0x000f0c0001fc7983 */ /* 0x000f220000300800 */
[----:B------:R-:W-:-:S03]  /*b4320*/  LOP3.LUT R12, R12, 0xfffffffe, RZ, 0xc0, !PT ;  /* 0xfffffffe0c0c7812 */ /* 0x000fc600078ec0ff */
[----:B------:R-:W4:Y:S04]  /*b4330*/  LDL.LU R159, [R1+0xc9c] ;  /* 0x000c9c00019f7983 */ /* 0x000f280000300800 */
[----:B------:R-:W-:Y:S01]  /*b4340*/  @P0 LOP3.LUT R13, R13, 0x20000000, RZ, 0xfc, !PT ;  /* 0x200000000d0d0812 */ /* 0x000fe200078efcff */
[----:B------:R-:W4:Y:S01]  /*b4350*/  LDL.LU R137, [R1+0xaac] ;  /* 0x000aac0001897983 */ /* 0x000f220000300800 */
[----:B------:R-:W-:Y:S02]  /*b4360*/  LOP3.LUT P0, RZ, R18, 0x1, RZ, 0xc0, !PT ;  /* 0x0000000112ff7812 */ /* 0x000fe4000780c0ff */
[----:B------:R-:W-:Y:S01]  /*b4370*/  LOP3.LUT R13, R13, 0xbfffffff, RZ, 0xc0, !PT ;  /* 0xbfffffff0d0d7812 */ /* 0x000fe200078ec0ff */
[----:B------:R-:W4:Y:S01]  /*b4380*/  LDL.LU R139, [R1+0x89c] ;  /* 0x00089c00018b7983 */ /* 0x000f220000300800 */
[----:B------:R-:W-:-:S03]  /*b4390*/  LOP3.LUT P4, RZ, R17, 0x400000, RZ, 0xc0, !PT ;  /* 0x0040000011ff7812 */ /* 0x000fc6000788c0ff */
[----:B------:R-:W4:Y:S04]  /*b43a0*/  LDL.LU R156, [R1+0x6ac] ;  /* 0x0006ac00019c7983 */ /* 0x000f280000300800 */
[----:B------:R-:W4:Y:S02]  /*b43b0*/  LDL.LU R151, [R1+0x4ac] ;  /* 0x0004ac0001977983 */ /* 0x000f240000300800 */
[----:B------:R-:W-:Y:S02]  /*b43c0*/  @P0 LOP3.LUT R13, R13, 0x40000000, RZ, 0xfc, !PT ;  /* 0x400000000d0d0812 */ /* 0x000fe400078efcff */
[----:B------:R-:W-:Y:S01]  /*b43d0*/  LOP3.LUT P0, RZ, R17, 0x80000000, RZ, 0xc0, !PT ;  /* 0x8000000011ff7812 */ /* 0x000fe2000780c0ff */
[----:B------:R-:W4:Y:S01]  /*b43e0*/  LDL.LU R149, [R1+0x2ac] ;  /* 0x0002ac0001957983 */ /* 0x000f220000300800 */
[----:B------:R-:W-:-:S03]  /*b43f0*/  LOP3.LUT R13, R13, 0x7fffffff, RZ, 0xc0, !PT ;  /* 0x7fffffff0d0d7812 */ /* 0x000fc600078ec0ff */
[----:B------:R-:W4:Y:S01]  /*b4400*/  LDL.LU R150, [R1+0x1150] ;  /* 0x0011500001967983 */ /* 0x000f220000300800 */
[C---:B------:R-:W-:Y:S02]  /*b4410*/  LOP3.LUT P3, RZ, R17.reuse, 0x800000, RZ, 0xc0, !PT ;  /* 0x0080000011ff7812 */ /* 0x040fe4000786c0ff */
[----:B------:R-:W-:Y:S01]  /*b4420*/  LOP3.LUT P2, RZ, R17, 0x1000000, RZ, 0xc0, !PT ;  /* 0x0100000011ff7812 */ /* 0x000fe2000784c0ff */
[----:B------:R-:W4:Y:S04]  /*b4430*/  LDL.LU R148, [R1+0xac] ;  /* 0x0000ac0001947983 */ /* 0x000f280000300800 */
[----:B------:R-:W-:Y:S02]  /*b4440*/  @P0 LOP3.LUT R13, R13, 0x80000000, RZ, 0xfc, !PT ;  /* 0x800000000d0d0812 */ /* 0x000fe400078efcff */
[----:B------:R-:W-:-:S13]  /*b4450*/  LOP3.LUT P0, RZ, R17, 0x40000000, RZ, 0xc0, !PT ;  /* 0x4000000011ff7812 */ /* 0x000fda000780c0ff */
        /* <DEDUP_REMOVED lines=11> */
[----:B------:R-:W-:Y:S01]  /*b4510*/  LOP3.LUT P0, RZ, R17, 0x4000000, RZ, 0xc0, !PT ;  /* 0x0400000011ff7812 */ /* 0x000fe2000780c0ff */
[----:B--2---:R-:W-:-:S05]  /*b4520*/  IMAD.WIDE R16, R144, 0x4, R2 ;  /* 0x0000000490107825 */ /* 0x004fca00078e0202 */
[----:B------:R1:W-:Y:S02]  /*b4530*/  @P4 STG.E desc[UR60][R16.64], R147 ;  /* 0x0000009310004986 */ /* 0x0003e4000c10193c */
[----:B-1----:R-:W-:-:S05]  /*b4540*/  IMAD.WIDE R16, R144, 0x4, R4 ;  /* 0x0000000490107825 */ /* 0x002fca00078e0204 */
[----:B---3--:R1:W-:Y:S02]  /*b4550*/  @P3 STG.E desc[UR60][R16.64], R145 ;  /* 0x0000009110003986 */ /* 0x0083e4000c10193c */
[C---:B-1----:R-:W-:Y:S02]  /*b4560*/  IMAD.WIDE R16, R144.reuse, 0x4, R6 ;  /* 0x0000000490107825 */ /* 0x042fe400078e0206 */
[----:B------:R-:W2:Y:S04]  /*b4570*/  LDL.LU R145, [R1+0xf10] ;  /* 0x000f100001917983 */ /* 0x000ea80000300800 */
[----:B----4-:R1:W-:Y:S02]  /*b4580*/  @P2 STG.E desc[UR60][R16.64], R146 ;  /* 0x0000009210002986 */ /* 0x0103e4000c10193c */
[----:B-1----:R-:W-:-:S02]  /*b4590*/  IMAD.WIDE R16, R144, 0x4, R8 ;  /* 0x0000000490107825 */ /* 0x002fc400078e0208 */
[----:B------:R-:W3:Y:S04]  /*b45a0*/  LDL.LU R146, [R1+0xca0] ;  /* 0x000ca00001927983 */ /* 0x000ee80000300800 */
[----:B------:R-:W4:Y:S04]  /*b45b0*/  LDL.LU R144, [R1+0xab0] ;  /* 0x000ab00001907983 */ /* 0x000f280000300800 */
[----:B------:R-:W2:Y:S04]  /*b45c0*/  LDL.LU R147, [R1+0x1154] ;  /* 0x0011540001937983 */ /* 0x000ea80000300800 */
[----:B------:R1:W-:Y:S02]  /*b45d0*/  @P1 STG.E desc[UR60][R16.64], R25 ;  /* 0x0000001910001986 */ /* 0x0003e4000c10193c */
[----:B-1----:R-:W-:-:S05]  /*b45e0*/  IMAD.WIDE R16, R27, 0x4, R2 ;  /* 0x000000041b107825 */ /* 0x002fca00078e0202 */
        /* <DEDUP_REMOVED lines=36> */
[----:B------:R-:W4:Y:S04]  /*b4830*/  LDL.LU R150, [R1+0x8a0] ;  /* 0x0008a00001967983 */ /* 0x000f280000300800 */
[----:B------:R1:W-:Y:S04]  /*b4840*/  @P4 STG.E desc[UR60][R16.64], R148 ;  /* 0x0000009410004986 */ /* 0x0003e8000c10193c */
[----:B-1----:R-:W4:Y:S01]  /*b4850*/  LDL.LU R148, [R1+0x6b0] ;  /* 0x0006b00001947983 */ /* 0x002f220000300800 */
[----:B--2---:R-:W-:-:S05]  /*b4860*/  IMAD.WIDE R16, R147, 0x4, R2 ;  /* 0x0000000493107825 */ /* 0x004fca00078e0202 */
[----:B------:R1:W-:Y:S02]  /*b4870*/  @P3 STG.E desc[UR60][R16.64], R145 ;  /* 0x0000009110003986 */ /* 0x0003e4000c10193c */
[C---:B-1----:R-:W-:Y:S02]  /*b4880*/  IMAD.WIDE R16, R147.reuse, 0x4, R4 ;  /* 0x0000000493107825 */ /* 0x042fe400078e0204 */
[----:B------:R-:W2:Y:S04]  /*b4890*/  LDL.LU R145, [R1+0x4b0] ;  /* 0x0004b00001917983 */ /* 0x000ea80000300800 */
[----:B---3--:R1:W-:Y:S02]  /*b48a0*/  @P2 STG.E desc[UR60][R16.64], R146 ;  /* 0x0000009210002986 */ /* 0x0083e4000c10193c */
[----:B-1----:R-:W-:-:S02]  /*b48b0*/  IMAD.WIDE R16, R147, 0x4, R6 ;  /* 0x0000000493107825 */ /* 0x002fc400078e0206 */
[----:B------:R-:W3:Y:S04]  /*b48c0*/  LDL.LU R146, [R1+0x2b0] ;  /* 0x0002b00001927983 */ /* 0x000ee80000300800 */
[----:B----4-:R1:W-:Y:S04]  /*b48d0*/  @P1 STG.E desc[UR60][R16.64], R144 ;  /* 0x0000009010001986 */ /* 0x0103e8000c10193c */
[----:B-1----:R-:W4:Y:S04]  /*b48e0*/  LDL.LU R144, [R1+0x1158] ;  /* 0x0011580001907983 */ /* 0x002f280000300800 */
[----:B------:R-:W3:Y:S01]  /*b48f0*/  LDL.LU R15, [R1+0xb0] ;  /* 0x0000b000010f7983 */ /* 0x000ee20000300800 */
[----:B------:R-:W-:-:S03]  /*b4900*/  IMAD.WIDE R16, R147, 0x4, R8 ;  /* 0x0000000493107825 */ /* 0x000fc600078e0208 */
[----:B------:R-:W3:Y:S04]  /*b4910*/  LDL.LU R136, [R1+0x115c] ;  /* 0x00115c0001887983 */ /* 0x000ee80000300800 */
        /* <DEDUP_REMOVED lines=8> */
[----:B------:R-:W3:Y:S01]  /*b49a0*/  LDL.LU R138, [R1+0x2b4] ;  /* 0x0002b400018a7983 */ /* 0x000ee20000300800 */
[----:B------:R-:W-:-:S02]  /*b49b0*/  LOP3.LUT P4, RZ, R18, 0x200, RZ, 0xc0, !PT ;  /* 0x0000020012ff7812 */ /* 0x000fc4000788c0ff */
[C---:B------:R-:W-:Y:S01]  /*b49c0*/  LOP3.LUT P3, RZ, R18.reuse, 0x400, RZ, 0xc0, !PT ;  /* 0x0000040012ff7812 */ /* 0x040fe2000786c0ff */
[----:B------:R-:W3:Y:S01]  /*b49d0*/  LDL.LU R156, [R1+0xb4] ;  /* 0x0000b400019c7983 */ /* 0x000ee20000300800 */
[----:B------:R-:W-:-:S03]  /*b49e0*/  LOP3.LUT P2, RZ, R18, 0x800, RZ, 0xc0, !PT ;  /* 0x0000080012ff7812 */ /* 0x000fc6000784c0ff */
[----:B------:R-:W3:Y:S01]  /*b49f0*/  LDL.LU R149, [R1+0xf18] ;  /* 0x000f180001957983 */ /* 0x000ee20000300800 */
[C---:B------:R-:W-:Y:S02]  /*b4a00*/  LOP3.LUT P1, RZ, R18.reuse, 0x1000, RZ, 0xc0, !PT ;  /* 0x0000100012ff7812 */ /* 0x040fe4000782c0ff */
[----:B------:R-:W-:Y:S02]  /*b4a10*/  LOP3.LUT P0, RZ, R18, 0x200000, RZ, 0xc0, !PT ;  /* 0x0020000012ff7812 */ /* 0x000fe4000780c0ff */
[----:B------:R-:W-:-:S11]  /*b4a20*/  LOP3.LUT R13, R13, 0xffefffff, RZ, 0xc0, !PT ;  /* 0xffefffff0d0d7812 */ /* 0x000fd600078ec0ff */
[----:B------:R-:W-:Y:S02]  /*b4a30*/  @P0 LOP3.LUT R13, R13, 0x100000, RZ, 0xfc, !PT ;  /* 0x001000000d0d0812 */ /* 0x000fe400078efcff */
[----:B------:R-:W-:Y:S02]  /*b4a40*/  LOP3.LUT P0, RZ, R18, 0x100000, RZ, 0xc0, !PT ;  /* 0x0010000012ff7812 */ /* 0x000fe4000780c0ff */
[----:B------:R-:W-:Y:S01]  /*b4a50*/  LOP3.LUT R13, R13, 0xffdfffff, RZ, 0xc0, !PT ;  /* 0xffdfffff0d0d7812 */ /* 0x000fe200078ec0ff */
[----:B------:R1:W-:Y:S04]  /*b4a60*/  @P4 STG.E desc[UR60][R16.64], R150 ;  /* 0x0000009610004986 */ /* 0x0003e8000c10193c */
[----:B-1----:R-:W3:Y:S06]  /*b4a70*/  LDL.LU R150, [R1+0xca8] ;  /* 0x000ca80001967983 */ /* 0x002eec0000300800 */
[----:B------:R-:W-:-:S02]  /*b4a80*/  @P0 LOP3.LUT R13, R13, 0x200000, RZ, 0xfc, !PT ;  /* 0x002000000d0d0812 */ /* 0x000fc400078efcff */
[----:B------:R-:W-:Y:S02]  /*b4a90*/  LOP3.LUT P0, RZ, R18, 0x80000, RZ, 0xc0, !PT ;  /* 0x0008000012ff7812 */ /* 0x000fe4000780c0ff */
[----:B------:R-:W-:-:S11]  /*b4aa0*/  LOP3.LUT R13, R13, 0xffbfffff, RZ, 0xc0, !PT ;  /* 0xffbfffff0d0d7812 */ /* 0x000fd600078ec0ff */
[----:B------:R-:W-:Y:S02]  /*b4ab0*/  @P0 LOP3.LUT R13, R13, 0x400000, RZ, 0xfc, !PT ;  /* 0x004000000d0d0812 */ /* 0x000fe400078efcff */
[----:B------:R-:W-:Y:S02]  /*b4ac0*/  LOP3.LUT P0, RZ, R18, 0x40000, RZ, 0xc0, !PT ;  /* 0x0004000012ff7812 */ /* 0x000fe4000780c0ff */
[----:B------:R-:W-:Y:S01]  /*b4ad0*/  LOP3.LUT R13, R13, 0xff7fffff, RZ, 0xc0, !PT ;  /* 0xff7fffff0d0d7812 */ /* 0x000fe200078ec0ff */
[----:B----4-:R-:W-:-:S05]  /*b4ae0*/  IMAD.WIDE R16, R144, 0x4, R2 ;  /* 0x0000000490107825 */ /* 0x010fca00078e0202 */
[----:B------:R1:W-:Y:S02]  /*b4af0*/  @P3 STG.E desc[UR60][R16.64], R148 ;  /* 0x0000009410003986 */ /* 0x0003e4000c10193c */
[C---:B-1----:R-:W-:Y:S02]  /*b4b00*/  IMAD.WIDE R16, R144.reuse, 0x4, R4 ;  /* 0x0000000490107825 */ /* 0x042fe400078e0204 */
[----:B------:R-:W4:Y:S04]  /*b4b10*/  LDL.LU R148, [R1+0xab8] ;  /* 0x000ab80001947983 */ /* 0x000f280000300800 */
[----:B--2---:R1:W-:Y:S02]  /*b4b20*/  @P2 STG.E desc[UR60][R16.64], R145 ;  /* 0x0000009110002986 */ /* 0x0043e4000c10193c */
[----:B-1----:R-:W-:-:S02]  /*b4b30*/  IMAD.WIDE R16, R144, 0x4, R6 ;  /* 0x0000000490107825 */ /* 0x002fc400078e0206 */
[----:B------:R-:W2:Y:S04]  /*b4b40*/  LDL.LU R145, [R1+0x8a8] ;  /* 0x0008a80001917983 */ /* 0x000ea80000300800 */
[----:B---3--:R1:W-:Y:S02]  /*b4b50*/  @P1 STG.E desc[UR60][R16.64], R146 ;  /* 0x0000009210001986 */ /* 0x0083e4000c10193c */
[----:B-1----:R-:W-:Y:S02]  /*b4b60*/  IMAD.WIDE R16, R144, 0x4, R8 ;  /* 0x0000000490107825 */ /* 0x002fe400078e0208 */
[----:B------:R-:W3:Y:S04]  /*b4b70*/  LDL.LU R146, [R1+0x6b8] ;  /* 0x0006b80001927983 */ /* 0x000ee80000300800 */
[----:B------:R-:W3:Y:S04]  /*b4b80*/  LDL.LU R144, [R1+0x4b8] ;  /* 0x0004b80001907983 */ /* 0x000ee80000300800 */
[----:B------:R-:W3:Y:S01]  /*b4b90*/  LDL.LU R151, [R1+0x1168] ;  /* 0x0011680001977983 */ /* 0x000ee20000300800 */
        /* <DEDUP_REMOVED lines=53> */
[----:B--2---:R3:W-:Y:S02]  /*b4ef0*/  @P3 STG.E desc[UR60][R16.64], R145 ;  /* 0x0000009110003986 */ /* 0x0047e4000c10193c */
[----:B---3--:R-:W-:-:S05]  /*b4f00*/  IMAD.WIDE R16, R151, 0x4, R2 ;  /* 0x0000000497107825 */ /* 0x008fca00078e0202 */
[----:B------:R1:W-:Y:S02]  /*b4f10*/  @P2 STG.E desc[UR60][R16.64], R146 ;  /* 0x0000009210002986 */ /* 0x0003e4000c10193c */
[----:B-1----:R-:W-:-:S05]  /*b4f20*/  IMAD.WIDE R16, R151, 0x4, R4 ;  /* 0x0000000497107825 */ /* 0x002fca00078e0204 */
[----:B------:R1:W-:Y:S04]  /*b4f30*/  @P1 STG.E desc[UR60][R16.64], R144 ;  /* 0x0000009010001986 */ /* 0x0003e8000c10193c */
        /* <DEDUP_REMOVED lines=24> */
[----:B------:R-:W2:Y:S04]  /*b50c0*/  LDL.LU R27, [R1+0x4bc] ;  /* 0x0004bc00011b7983 */ /* 0x000ea80000300800 */
[----:B------:R-:W2:Y:S01]  /*b50d0*/  LDL.LU R136, [R1+0x2bc] ;  /* 0x0002bc0001887983 */ /* 0x000ea20000300800 */
[----:B------:R-:W-:-:S03]  /*b50e0*/  LOP3.LUT R13, R13, 0xfffeffff, RZ, 0xc0, !PT ;  /* 0xfffeffff0d0d7812 */ /* 0x000fc600078ec0ff */
[----:B------:R-:W2:Y:S01]  /*b50f0*/  LDL.LU R159, [R1+0xbc] ;  /* 0x0000bc00019f7983 */ /* 0x000ea20000300800 */
[----:B------:R-:W-:Y:S02]  /*b5100*/  @P0 LOP3.LUT R13, R13, 0x10000, RZ, 0xfc, !PT ;  /* 0x000100000d0d0812 */ /* 0x000fe400078efcff */
[----:B------:R-:W-:Y:S01]  /*b5110*/  LOP3.LUT P0, RZ, R19, 0x8, RZ, 0xc0, !PT ;  /* 0x0000000813ff7812 */ /* 0x000fe2000780c0ff */
[----:B------:R-:W2:Y:S01]  /*b5120*/  LDL.LU R156, [R1+0x1174] ;  /* 0x00117400019c7983 */ /* 0x000ea20000300800 */
[----:B------:R-:W-:Y:S02]  /*b5130*/  LOP3.LUT R13, R13, 0xfffdffff, RZ, 0xc0, !PT ;  /* 0xfffdffff0d0d7812 */ /* 0x000fe400078ec0ff */
[C---:B------:R-:W-:Y:S01]  /*b5140*/  LOP3.LUT P3, RZ, R18.reuse, 0x20000000, RZ, 0xc0, !PT ;  /* 0x2000000012ff7812 */ /* 0x040fe2000786c0ff */
[----:B------:R-:W2:Y:S01]  /*b5150*/  LDL.LU R137, [R1+0xf20] ;  /* 0x000f200001897983 */ /* 0x000ea20000300800 */
[C---:B------:R-:W-:Y:S01]  /*b5160*/  LOP3.LUT P2, RZ, R18.reuse, 0x40000000, RZ, 0xc0, !PT ;  /* 0x4000000012ff7812 */ /* 0x040fe2000784c0ff */
[----:B------:R-:W-:Y:S01]  /*b5170*/  IMAD.WIDE R16, R151, 0x4, R8 ;  /* 0x0000000497107825 */ /* 0x000fe200078e0208 */
[----:B------:R-:W-:Y:S01]  /*b5180*/  LOP3.LUT P1, RZ, R18, 0x80000000, RZ, 0xc0, !PT ;  /* 0x8000000012ff7812 */ /* 0x000fe2000782c0ff */
[----:B------:R-:W2:Y:S04]  /*b5190*/  LDL.LU R138, [R1+0xcb0] ;  /* 0x000cb000018a7983 */ /* 0x000ea80000300800 */
[----:B------:R-:W-:-:S02]  /*b51a0*/  @P0 LOP3.LUT R13, R13, 0x20000, RZ, 0xfc, !PT ;  /* 0x000200000d0d0812 */ /* 0x000fc400078efcff */
[----:B------:R-:W-:Y:S02]  /*b51b0*/  LOP3.LUT P0, RZ, R19, 0x4, RZ, 0xc0, !PT ;  /* 0x0000000413ff7812 */ /* 0x000fe4000780c0ff */
[----:B------:R-:W-:Y:S01]  /*b51c0*/  LOP3.LUT R13, R13, 0xfffbffff, RZ, 0xc0, !PT ;  /* 0xfffbffff0d0d7812 */ /* 0x000fe200078ec0ff */
[----:B---3--:R4:W-:Y:S10]  /*b51d0*/  @P3 STG.E desc[UR60][R16.64], R149 ;  /* 0x0000009510003986 */ /* 0x0089f4000c10193c */
[----:B------:R-:W-:-:S02]  /*b51e0*/  @P0 LOP3.LUT R13, R13, 0x40000, RZ, 0xfc, !PT ;  /* 0x000400000d0d0812 */ /* 0x000fc400078efcff */
[----:B------:R-:W-:Y:S01]  /*b51f0*/  LOP3.LUT P0, RZ, R19, 0x2, RZ, 0xc0, !PT ;  /* 0x0000000213ff7812 */ /* 0x000fe2000780c0ff */
[----:B----4-:R-:W-:Y:S01]  /*b5200*/  IMAD.WIDE R16, R145, 0x4, R2 ;  /* 0x0000000491107825 */ /* 0x010fe200078e0202 */
[----:B------:R-:W-:-:S04]  /*b5210*/  LOP3.LUT R13, R13, 0xfff7ffff, RZ, 0xc0, !PT ;  /* 0xfff7ffff0d0d7812 */ /* 0x000fc800078ec0ff */
[----:B------:R1:W-:Y:S07]  /*b5220*/  @P2 STG.E desc[UR60][R16.64], R150 ;  /* 0x0000009610002986 */ /* 0x0003ee000c10193c */
[----:B------:R-:W-:Y:S01]  /*b5230*/  @P0 LOP3.LUT R13, R13, 0x80000, RZ, 0xfc, !PT ;  /* 0x000800000d0d0812 */ /* 0x000fe200078efcff */
[----:B-1----:R-:W-:Y:S01]  /*b5240*/  IMAD.WIDE R16, R145, 0x4, R4 ;  /* 0x0000000491107825 */ /* 0x002fe200078e0204 */
[----:B------:R-:W-:-:S04]  /*b5250*/  LOP3.LUT P0, RZ, R19, 0x1, RZ, 0xc0, !PT ;  /* 0x0000000113ff7812 */ /* 0x000fc8000780c0ff */
[----:B------:R1:W-:Y:S04]  /*b5260*/  @P1 STG.E desc[UR60][R16.64], R147 ;  /* 0x0000009310001986 */ /* 0x0003e8000c10193c */
[----:B-1----:R-:W3:Y:S04]  /*b5270*/  LDL.LU R147, [R1+0x1178] ;  /* 0x0011780001937983 */ /* 0x002ee80000300800 */
[----:B------:R-:W4:Y:S01]  /*b5280*/  LDL.LU R139, [R1+0xac0] ;  /* 0x000ac000018b7983 */ /* 0x000f220000300800 */
[----:B------:R-:W-:-:S03]  /*b5290*/  IMAD.WIDE R16, R145, 0x4, R6 ;  /* 0x0000000491107825 */ /* 0x000fc600078e0206 */
[----:B------:R-:W3:Y:S04]  /*b52a0*/  LDL.LU R151, [R1+0x8b0] ;  /* 0x0008b00001977983 */ /* 0x000ee80000300800 */
[----:B------:R1:W-:Y:S01]  /*b52b0*/  @P0 STG.E desc[UR60][R16.64], R148 ;  /* 0x0000009410000986 */ /* 0x0003e2000c10193c */
[----:B------:R-:W-:-:S03]  /*b52c0*/  LOP3.LUT P0, RZ, R13, 0x80000, RZ, 0xc0, !PT ;  /* 0x000800000dff7812 */ /* 0x000fc6000780c0ff */
[----:B------:R-:W3:Y:S04]  /*b52d0*/  LDL.LU R149, [R1+0x6c0] ;  /* 0x0006c00001957983 */ /* 0x000ee80000300800 */
[----:B------:R-:W3:Y:S01]  /*b52e0*/  LDL.LU R150, [R1+0x4c0] ;  /* 0x0004c00001967983 */ /* 0x000ee20000300800 */
[----:B-1----:R-:W-:-:S03]  /*b52f0*/  IMAD.WIDE R16, R145, 0x4, R8 ;  /* 0x0000000491107825 */ /* 0x002fc600078e0208 */
[----:B------:R-:W3:Y:S04]  /*b5300*/  LDL.LU R148, [R1+0x2c0] ;  /* 0x0002c00001947983 */ /* 0x000ee80000300800 */
[----:B------:R1:W-:Y:S01]  /*b5310*/  @P0 STG.E desc[UR60][R16.64], R146 ;  /* 0x0000009210000986 */ /* 0x0003e2000c10193c */
[----:B------:R-:W-:-:S03]  /*b5320*/  LOP3.LUT P0, RZ, R13, 0x40000, RZ, 0xc0, !PT ;  /* 0x000400000dff7812 */ /* 0x000fc6000780c0ff */
[----:B------:R-:W3:Y:S01]  /*b5330*/  LDL.LU R145, [R1+0xc0] ;  /* 0x0000c00001917983 */ /* 0x000ee20000300800 */
[----:B-1----:R-:W-:-:S09]  /*b5340*/  IMAD.WIDE R16, R252, 0x4, R2 ;  /* 0x00000004fc107825 */ /* 0x002fd200078e0202 */
        /* <DEDUP_REMOVED lines=18> */
[----:B------:R-:W2:Y:S10]  /*b5470*/  LDL.LU R137, [R1+0x1184] ;  /* 0x0011840001897983 */ /* 0x000eb40000300800 */
[----:B------:R1:W-:Y:S01]  /*b5480*/  @P0 STG.E desc[UR60][R16.64], R138 ;  /* 0x0000008a10000986 */ /* 0x0003e2000c10193c */
[----:B------:R-:W-:-:S02]  /*b5490*/  LOP3.LUT P0, RZ, R13, 0x1000, RZ, 0xc0, !PT ;  /* 0x000010000dff7812 */ /* 0x000fc4000780c0ff */
[----:B------:R-:W-:Y:S01]  /*b54a0*/  LOP3.LUT P5, RZ, R19, 0x400, RZ, 0xc0, !PT ;  /* 0x0000040013ff7812 */ /* 0x000fe200078ac0ff */
[----:B-1----:R-:W-:-:S10]  /*b54b0*/  IMAD.WIDE R16, R156, 0x4, R6 ;  /* 0x000000049c107825 */ /* 0x002fd400078e0206 */
[----:B----4-:R1:W-:Y:S01]  /*b54c0*/  @P0 STG.E desc[UR60][R16.64], R139 ;  /* 0x0000008b10000986 */ /* 0x0103e2000c10193c */
[----:B------:R-:W-:Y:S01]  /*b54d0*/  LOP3.LUT P4, RZ, R19, 0x800, RZ, 0xc0, !PT ;  /* 0x0000080013ff7812 */ /* 0x000fe2000788c0ff */
[----:B-1----:R-:W-:-:S05]  /*b54e0*/  IMAD.WIDE R16, R156, 0x4, R8 ;  /* 0x000000049c107825 */ /* 0x002fca00078e0208 */
[----:B---3--:R1:W-:Y:S01]  /*b54f0*/  @P6 STG.E desc[UR60][R16.64], R151 ;  /* 0x0000009710006986 */ /* 0x0083e2000c10193c */
[----:B------:R-:W-:Y:S01]  /*b5500*/  LOP3.LUT P3, RZ, R19, 0x1000, RZ, 0xc0, !PT ;  /* 0x0000100013ff7812 */ /* 0x000fe2000786c0ff */
[----:B-1----:R-:W-:-:S05]  /*b5510*/  IMAD.WIDE R16, R147, 0x4, R2 ;  /* 0x0000000493107825 */ /* 0x002fca00078e0202 */
[----:B------:R1:W-:Y:S01]  /*b5520*/  @P5 STG.E desc[UR60][R16.64], R149 ;  /* 0x0000009510005986 */ /* 0x0003e2000c10193c */
[----:B------:R-:W-:Y:S01]  /*b5530*/  LOP3.LUT P2, RZ, R19, 0x2000, RZ, 0xc0, !PT ;  /* 0x0000200013ff7812 */ /* 0x000fe2000784c0ff */
[----:B-1----:R-:W-:-:S05]  /*b5540*/  IMAD.WIDE R16, R147, 0x4, R4 ;  /* 0x0000000493107825 */ /* 0x002fca00078e0204 */
[----:B------:R1:W-:Y:S02]  /*b5550*/  @P4 STG.E desc[UR60][R16.64], R150 ;  /* 0x0000009610004986 */ /* 0x0003e4000c10193c */
[----:B-1----:R-:W-:-:S05]  /*b5560*/  IMAD.WIDE R16, R147, 0x4, R6 ;  /* 0x0000000493107825 */ /* 0x002fca00078e0206 */
[----:B------:R1:W-:Y:S01]  /*b5570*/  @P3 STG.E desc[UR60][R16.64], R148 ;  /* 0x0000009410003986 */ /* 0x0003e2000c10193c */
[----:B------:R-:W-:Y:S01]  /*b5580*/  LOP3.LUT P1, RZ, R19, 0x4000, RZ, 0xc0, !PT ;  /* 0x0000400013ff7812 */ /* 0x000fe2000782c0ff */
[----:B-1----:R-:W-:Y:S02]  /*b5590*/  IMAD.WIDE R16, R147, 0x4, R8 ;  /* 0x0000000493107825 */ /* 0x002fe400078e0208 */
[----:B------:R-:W3:Y:S04]  /*b55a0*/  LDL.LU R147, [R1+0xcb4] ;  /* 0x000cb40001937983 */ /* 0x000ee80000300800 */
[----:B------:R1:W-:Y:S04]  /*b55b0*/  @P2 STG.E desc[UR60][R16.64], R145 ;  /* 0x0000009110002986 */ /* 0x0003e8000c10193c */
[----:B-1----:R-:W4:Y:S04]  /*b55c0*/  LDL.LU R145, [R1+0xac4] ;  /* 0x000ac40001917983 */ /* 0x002f280000300800 */
[----:B------:R-:W4:Y:S04]  /*b55d0*/  LDL.LU R25, [R1+0x8b4] ;  /* 0x0008b40001197983 */ /* 0x000f280000300800 */
[----:B------:R-:W4:Y:S04]  /*b55e0*/  LDL.LU R15, [R1+0x6c4] ;  /* 0x0006c400010f7983 */ /* 0x000f280000300800 */
[----:B------:R-:W4:Y:S01]  /*b55f0*/  LDL.LU R10, [R1+0x4c4] ;  /* 0x0004c400010a7983 */ /* 0x000f220000300800 */
[----:B--2---:R-:W-:-:S05]  /*b5600*/  IMAD.WIDE R16, R146, 0x4, R2 ;  /* 0x0000000492107825 */ /* 0x004fca00078e0202 */
[----:B------:R1:W-:Y:S04]  /*b5610*/  @P1 STG.E desc[UR60][R16.64], R144 ;  /* 0x0000009010001986 */ /* 0x0003e8000c10193c */
[----:B-1----:R-:W2:Y:S04]  /*b5620*/  LDL.LU R144, [R1+0x1180] ;  /* 0x0011800001907983 */ /* 0x002ea80000300800 */
[----:B------:R-:W2:Y:S01]  /*b5630*/  LDL.LU R26, [R1+0x2c4] ;  /* 0x0002c400011a7983 */ /* 0x000ea20000300800 */
[----:B------:R-:W-:-:S03]  /*b5640*/  LOP3.LUT P0, RZ, R19, 0x8000000, RZ, 0xc0, !PT ;  /* 0x0800000013ff7812 */ /* 0x000fc6000780c0ff */
[----:B------:R-:W2:Y:S01]  /*b5650*/  LDL.LU R27, [R1+0xc4] ;  /* 0x0000c400011b7983 */ /* 0x000ea20000300800 */
[----:B------:R-:W-:-:S03]  /*b5660*/  LOP3.LUT R13, R13, 0xffffffef, RZ, 0xc0, !PT ;  /* 0xffffffef0d0d7812 */ /* 0x000fc600078ec0ff */
[----:B------:R-:W2:Y:S04]  /*b5670*/  LDL.LU R136, [R1+0xf28] ;  /* 0x000f280001887983 */ /* 0x000ea80000300800 */
[----:B------:R-:W2:Y:S02]  /*b5680*/  LDL.LU R252, [R1+0xcb8] ;  /* 0x000cb80001fc7983 */ /* 0x000ea40000300800 */
[----:B------:R-:W-:Y:S02]  /*b5690*/  @P0 LOP3.LUT R13, R13, 0x10, RZ, 0xfc, !PT ;  /* 0x000000100d0d0812 */ /* 0x000fe400078efcff */
        /* <DEDUP_REMOVED lines=9> */
[----:B------:R-:W2:Y:S04]  /*b5730*/  LDL.LU R151, [R1+0x2c8] ;  /* 0x0002c80001977983 */ /* 0x000ea80000300800 */
[----:B------:R-:W2:Y:S01]  /*b5740*/  LDL.LU R149, [R1+0x1188] ;  /* 0x0011880001957983 */ /* 0x000ea20000300800 */
[C---:B------:R-:W-:Y:S02]  /*b5750*/  LOP3.LUT P4, RZ, R19.reuse, 0x8000, RZ, 0xc0, !PT ;  /* 0x0000800013ff7812 */ /* 0x040fe4000788c0ff */
[----:B------:R-:W-:Y:S01]  /*b5760*/  LOP3.LUT P3, RZ, R19, 0x10000, RZ, 0xc0, !PT ;  /* 0x0001000013ff7812 */ /* 0x000fe2000786c0ff */
[----:B------:R-:W-:Y:S01]  /*b5770*/  IMAD.WIDE R16, R146, 0x4, R4 ;  /* 0x0000000492107825 */ /* 0x000fe200078e0204 */
[----:B------:R-:W2:Y:S01]  /*b5780*/  LDL.LU R150, [R1+0xc8] ;  /* 0x0000c80001967983 */ /* 0x000ea20000300800 */
[----:B------:R-:W-:-:S02]  /*b5790*/  @P0 LOP3.LUT R13, R13, 0x40, RZ, 0xfc, !PT ;  /* 0x000000400d0d0812 */ /* 0x000fc400078efcff */
        /* <DEDUP_REMOVED lines=19> */
[----:B---3--:R1:W-:Y:S02]  /*b58d0*/  @P4 STG.E desc[UR60][R16.64], R147 ;  /* 0x0000009310004986 */ /* 0x0083e4000c10193c */
[C---:B-1----:R-:W-:Y:S02]  /*b58e0*/  IMAD.WIDE R16, R146.reuse, 0x4, R6 ;  /* 0x0000000492107825 */ /* 0x042fe400078e0206 */
[----:B------:R-:W3:Y:S04]  /*b58f0*/  LDL.LU R147, [R1+0xcbc] ;  /* 0x000cbc0001937983 */ /* 0x000ee80000300800 */
[----:B----4-:R1:W-:Y:S02]  /*b5900*/  @P3 STG.E desc[UR60][R16.64], R145 ;  /* 0x0000009110003986 */ /* 0x0103e4000c10193c */
[----:B-1----:R-:W-:-:S02]  /*b5910*/  IMAD.WIDE R16, R146, 0x4, R8 ;  /* 0x0000000492107825 */ /* 0x002fc400078e0208 */
[----:B------:R-:W4:Y:S04]  /*b5920*/  LDL.LU R145, [R1+0xacc] ;  /* 0x000acc0001917983 */ /* 0x000f280000300800 */
[----:B------:R-:W3:Y:S04]  /*b5930*/  LDL.LU R146, [R1+0x118c] ;  /* 0x00118c0001927983 */ /* 0x000ee80000300800 */
[----:B------:R2:W-:Y:S02]  /*b5940*/  @P2 STG.E desc[UR60][R16.64], R25 ;  /* 0x0000001910002986 */ /* 0x0005e4000c10193c */
[----:B--2---:R-:W-:-:S05]  /*b5950*/  IMAD.WIDE R16, R144, 0x4, R2 ;  /* 0x0000000490107825 */ /* 0x004fca00078e0202 */
        /* <DEDUP_REMOVED lines=37> */
[----:B---3--:R-:W-:-:S05]  /*b5bb0*/  IMAD.WIDE R16, R146, 0x4, R2 ;  /* 0x0000000492107825 */ /* 0x008fca00078e0202 */
[----:B------:R1:W-:Y:S02]  /*b5bc0*/  @P4 STG.E desc[UR60][R16.64], R148 ;  /* 0x0000009410004986 */ /* 0x0003e4000c10193c */
[C---:B-1----:R-:W-:Y:S02]  /*b5bd0*/  IMAD.WIDE R16, R146.reuse, 0x4, R4 ;  /* 0x0000000492107825 */ /* 0x042fe400078e0204 */
[----:B------:R-:W3:Y:S04]  /*b5be0*/  LDL.LU R148, [R1+0x6cc] ;  /* 0x0006cc0001947983 */ /* 0x000ee80000300800 */
[----:B------:R1:W-:Y:S02]  /*b5bf0*/  @P3 STG.E desc[UR60][R16.64], R147 ;  /* 0x0000009310003986 */ /* 0x0003e4000c10193c */
[----:B-1----:R-:W-:-:S02]  /*b5c00*/  IMAD.WIDE R16, R146, 0x4, R6 ;  /* 0x0000000492107825 */ /* 0x002fc400078e0206 */
[----:B------:R-:W3:Y:S04]  /*b5c10*/  LDL.LU R147, [R1+0x4cc] ;  /* 0x0004cc0001937983 */ /* 0x000ee80000300800 */
[----:B----4-:R1:W-:Y:S01]  /*b5c20*/  @P2 STG.E desc[UR60][R16.64], R145 ;  /* 0x0000009110002986 */ /* 0x0103e2000c10193c */
[----:B------:R-:W-:Y:S01]  /*b5c30*/  LOP3.LUT P1, RZ, R20, 0x2, RZ, 0xc0, !PT ;  /* 0x0000000214ff7812 */ /* 0x000fe2000782c0ff */
[----:B-1----:R-:W-:Y:S02]  /*b5c40*/  IMAD.WIDE R16, R146, 0x4, R8 ;  /* 0x0000000492107825 */ /* 0x002fe400078e0208 */
[----:B------:R-:W4:Y:S04]  /*b5c50*/  LDL.LU R145, [R1+0x2cc] ;  /* 0x0002cc0001917983 */ /* 0x000f280000300800 */
[----:B------:R-:W3:Y:S06]  /*b5c60*/  LDL.LU R146, [R1+0x1190] ;  /* 0x0011900001927983 */ /* 0x000eec0000300800 */
[----:B--2---:R1:W-:Y:S04]  /*b5c70*/  @P1 STG.E desc[UR60][R16.64], R144 ;  /* 0x0000009010001986 */ /* 0x0043e8000c10193c */
        /* <DEDUP_REMOVED lines=10> */
[----:B------:R-:W-:-:S03]  /*b5d20*/  LOP3.LUT P4, RZ, R20, 0x4, RZ, 0xc0, !PT ;  /* 0x0000000414ff7812 */ /* 0x000fc6000788c0ff */
[----:B------:R-:W2:Y:S01]  /*b5d30*/  LDL.LU R139, [R1+0xd0] ;  /* 0x0000d000018b7983 */ /* 0x000ea20000300800 */
[----:B------:R-:W-:-:S03]  /*b5d40*/  LOP3.LUT P3, RZ, R20, 0x8, RZ, 0xc0, !PT ;  /* 0x0000000814ff7812 */ /* 0x000fc6000786c0ff */
[----:B------:R-:W2:Y:S04]  /*b5d50*/  LDL.LU R156, [R1+0xf34] ;  /* 0x000f3400019c7983 */ /* 0x000ea80000300800 */
[----:B------:R-:W2:Y:S04]  /*b5d60*/  LDL.LU R151, [R1+0xcc4] ;  /* 0x000cc40001977983 */ /* 0x000ea80000300800 */
[----:B------:R-:W2:Y:S01]  /*b5d70*/  LDL.LU R149, [R1+0xad4] ;  /* 0x000ad40001957983 */ /* 0x000ea20000300800 */
[----:B------:R-:W-:-:S03]  /*b5d80*/  LOP3.LUT P2, RZ, R20, 0x10, RZ, 0xc0, !PT ;  /* 0x0000001014ff7812 */ /* 0x000fc6000784c0ff */
[----:B------:R-:W2:Y:S01]  /*b5d90*/  LDL.LU R150, [R1+0x119c] ;  /* 0x00119c0001967983 */ /* 0x000ea20000300800 */
        /* <DEDUP_REMOVED lines=9> */
[----:B---3--:R-:W-:-:S05]  /*b5e30*/  IMAD.WIDE R16, R146, 0x4, R2 ;  /* 0x0000000492107825 */ /* 0x008fca00078e0202 */
[----:B------:R1:W-:Y:S02]  /*b5e40*/  @P4 STG.E desc[UR60][R16.64], R148 ;  /* 0x0000009410004986 */ /* 0x0003e4000c10193c */
[----:B-1----:R-:W-:-:S05]  /*b5e50*/  IMAD.WIDE R16, R146, 0x4, R4 ;  /* 0x0000000492107825 */ /* 0x002fca00078e0204 */
[----:B------:R1:W-:Y:S02]  /*b5e60*/  @P3 STG.E desc[UR60][R16.64], R147 ;  /* 0x0000009310003986 */ /* 0x0003e4000c10193c */
[C---:B-1----:R-:W-:Y:S02]  /*b5e70*/  IMAD.WIDE R16, R146.reuse, 0x4, R6 ;  /* 0x0000000492107825 */ /* 0x042fe400078e0206 */
[----:B------:R-:W3:Y:S04]  /*b5e80*/  LDL.LU R147, [R1+0x8c4] ;  /* 0x0008c40001937983 */ /* 0x000ee80000300800 */
[----:B----4-:R1:W-:Y:S02]  /*b5e90*/  @P2 STG.E desc[UR60][R16.64], R145 ;  /* 0x0000009110002986 */ /* 0x0103e4000c10193c */
[----:B-1----:R-:W-:-:S02]  /*b5ea0*/  IMAD.WIDE R16, R146, 0x4, R8 ;  /* 0x0000000492107825 */ /* 0x002fc400078e0208 */
[----:B------:R-:W4:Y:S04]  /*b5eb0*/  LDL.LU R145, [R1+0x6d4] ;  /* 0x0006d40001917983 */ /* 0x000f280000300800 */
[----:B------:R-:W4:Y:S04]  /*b5ec0*/  LDL.LU R146, [R1+0x4d4] ;  /* 0x0004d40001927983 */ /* 0x000f280000300800 */
[----:B--2---:R1:W-:Y:S04]  /*b5ed0*/  @P1 STG.E desc[UR60][R16.64], R144 ;  /* 0x0000009010001986 */ /* 0x0043e8000c10193c */
[----:B-1----:R-:W2:Y:S04]  /*b5ee0*/  LDL.LU R144, [R1+0x2d4] ;  /* 0x0002d40001907983 */ /* 0x002ea80000300800 */
[----:B------:R-:W4:Y:S01]  /*b5ef0*/  LDL.LU R148, [R1+0x11a0] ;  /* 0x0011a00001947983 */ /* 0x000f220000300800 */
        /* <DEDUP_REMOVED lines=54> */
[----:B------:R-:W2:Y:S04]  /*b6260*/  LDL.LU R150, [R1+0xd4] ;  /* 0x0000d40001967983 */ /* 0x000ea80000300800 */
[----:B---3--:R1:W-:Y:S04]  /*b6270*/  @P4 STG.E desc[UR60][R12.64], R147 ;  /* 0x000000930c004986 */ /* 0x0083e8000c10193c */
[----:B-1----:R-:W3:Y:S01]  /*b6280*/  LDL.LU R147, [R1+0xf38] ;  /* 0x000f380001937983 */ /* 0x002ee20000300800 */
[----:B----4-:R-:W-:-:S05]  /*b6290*/  IMAD.WIDE R12, R148, 0x4, R2 ;  /* 0x00000004940c7825 */ /* 0x010fca00078e0202 */
        /* <DEDUP_REMOVED lines=24> */
[C---:B------:R-:W-:Y:S02]  /*b6420*/  LOP3.LUT P3, RZ, R20.reuse, 0x400000, RZ, 0xc0, !PT ;  /* 0x0040000014ff7812 */ /* 0x040fe4000786c0ff */
[C---:B------:R-:W-:Y:S02]  /*b6430*/  LOP3.LUT P2, RZ, R20.reuse, 0x800000, RZ, 0xc0, !PT ;  /* 0x0080000014ff7812 */ /* 0x040fe4000784c0ff */
[----:B------:R-:W-:Y:S02]  /*b6440*/  LOP3.LUT P1, RZ, R20, 0x1000000, RZ, 0xc0, !PT ;  /* 0x0100000014ff7812 */ /* 0x000fe4000782c0ff */
        /* <DEDUP_REMOVED lines=14> */
[----:B------:R1:W-:Y:S04]  /*b6530*/  @P4 STG.E desc[UR60][R12.64], R150 ;  /* 0x000000960c004986 */ /* 0x0003e8000c10193c */
[----:B-1----:R-:W4:Y:S01]  /*b6540*/  LDL.LU R150, [R1+0x2dc] ;  /* 0x0002dc0001967983 */ /* 0x002f220000300800 */
[----:B--2---:R-:W-:-:S05]  /*b6550*/  IMAD.WIDE R12, R144, 0x4, R2 ;  /* 0x00000004900c7825 */ /* 0x004fca00078e0202 */
[----:B---3--:R1:W-:Y:S02]  /*b6560*/  @P3 STG.E desc[UR60][R12.64], R147 ;  /* 0x000000930c003986 */ /* 0x0083e4000c10193c */
[C---:B-1----:R-:W-:Y:S02]  /*b6570*/  IMAD.WIDE R12, R144.reuse, 0x4, R4 ;  /* 0x00000004900c7825 */ /* 0x042fe400078e0204 */
[----:B------:R-:W2:Y:S04]  /*b6580*/  LDL.LU R147, [R1+0xdc] ;  /* 0x0000dc0001937983 */ /* 0x000ea80000300800 */
[----:B----4-:R1:W-:Y:S02]  /*b6590*/  @P2 STG.E desc[UR60][R12.64], R145 ;  /* 0x000000910c002986 */ /* 0x0103e4000c10193c */
[----:B-1----:R-:W-:-:S05]  /*b65a0*/  IMAD.WIDE R12, R144, 0x4, R6 ;  /* 0x00000004900c7825 */ /* 0x002fca00078e0206 */
[----:B------:R1:W-:Y:S02]  /*b65b0*/  @P1 STG.E desc[UR60][R12.64], R146 ;  /* 0x000000920c001986 */ /* 0x0003e4000c10193c */
[----:B-1----:R-:W-:Y:S02]  /*b65c0*/  IMAD.WIDE R12, R144, 0x4, R8 ;  /* 0x00000004900c7825 */ /* 0x002fe400078e0208 */
[----:B------:R-:W3:Y:S04]  /*b65d0*/  LDL.LU R146, [R1+0xf50] ;  /* 0x000f500001927983 */ /* 0x000ee80000300800 */
[----:B------:R-:W4:Y:S04]  /*b65e0*/  LDL.LU R144, [R1+0xf40] ;  /* 0x000f400001907983 */ /* 0x000f280000300800 */
        /* <DEDUP_REMOVED lines=39> */
[----:B------:R1:W-:Y:S02]  /*b6860*/  @P0 STG.E desc[UR60][R12.64], R156 ;  /* 0x0000009c0c000986 */ /* 0x0003e4000c10193c */
[----:B-1----:R-:W-:-:S05]  /*b6870*/  IMAD.WIDE R12, R148, 0x4, R2 ;  /* 0x00000004940c7825 */ /* 0x002fca00078e0202 */
[----:B------:R1:W-:Y:S02]  /*b6880*/  @P6 STG.E desc[UR60][R12.64], R151 ;  /* 0x000000970c006986 */ /* 0x0003e4000c10193c */
[----:B-1----:R-:W-:-:S05]  /*b6890*/  IMAD.WIDE R12, R148, 0x4, R4 ;  /* 0x00000004940c7825 */ /* 0x002fca00078e0204 */
[----:B------:R1:W-:Y:S04]  /*b68a0*/  @P5 STG.E desc[UR60][R12.64], R149 ;  /* 0x000000950c005986 */ /* 0x0003e8000c10193c */
[----:B-1----:R-:W4:Y:S01]  /*b68b0*/  LDL.LU R149, [R1+0xcd0] ;  /* 0x000cd00001957983 */ /* 0x002f220000300800 */
[C---:B------:R-:W-:Y:S02]  /*b68c0*/  LOP3.LUT P4, RZ, R21.reuse, 0x10, RZ, 0xc0, !PT ;  /* 0x0000001015ff7812 */ /* 0x040fe4000788c0ff */
[C---:B------:R-:W-:Y:S01]  /*b68d0*/  LOP3.LUT P3, RZ, R21.reuse, 0x20, RZ, 0xc0, !PT ;  /* 0x0000002015ff7812 */ /* 0x040fe2000786c0ff */
[----:B------:R-:W-:Y:S01]  /*b68e0*/  IMAD.WIDE R12, R148, 0x4, R6 ;  /* 0x00000004940c7825 */ /* 0x000fe200078e0206 */
[C---:B------:R-:W-:Y:S02]  /*b68f0*/  LOP3.LUT P2, RZ, R21.reuse, 0x40, RZ, 0xc0, !PT ;  /* 0x0000004015ff7812 */ /* 0x040fe4000784c0ff */
[----:B------:R-:W-:-:S07]  /*b6900*/  LOP3.LUT P1, RZ, R21, 0x80, RZ, 0xc0, !PT ;  /* 0x0000008015ff7812 */ /* 0x000fce000782c0ff */
[----:B------:R1:W-:Y:S02]  /*b6910*/  @P4 STG.E desc[UR60][R12.64], R150 ;  /* 0x000000960c004986 */ /* 0x0003e4000c10193c */
[----:B-1----:R-:W-:Y:S02]  /*b6920*/  IMAD.WIDE R12, R148, 0x4, R8 ;  /* 0x00000004940c7825 */ /* 0x002fe400078e0208 */
[----:B------:R-:W4:Y:S04]  /*b6930*/  LDL.LU R150, [R1+0xae0] ;  /* 0x000ae00001967983 */ /* 0x000f280000300800 */
[----:B--2---:R1:W-:Y:S04]  /*b6940*/  @P3 STG.E desc[UR60][R12.64], R147 ;  /* 0x000000930c003986 */ /* 0x0043e8000c10193c */
[----:B------:R-:W2:Y:S04]  /*b6950*/  LDL.LU R148, [R1+0x8d0] ;  /* 0x0008d00001947983 */ /* 0x000ea80000300800 */
[----:B-1----:R-:W2:Y:S01]  /*b6960*/  LDL.LU R147, [R1+0x6e0] ;  /* 0x0006e00001937983 */ /* 0x002ea20000300800 */
[----:B---3--:R-:W-:-:S05]  /*b6970*/  IMAD.WIDE R12, R145, 0x4, R2 ;  /* 0x00000004910c7825 */ /* 0x008fca00078e0202 */
[----:B------:R1:W-:Y:S02]  /*b6980*/  @P2 STG.E desc[UR60][R12.64], R146 ;  /* 0x000000920c002986 */ /* 0x0003e4000c10193c */
[----:B-1----:R-:W-:Y:S02]  /*b6990*/  IMAD.WIDE R12, R145, 0x4, R4 ;  /* 0x00000004910c7825 */ /* 0x002fe400078e0204 */
[----:B------:R-:W3:Y:S04]  /*b69a0*/  LDL.LU R146, [R1+0x4e0] ;  /* 0x0004e00001927983 */ /* 0x000ee80000300800 */
[----:B----4-:R1:W-:Y:S04]  /*b69b0*/  @P1 STG.E desc[UR60][R12.64], R144 ;  /* 0x000000900c001986 */ /* 0x0103e8000c10193c */
[----:B-1----:R-:W4:Y:S01]  /*b69c0*/  LDL.LU R144, [R1+0x11b8] ;  /* 0x0011b80001907983 */ /* 0x002f220000300800 */
        /* <DEDUP_REMOVED lines=31> */
[C---:B------:R-:W-:Y:S02]  /*b6bc0*/  LOP3.LUT P3, RZ, R21.reuse, 0x200, RZ, 0xc0, !PT ;  /* 0x0000020015ff7812 */ /* 0x040fe4000786c0ff */
[----:B------:R-:W-:-:S07]  /*b6bd0*/  LOP3.LUT P2, RZ, R21, 0x400, RZ, 0xc0, !PT ;  /* 0x0000040015ff7812 */ /* 0x000fce000784c0ff */
[----:B------:R-:W-:Y:S02]  /*b6be0*/  @P0 LOP3.LUT R14, R14, 0x40000, RZ, 0xfc, !PT ;  /* 0x000400000e0e0812 */ /* 0x000fe400078efcff */
[C---:B------:R-:W-:Y:S02]  /*b6bf0*/  LOP3.LUT P0, RZ, R21.reuse, 0x2000, RZ, 0xc0, !PT ;  /* 0x0000200015ff7812 */ /* 0x040fe4000780c0ff */
[----:B------:R-:W-:Y:S02]  /*b6c00*/  LOP3.LUT P1, RZ, R21, 0x800, RZ, 0xc0, !PT ;  /* 0x0000080015ff7812 */ /* 0x000fe4000782c0ff */
[----:B------:R-:W-:-:S09]  /*b6c10*/  LOP3.LUT R14, R14, 0xfff7ffff, RZ, 0xc0, !PT ;  /* 0xfff7ffff0e0e7812 */ /* 0x000fd200078ec0ff */
[----:B------:R-:W-:Y:S02]  /*b6c20*/  @P0 LOP3.LUT R14, R14, 0x80000, RZ, 0xfc, !PT ;  /* 0x000800000e0e0812 */ /* 0x000fe400078efcff */
[----:B------:R-:W-:Y:S01]  /*b6c30*/  LOP3.LUT P0, RZ, R21, 0x1000, RZ, 0xc0, !PT ;  /* 0x0000100015ff7812 */ /* 0x000fe2000780c0ff */
[----:B------:R1:W-:Y:S02]  /*b6c40*/  @P4 STG.E desc[UR60][R12.64], R149 ;  /* 0x000000950c004986 */ /* 0x0003e4000c10193c */
[----:B-1----:R-:W-:Y:S02]  /*b6c50*/  IMAD.WIDE R12, R145, 0x4, R8 ;  /* 0x00000004910c7825 */ /* 0x002fe400078e0208 */
[----:B------:R-:W3:Y:S04]  /*b6c60*/  LDL.LU R145, [R1+0x11c8] ;  /* 0x0011c80001917983 */ /* 0x000ee80000300800 */
[----:B------:R-:W3:Y:S04]  /*b6c70*/  LDL.LU R159, [R1+0xae4] ;  /* 0x000ae400019f7983 */ /* 0x000ee80000300800 */
[----:B------:R-:W3:Y:S04]  /*b6c80*/  LDL.LU R149, [R1+0xf58] ;  /* 0x000f580001957983 */ /* 0x000ee80000300800 */
[----:B------:R4:W-:Y:S02]  /*b6c90*/  @P3 STG.E desc[UR60][R12.64], R150 ;  /* 0x000000960c003986 */ /* 0x0009e4000c10193c */
[----:B----4-:R-:W-:-:S05]  /*b6ca0*/  IMAD.WIDE R12, R144, 0x4, R2 ;  /* 0x00000004900c7825 */ /* 0x010fca00078e0202 */
[----:B--2---:R1:W-:Y:S02]  /*b6cb0*/  @P2 STG.E desc[UR60][R12.64], R148 ;  /* 0x000000940c002986 */ /* 0x0043e4000c10193c */
[C---:B-1----:R-:W-:Y:S02]  /*b6cc0*/  IMAD.WIDE R12, R144.reuse, 0x4, R4 ;  /* 0x00000004900c7825 */ /* 0x042fe400078e0204 */
[----:B------:R-:W2:Y:S04]  /*b6cd0*/  LDL.LU R148, [R1+0xf48] ;  /* 0x000f480001947983 */ /* 0x000ea80000300800 */
[----:B------:R1:W-:Y:S02]  /*b6ce0*/  @P1 STG.E desc[UR60][R12.64], R147 ;  /* 0x000000930c001986 */ /* 0x0003e4000c10193c */
[----:B-1----:R-:W-:-:S02]  /*b6cf0*/  IMAD.WIDE R12, R144, 0x4, R6 ;  /* 0x00000004900c7825 */ /* 0x002fc400078e0206 */
[----:B------:R-:W4:Y:S04]  /*b6d00*/  LDL.LU R147, [R1+0xcd8] ;  /* 0x000cd80001937983 */ /* 0x000f280000300800 */
[----:B---3--:R1:W-:Y:S02]  /*b6d10*/  @P0 STG.E desc[UR60][R12.64], R146 ;  /* 0x000000920c000986 */ /* 0x0083e4000c10193c */
        /* <DEDUP_REMOVED lines=17> */
[C---:B------:R-:W-:Y:S02]  /*b6e30*/  LOP3.LUT P6, RZ, R21.reuse, 0x200000, RZ, 0xc0, !PT ;  /* 0x0020000015ff7812 */ /* 0x040fe400078cc0ff */
[C---:B------:R-:W-:Y:S02]  /*b6e40*/  LOP3.LUT P5, RZ, R21.reuse, 0x400000, RZ, 0xc0, !PT ;  /* 0x0040000015ff7812 */ /* 0x040fe400078ac0ff */
[C---:B------:R-:W-:Y:S02]  /*b6e50*/  LOP3.LUT P4, RZ, R21.reuse, 0x800000, RZ, 0xc0, !PT ;  /* 0x0080000015ff7812 */ /* 0x040fe4000788c0ff */
[C---:B------:R-:W-:Y:S02]  /*b6e60*/  LOP3.LUT P3, RZ, R21.reuse, 0x1000000, RZ, 0xc0, !PT ;  /* 0x0100000015ff7812 */ /* 0x040fe4000786c0ff */
[----:B------:R-:W-:-:S02]  /*b6e70*/  LOP3.LUT P2, RZ, R21, 0x2000000, RZ, 0xc0, !PT ;  /* 0x0200000015ff7812 */ /* 0x000fc4000784c0ff */
[----:B------:R-:W-:Y:S01]  /*b6e80*/  LOP3.LUT P1, RZ, R21, 0x4000000, RZ, 0xc0, !PT ;  /* 0x0400000015ff7812 */ /* 0x000fe2000782c0ff */
[----:B------:R1:W-:Y:S01]  /*b6e90*/  @P0 STG.E desc[UR60][R12.64], R159 ;  /* 0x0000009f0c000986 */ /* 0x0003e2000c10193c */
[----:B------:R-:W-:Y:S01]  /*b6ea0*/  LOP3.LUT P0, RZ, R14, 0x4000, RZ, 0xc0, !PT ;  /* 0x000040000eff7812 */ /* 0x000fe2000780c0ff */
[----:B-1----:R-:W-:-:S12]  /*b6eb0*/  IMAD.WIDE R12, R156, 0x4, R2 ;  /* 0x000000049c0c7825 */ /* 0x002fd800078e0202 */
[----:B------:R1:W-:Y:S01]  /*b6ec0*/  @P0 STG.E desc[UR60][R12.64], R137 ;  /* 0x000000890c000986 */ /* 0x0003e2000c10193c */
[----:B------:R-:W-:Y:S01]  /*b6ed0*/  LOP3.LUT P0, RZ, R14, 0x2000, RZ, 0xc0, !PT ;  /* 0x000020000eff7812 */ /* 0x000fe2000780c0ff */
[----:B-1----:R-:W-:Y:S02]  /*b6ee0*/  IMAD.WIDE R12, R156, 0x4, R4 ;  /* 0x000000049c0c7825 */ /* 0x002fe400078e0204 */
[----:B------:R-:W3:Y:S10]  /*b6ef0*/  LDL.LU R137, [R1+0x11d4] ;  /* 0x0011d40001897983 */ /* 0x000ef40000300800 */
[----:B------:R1:W-:Y:S01]  /*b6f00*/  @P0 STG.E desc[UR60][R12.64], R138 ;  /* 0x0000008a0c000986 */ /* 0x0003e2000c10193c */
[----:B------:R-:W-:Y:S01]  /*b6f10*/  LOP3.LUT P0, RZ, R14, 0x1000, RZ, 0xc0, !PT ;  /* 0x000010000eff7812 */ /* 0x000fe2000780c0ff */
[----:B-1----:R-:W-:-:S12]  /*b6f20*/  IMAD.WIDE R12, R156, 0x4, R6 ;  /* 0x000000049c0c7825 */ /* 0x002fd800078e0206 */
[----:B------:R1:W-:Y:S02]  /*b6f30*/  @P0 STG.E desc[UR60][R12.64], R139 ;  /* 0x0000008b0c000986 */ /* 0x0003e4000c10193c */
[----:B-1----:R-:W-:-:S05]  /*b6f40*/  IMAD.WIDE R12, R156, 0x4, R8 ;  /* 0x000000049c0c7825 */ /* 0x002fca00078e0208 */
[----:B------:R1:W-:Y:S02]  /*b6f50*/  @P6 STG.E desc[UR60][R12.64], R151 ;  /* 0x000000970c006986 */ /* 0x0003e4000c10193c */
[----:B-1----:R-:W-:-:S05]  /*b6f60*/  IMAD.WIDE R12, R145, 0x4, R2 ;  /* 0x00000004910c7825 */ /* 0x002fca00078e0202 */
[----:B------:R1:W-:Y:S02]  /*b6f70*/  @P5 STG.E desc[UR60][R12.64], R149 ;  /* 0x000000950c005986 */ /* 0x0003e4000c10193c */
[----:B-1----:R-:W-:-:S05]  /*b6f80*/  IMAD.WIDE R12, R145, 0x4, R4 ;  /* 0x00000004910c7825 */ /* 0x002fca00078e0204 */
[----:B--2---:R1:W-:Y:S02]  /*b6f90*/  @P4 STG.E desc[UR60][R12.64], R148 ;  /* 0x000000940c004986 */ /* 0x0043e4000c10193c */
[----:B-1----:R-:W-:-:S05]  /*b6fa0*/  IMAD.WIDE R12, R145, 0x4, R6 ;  /* 0x00000004910c7825 */ /* 0x002fca00078e0206 */
[----:B----4-:R1:W-:Y:S02]  /*b6fb0*/  @P3 STG.E desc[UR60][R12.64], R147 ;  /* 0x000000930c003986 */ /* 0x0103e4000c10193c */
[----:B-1----:R-:W-:-:S05]  /*b6fc0*/  IMAD.WIDE R12, R145, 0x4, R8 ;  /* 0x00000004910c7825 */ /* 0x002fca00078e0208 */
[----:B---3--:R1:W-:Y:S02]  /*b6fd0*/  @P2 STG.E desc[UR60][R12.64], R146 ;  /* 0x000000920c002986 */ /* 0x0083e4000c10193c */
[----:B-1----:R-:W-:-:S05]  /*b6fe0*/  IMAD.WIDE R12, R150, 0x4, R2 ;  /* 0x00000004960c7825 */ /* 0x002fca00078e0202 */
[----:B------:R1:W-:Y:S04]  /*b6ff0*/  @P1 STG.E desc[UR60][R12.64], R144 ;  /* 0x000000900c001986 */ /* 0x0003e8000c10193c */
[----:B-1----:R-:W2:Y:S04]  /*b7000*/  LDL.LU R144, [R1+0x6e8] ;  /* 0x0006e80001907983 */ /* 0x002ea80000300800 */
[----:B------:R-:W3:Y:S04]  /*b7010*/  LDL.LU R149, [R1+0x4e8] ;  /* 0x0004e80001957983 */ /* 0x000ee80000300800 */
[----:B------:R-:W4:Y:S04]  /*b7020*/  LDL.LU R148, [R1+0x2e8] ;  /* 0x0002e80001947983 */ /* 0x000f280000300800 */
[----:B------:R-:W4:Y:S04]  /*b7030*/  LDL.LU R146, [R1+0xf5c] ;  /* 0x000f5c0001927983 */ /* 0x000f280000300800 */
[----:B------:R-:W4:Y:S04]  /*b7040*/  LDL.LU R147, [R1+0xf4c] ;  /* 0x000f4c0001937983 */ /* 0x000f280000300800 */
[----:B------:R-:W4:Y:S04]  /*b7050*/  LDL.LU R145, [R1+0xcdc] ;  /* 0x000cdc0001917983 */ /* 0x000f280000300800 */
[----:B------:R-:W4:Y:S01]  /*b7060*/  LDL.LU R27, [R1+0x11d0] ;  /* 0x0011d000011b7983 */ /* 0x000f220000300800 */
[----:B------:R-:W-:Y:S01]  /*b7070*/  LOP3.LUT P4, RZ, R21, 0x8000000, RZ, 0xc0, !PT ;  /* 0x0800000015ff7812 */ /* 0x000fe2000788c0ff */
[----:B------:R-:W-:Y:S01]  /*b7080*/  IMAD.WIDE R12, R150, 0x4, R4 ;  /* 0x00000004960c7825 */ /* 0x000fe200078e0204 */
        /* <DEDUP_REMOVED lines=13> */
[----:B------:R-:W-:Y:S01]  /*b7160*/  LOP3.LUT P0, RZ, R22, 0x8, RZ, 0xc0, !PT ;  /* 0x0000000816ff7812 */ /* 0x000fe2000780c0ff */
[----:B--2---:R1:W-:Y:S04]  /*b7170*/  @P4 STG.E desc[UR60][R12.64], R144 ;  /* 0x000000900c004986 */ /* 0x0043e8000c10193c */
[----:B-1----:R-:W2:Y:S04]  /*b7180*/  LDL.LU R144, [R1+0xaec] ;  /* 0x000aec0001907983 */ /* 0x002ea80000300800 */
[----:B------:R-:W2:Y:S01]  /*b7190*/  LDL.LU R136, [R1+0x8dc] ;  /* 0x0008dc0001887983 */ /* 0x000ea20000300800 */
[----:B------:R-:W-:-:S03]  /*b71a0*/  LOP3.LUT R14, R14, 0xfffffeff, RZ, 0xc0, !PT ;  /* 0xfffffeff0e0e7812 */ /* 0x000fc600078ec0ff */
[----:B------:R-:W2:Y:S01]  /*b71b0*/  LDL.LU R252, [R1+0x6ec] ;  /* 0x0006ec0001fc7983 */ /* 0x000ea20000300800 */
[----:B------:R-:W-:Y:S01]  /*b71c0*/  @P0 LOP3.LUT R14, R14, 0x100, RZ, 0xfc, !PT ;  /* 0x000001000e0e0812 */ /* 0x000fe200078efcff */
[----:B------:R-:W-:Y:S01]  /*b71d0*/  IMAD.WIDE R12, R150, 0x4, R6 ;  /* 0x00000004960c7825 */ /* 0x000fe200078e0206 */
[----:B------:R-:W-:-:S04]  /*b71e0*/  LOP3.LUT P0, RZ, R22, 0x4, RZ, 0xc0, !PT ;  /* 0x0000000416ff7812 */ /* 0x000fc8000780c0ff */
[----:B---3--:R1:W-:Y:S01]  /*b71f0*/  @P3 STG.E desc[UR60][R12.64], R149 ;  /* 0x000000950c003986 */ /* 0x0083e2000c10193c */
[----:B------:R-:W-:-:S03]  /*b7200*/  LOP3.LUT R14, R14, 0xfffffdff, RZ, 0xc0, !PT ;  /* 0xfffffdff0e0e7812 */ /* 0x000fc600078ec0ff */
[----:B-1----:R-:W3:Y:S04]  /*b7210*/  LDL.LU R149, [R1+0x11d8] ;  /* 0x0011d80001957983 */ /* 0x002ee80000300800 */
[----:B------:R-:W3:Y:S01]  /*b7220*/  LDL.LU R159, [R1+0x4ec] ;  /* 0x0004ec00019f7983 */ /* 0x000ee20000300800 */
[----:B------:R-:W-:Y:S02]  /*b7230*/  @P0 LOP3.LUT R14, R14, 0x200, RZ, 0xfc, !PT ;  /* 0x000002000e0e0812 */ /* 0x000fe400078efcff */
[----:B------:R-:W-:Y:S01]  /*b7240*/  LOP3.LUT P0, RZ, R22, 0x2, RZ, 0xc0, !PT ;  /* 0x0000000216ff7812 */ /* 0x000fe2000780c0ff */
[----:B------:R-:W3:Y:S01]  /*b7250*/  LDL.LU R138, [R1+0x2ec] ;  /* 0x0002ec00018a7983 */ /* 0x000ee20000300800 */
[----:B------:R-:W-:Y:S02]  /*b7260*/  LOP3.LUT R14, R14, 0xfffffbff, RZ, 0xc0, !PT ;  /* 0xfffffbff0e0e7812 */ /* 0x000fe400078ec0ff */
[C---:B------:R-:W-:Y:S01]  /*b7270*/  LOP3.LUT P2, RZ, R21.reuse, 0x20000000, RZ, 0xc0, !PT ;  /* 0x2000000015ff7812 */ /* 0x040fe2000784c0ff */
[----:B------:R-:W3:Y:S01]  /*b7280*/  LDL.LU R139, [R1+0xf60] ;  /* 0x000f6000018b7983 */ /* 0x000ee20000300800 */
[----:B------:R-:W-:Y:S01]  /*b7290*/  LOP3.LUT P1, RZ, R21, 0x40000000, RZ, 0xc0, !PT ;  /* 0x4000000015ff7812 */ /* 0x000fe2000782c0ff */
[----:B------:R-:W-:-:S02]  /*b72a0*/  IMAD.WIDE R12, R150, 0x4, R8 ;  /* 0x00000004960c7825 */ /* 0x000fc400078e0208 */
[----:B------:R-:W3:Y:S04]  /*b72b0*/  LDL.LU R156, [R1+0xce0] ;  /* 0x000ce000019c7983 */ /* 0x000ee80000300800 */
[----:B------:R-:W-:Y:S02]  /*b72c0*/  @P0 LOP3.LUT R14, R14, 0x400, RZ, 0xfc, !PT ;  /* 0x000004000e0e0812 */ /* 0x000fe400078efcff */
[----:B------:R-:W-:Y:S02]  /*b72d0*/  LOP3.LUT P0, RZ, R22, 0x1, RZ, 0xc0, !PT ;  /* 0x0000000116ff7812 */ /* 0x000fe4000780c0ff */
[----:B------:R-:W-:Y:S01]  /*b72e0*/  LOP3.LUT R14, R14, 0xfffff7ff, RZ, 0xc0, !PT ;  /* 0xfffff7ff0e0e7812 */ /* 0x000fe200078ec0ff */
[----:B----4-:R1:W-:Y:S10]  /*b72f0*/  @P2 STG.E desc[UR60][R12.64], R148 ;  /* 0x000000940c002986 */ /* 0x0103f4000c10193c */
[----:B------:R-:W-:-:S02]  /*b7300*/  @P0 LOP3.LUT R14, R14, 0x800, RZ, 0xfc, !PT ;  /* 0x000008000e0e0812 */ /* 0x000fc400078efcff */
[----:B------:R-:W-:Y:S01]  /*b7310*/  LOP3.LUT P0, RZ, R21, 0x80000000, RZ, 0xc0, !PT ;  /* 0x8000000015ff7812 */ /* 0x000fe2000780c0ff */
[----:B-1----:R-:W-:-:S05]  /*b7320*/  IMAD.WIDE R12, R27, 0x4, R2 ;  /* 0x000000041b0c7825 */ /* 0x002fca00078e0202 */
[----:B------:R1:W-:Y:S02]  /*b7330*/  @P1 STG.E desc[UR60][R12.64], R146 ;  /* 0x000000920c001986 */ /* 0x0003e4000c10193c */
[----:B-1----:R-:W-:Y:S02]  /*b7340*/  IMAD.WIDE R12, R27, 0x4, R4 ;  /* 0x000000041b0c7825 */ /* 0x002fe400078e0204 */
[----:B------:R-:W4:Y:S04]  /*b7350*/  LDL.LU R146, [R1+0x11dc] ;  /* 0x0011dc0001927983 */ /* 0x000f280000300800 */
[----:B------:R-:W4:Y:S04]  /*b7360*/  LDL.LU R151, [R1+0xaf0] ;  /* 0x000af00001977983 */ /* 0x000f280000300800 */
[----:B------:R1:W-:Y:S01]  /*b7370*/  @P0 STG.E desc[UR60][R12.64], R147 ;  /* 0x000000930c000986 */ /* 0x0003e2000c10193c */
[----:B------:R-:W-:-:S03]  /*b7380*/  LOP3.LUT P0, RZ, R14, 0x800, RZ, 0xc0, !PT ;  /* 0x000008000eff7812 */ /* 0x000fc6000780c0ff */
[----:B------:R-:W4:Y:S04]  /*b7390*/  LDL.LU R150, [R1+0x8e0] ;  /* 0x0008e00001967983 */ /* 0x000f280000300800 */
[----:B------:R-:W4:Y:S01]  /*b73a0*/  LDL.LU R148, [R1+0x4f0] ;  /* 0x0004f00001947983 */ /* 0x000f220000300800 */
[----:B-1----:R-:W-:-:S03]  /*b73b0*/  IMAD.WIDE R12, R27, 0x4, R6 ;  /* 0x000000041b0c7825 */ /* 0x002fc600078e0206 */
[----:B------:R-:W4:Y:S04]  /*b73c0*/  LDL.LU R147, [R1+0x2f0] ;  /* 0x0002f00001937983 */ /* 0x000f280000300800 */
        /* <DEDUP_REMOVED lines=39> */
[C---:B-1----:R-:W-:Y:S02]  /*b7640*/  IMAD.WIDE R12, R146.reuse, 0x4, R6 ;  /* 0x00000004920c7825 */ /* 0x042fe400078e0206 */
[----:B------:R-:W4:Y:S04]  /*b7650*/  LDL.LU R147, [R1+0xf64] ;  /* 0x000f640001937983 */ /* 0x000f280000300800 */
[----:B------:R1:W-:Y:S02]  /*b7660*/  @P2 STG.E desc[UR60][R12.64], R145 ;  /* 0x000000910c002986 */ /* 0x0003e4000c10193c */
[----:B-1----:R-:W-:-:S02]  /*b7670*/  IMAD.WIDE R12, R146, 0x4, R8 ;  /* 0x00000004920c7825 */ /* 0x002fc400078e0208 */
[----:B------:R-:W3:Y:S04]  /*b7680*/  LDL.LU R145, [R1+0xce4] ;  /* 0x000ce40001917983 */ /* 0x000ee80000300800 */
[----:B------:R-:W3:Y:S04]  /*b7690*/  LDL.LU R146, [R1+0xaf4] ;  /* 0x000af40001927983 */ /* 0x000ee80000300800 */
[----:B--2---:R1:W-:Y:S04]  /*b76a0*/  @P1 STG.E desc[UR60][R12.64], R144 ;  /* 0x000000900c001986 */ /* 0x0043e8000c10193c */
[----:B-1----:R-:W2:Y:S04]  /*b76b0*/  LDL.LU R144, [R1+0x11e0] ;  /* 0x0011e00001907983 */ /* 0x002ea80000300800 */
        /* <DEDUP_REMOVED lines=11> */
[----:B------:R-:W-:-:S03]  /*b7770*/  LOP3.LUT P4, RZ, R22, 0x4000, RZ, 0xc0, !PT ;  /* 0x0000400016ff7812 */ /* 0x000fc6000788c0ff */
[----:B------:R-:W3:Y:S04]  /*b7780*/  LDL.LU R149, [R1+0x2f8] ;  /* 0x0002f80001957983 */ /* 0x000ee80000300800 */
[----:B------:R-:W3:Y:S04]  /*b7790*/  LDL.LU R150, [R1+0xf8] ;  /* 0x0000f80001967983 */ /* 0x000ee80000300800 */
[----:B------:R-:W3:Y:S01]  /*b77a0*/  LDL.LU R148, [R1+0x11ec] ;  /* 0x0011ec0001947983 */ /* 0x000ee20000300800 */
        /* <DEDUP_REMOVED lines=20> */
[----:B----4-:R1:W-:Y:S04]  /*b78f0*/  @P4 STG.E desc[UR60][R12.64], R147 ;  /* 0x000000930c004986 */ /* 0x0103e8000c10193c */
[----:B-1----:R-:W2:Y:S01]  /*b7900*/  LDL.LU R147, [R1+0xe8] ;  /* 0x0000e80001937983 */ /* 0x002ea20000300800 */
[----:B------:R-:W-:Y:S02]  /*b7910*/  LOP3.LUT R14, R14, 0xfffffffb, RZ, 0xc0, !PT ;  /* 0xfffffffb0e0e7812 */ /* 0x000fe400078ec0ff */
[----:B------:R-:W-:Y:S02]  /*b7920*/  LOP3.LUT P3, RZ, R22, 0x8000, RZ, 0xc0, !PT ;  /* 0x0000800016ff7812 */ /* 0x000fe4000786c0ff */
[----:B------:R-:W-:Y:S02]  /*b7930*/  @P0 LOP3.LUT R14, R14, 0x4, RZ, 0xfc, !PT ;  /* 0x000000040e0e0812 */ /* 0x000fe400078efcff */
[----:B------:R-:W-:-:S02]  /*b7940*/  LOP3.LUT P0, RZ, R22, 0x80000, RZ, 0xc0, !PT ;  /* 0x0008000016ff7812 */ /* 0x000fc4000780c0ff */
[----:B------:R-:W-:Y:S01]  /*b7950*/  LOP3.LUT P2, RZ, R22, 0x10000, RZ, 0xc0, !PT ;  /* 0x0001000016ff7812 */ /* 0x000fe2000784c0ff */
[----:B------:R-:W-:Y:S01]  /*b7960*/  IMAD.WIDE R12, R144, 0x4, R4 ;  /* 0x00000004900c7825 */ /* 0x000fe200078e0204 */
[----:B------:R-:W-:Y:S02]  /*b7970*/  LOP3.LUT P1, RZ, R22, 0x20000, RZ, 0xc0, !PT ;  /* 0x0002000016ff7812 */ /* 0x000fe4000782c0ff */
[----:B------:R-:W-:-:S03]  /*b7980*/  LOP3.LUT R14, R14, 0xfffffff7, RZ, 0xc0, !PT ;  /* 0xfffffff70e0e7812 */ /* 0x000fc600078ec0ff */
[----:B---3--:R1:W-:Y:S04]  /*b7990*/  @P3 STG.E desc[UR60][R12.64], R145 ;  /* 0x000000910c003986 */ /* 0x0083e8000c10193c */
[----:B------:R-:W-:Y:S02]  /*b79a0*/  @P0 LOP3.LUT R14, R14, 0x8, RZ, 0xfc, !PT ;  /* 0x000000080e0e0812 */ /* 0x000fe400078efcff */
[----:B------:R-:W-:Y:S01]  /*b79b0*/  LOP3.LUT P0, RZ, R22, 0x40000, RZ, 0xc0, !PT ;  /* 0x0004000016ff7812 */ /* 0x000fe2000780c0ff */
[C---:B-1----:R-:W-:Y:S01]  /*b79c0*/  IMAD.WIDE R12, R144.reuse, 0x4, R6 ;  /* 0x00000004900c7825 */ /* 0x042fe200078e0206 */
[----:B------:R-:W3:Y:S04]  /*b79d0*/  LDL.LU R145, [R1+0xf6c] ;  /* 0x000f6c0001917983 */ /* 0x000ee80000300800 */
[----:B------:R1:W-:Y:S02]  /*b79e0*/  @P2 STG.E desc[UR60][R12.64], R146 ;  /* 0x000000920c002986 */ /* 0x0003e4000c10193c */
[----:B-1----:R-:W-:-:S02]  /*b79f0*/  IMAD.WIDE R12, R144, 0x4, R8 ;  /* 0x00000004900c7825 */ /* 0x002fc400078e0208 */
[----:B------:R-:W4:Y:S04]  /*b7a00*/  LDL.LU R146, [R1+0xcec] ;  /* 0x000cec0001927983 */ /* 0x000f280000300800 */
[----:B------:R1:W-:Y:S04]  /*b7a10*/  @P1 STG.E desc[UR60][R12.64], R25 ;  /* 0x000000190c001986 */ /* 0x0003e8000c10193c */
[----:B------:R-:W4:Y:S04]  /*b7a20*/  LDL.LU R144, [R1+0xafc] ;  /* 0x000afc0001907983 */ /* 0x000f280000300800 */
[----:B------:R-:W3:Y:S01]  /*b7a30*/  LDL.LU R151, [R1+0x11f0] ;  /* 0x0011f00001977983 */ /* 0x000ee20000300800 */
        /* <DEDUP_REMOVED lines=22> */
[----:B-1----:R-:W-:Y:S01]  /*b7ba0*/  IMAD.WIDE R12, R138, 0x4, R8 ;  /* 0x000000048a0c7825 */ /* 0x002fe200078e0208 */
[----:B------:R-:W-:-:S09]  /*b7bb0*/  LOP3.LUT P5, RZ, R22, 0x10000000, RZ, 0xc0, !PT ;  /* 0x1000000016ff7812 */ /* 0x000fd200078ac0ff */
[----:B------:R1:W-:Y:S01]  /*b7bc0*/  @P0 STG.E desc[UR60][R12.64], R139 ;  /* 0x0000008b0c000986 */ /* 0x0003e2000c10193c */
[----:B------:R-:W-:Y:S01]  /*b7bd0*/  LOP3.LUT P0, RZ, R23, 0x10000000, RZ, 0xc0, !PT ;  /* 0x1000000017ff7812 */ /* 0x000fe2000780c0ff */
[----:B------:R-:W-:Y:S01]  /*b7be0*/  IMAD.WIDE R14, R148, 0x4, R4 ;  /* 0x00000004940e7825 */ /* 0x000fe200078e0204 */
[----:B------:R-:W-:-:S03]  /*b7bf0*/  LOP3.LUT P4, RZ, R22, 0x20000000, RZ, 0xc0, !PT ;  /* 0x2000000016ff7812 */ /* 0x000fc6000788c0ff */
[----:B------:R-:W-:-:S04]  /*b7c00*/  IMAD.WIDE R16, R148, 0x4, R6 ;  /* 0x0000000494107825 */ /* 0x000fc800078e0206 */
[----:B-1----:R-:W-:-:S05]  /*b7c10*/  IMAD.WIDE R12, R148, 0x4, R2 ;  /* 0x00000004940c7825 */ /* 0x002fca00078e0202 */
[----:B------:R1:W-:Y:S04]  /*b7c20*/  @P0 STG.E desc[UR60][R12.64], R156 ;  /* 0x0000009c0c000986 */ /* 0x0003e8000c10193c */
[----:B------:R-:W-:Y:S04]  /*b7c30*/  @P6 STG.E desc[UR60][R14.64], R149 ;  /* 0x000000950e006986 */ /* 0x000fe8000c10193c */
[----:B------:R1:W-:Y:S02]  /*b7c40*/  @P5 STG.E desc[UR60][R16.64], R150 ;  /* 0x0000009610005986 */ /* 0x0003e4000c10193c */
[----:B-1----:R-:W-:-:S02]  /*b7c50*/  IMAD.WIDE R12, R148, 0x4, R8 ;  /* 0x00000004940c7825 */ /* 0x002fc400078e0208 */
[----:B------:R-:W4:Y:S04]  /*b7c60*/  LDL.LU R150, [R1+0x8ec] ;  /* 0x0008ec0001967983 */ /* 0x000f280000300800 */
[----:B------:R-:W4:Y:S04]  /*b7c70*/  LDL.LU R148, [R1+0x4fc] ;  /* 0x0004fc0001947983 */ /* 0x000f280000300800 */
[----:B--2---:R1:W-:Y:S04]  /*b7c80*/  @P4 STG.E desc[UR60][R12.64], R147 ;  /* 0x000000930c004986 */ /* 0x0043e8000c10193c */
[----:B-1----:R-:W2:Y:S04]  /*b7c90*/  LDL.LU R147, [R1+0x2fc] ;  /* 0x0002fc0001937983 */ /* 0x002ea80000300800 */
[----:B------:R-:W2:Y:S04]  /*b7ca0*/  LDL.LU R139, [R1+0xfc] ;  /* 0x0000fc00018b7983 */ /* 0x000ea80000300800 */
[----:B------:R-:W2:Y:S01]  /*b7cb0*/  LDL.LU R149, [R1+0x11f4] ;  /* 0x0011f40001957983 */ /* 0x000ea20000300800 */
[----:B------:R-:W-:-:S02]  /*b7cc0*/  LOP3.LUT P3, RZ, R22, 0x40000000, RZ, 0xc0, !PT ;  /* 0x4000000016ff7812 */ /* 0x000fc4000786c0ff */
[----:B------:R-:W-:Y:S02]  /*b7cd0*/  LOP3.LUT P2, RZ, R22, 0x80000000, RZ, 0xc0, !PT ;  /* 0x8000000016ff7812 */ /* 0x000fe4000784c0ff */
[C---:B------:R-:W-:Y:S02]  /*b7ce0*/  LOP3.LUT P5, RZ, R23.reuse, 0x10, RZ, 0xc0, !PT ;  /* 0x0000001017ff7812 */ /* 0x040fe400078ac0ff */
[----:B------:R-:W-:Y:S01]  /*b7cf0*/  LOP3.LUT P1, RZ, R23, 0x1, RZ, 0xc0, !PT ;  /* 0x0000000117ff7812 */ /* 0x000fe2000782c0ff */
[----:B---3--:R-:W-:-:S06]  /*b7d00*/  IMAD.WIDE R12, R151, 0x4, R2 ;  /* 0x00000004970c7825 */ /* 0x008fcc00078e0202 */
[----:B------:R1:W-:Y:S01]  /*b7d10*/  @P3 STG.E desc[UR60][R12.64], R145 ;  /* 0x000000910c003986 */ /* 0x0003e2000c10193c */
[----:B------:R-:W-:Y:S01]  /*b7d20*/  LOP3.LUT P3, RZ, R23, 0x4, RZ, 0xc0, !PT ;  /* 0x0000000417ff7812 */ /* 0x000fe2000786c0ff */
[----:B-1----:R-:W-:-:S05]  /*b7d30*/  IMAD.WIDE R12, R151, 0x4, R4 ;  /* 0x00000004970c7825 */ /* 0x002fca00078e0204 */
[----:B----4-:R1:W-:Y:S01]  /*b7d40*/  @P2 STG.E desc[UR60][R12.64], R146 ;  /* 0x000000920c002986 */ /* 0x0103e2000c10193c */
[C---:B------:R-:W-:Y:S02]  /*b7d50*/  LOP3.LUT P2, RZ, R23.reuse, 0x2, RZ, 0xc0, !PT ;  /* 0x0000000217ff7812 */ /* 0x040fe4000784c0ff */
[----:B------:R-:W-:-:S04]  /*b7d60*/  LOP3.LUT R23, R23, 0xf7ffffff, RZ, 0xc0, !PT ;  /* 0xf7ffffff17177812 */ /* 0x000fc800078ec0ff */
[----:B------:R-:W-:-:S04]  /*b7d70*/  @P5 LOP3.LUT R23, R23, 0x8000000, RZ, 0xfc, !PT ;  /* 0x0800000017175812 */ /* 0x000fc800078efcff */
[C---:B------:R-:W-:Y:S01]  /*b7d80*/  LOP3.LUT P6, RZ, R23.reuse, 0x400, RZ, 0xc0, !PT ;  /* 0x0000040017ff7812 */ /* 0x040fe200078cc0ff */
[----:B-1----:R-:W3:Y:S01]  /*b7d90*/  LDL.LU R146, [R1+0xec] ;  /* 0x0000ec0001927983 */ /* 0x002ee20000300800 */
[C---:B------:R-:W-:Y:S02]  /*b7da0*/  LOP3.LUT P5, RZ, R23.reuse, 0x8, RZ, 0xc0, !PT ;  /* 0x0000000817ff7812 */ /* 0x040fe400078ac0ff */
[----:B------:R-:W-:Y:S01]  /*b7db0*/  LOP3.LUT R23, R23, 0xffbfffff, RZ, 0xc0, !PT ;  /* 0xffbfffff17177812 */ /* 0x000fe200078ec0ff */
[----:B------:R-:W-:Y:S01]  /*b7dc0*/  IMAD.WIDE R12, R151, 0x4, R6 ;  /* 0x00000004970c7825 */ /* 0x000fe200078e0206 */
[----:B------:R-:W4:Y:S07]  /*b7dd0*/  LDL.LU R145, [R1+0xf70] ;  /* 0x000f700001917983 */ /* 0x000f2e0000300800 */
[----:B------:R-:W-:-:S04]  /*b7de0*/  @P6 LOP3.LUT R23, R23, 0x400000, RZ, 0xfc, !PT ;  /* 0x0040000017176812 */ /* 0x000fc800078efcff */
[C---:B------:R-:W-:Y:S02]  /*b7df0*/  LOP3.LUT P6, RZ, R23.reuse, 0x200, RZ, 0xc0, !PT ;  /* 0x0000020017ff7812 */ /* 0x040fe400078cc0ff */
[----:B------:R-:W-:Y:S01]  /*b7e00*/  LOP3.LUT R23, R23, 0xff7fffff, RZ, 0xc0, !PT ;  /* 0xff7fffff17177812 */ /* 0x000fe200078ec0ff */
[----:B------:R1:W-:Y:S10]  /*b7e10*/  @P1 STG.E desc[UR60][R12.64], R144 ;  /* 0x000000900c001986 */ /* 0x0003f4000c10193c */
[----:B------:R-:W-:Y:S01]  /*b7e20*/  @P6 LOP3.LUT R23, R23, 0x800000, RZ, 0xfc, !PT ;  /* 0x0080000017176812 */ /* 0x000fe200078efcff */
[----:B-1----:R-:W4:Y:S04]  /*b7e30*/  LDL.LU R144, [R1+0xcf0] ;  /* 0x000cf00001907983 */ /* 0x002f280000300800 */
[----:B------:R-:W4:Y:S01]  /*b7e40*/  LDL.LU R156, [R1+0x11f8] ;  /* 0x0011f800019c7983 */ /* 0x000f220000300800 */
[----:B------:R-:W-:-:S02]  /*b7e50*/  LOP3.LUT P6, RZ, R23, 0x100, RZ, 0xc0, !PT ;  /* 0x0000010017ff7812 */ /* 0x000fc400078cc0ff */
[----:B------:R-:W-:-:S11]  /*b7e60*/  LOP3.LUT R23, R23, 0xfeffffff, RZ, 0xc0, !PT ;  /* 0xfeffffff17177812 */ /* 0x000fd600078ec0ff */
[----:B------:R-:W-:-:S04]  /*b7e70*/  @P6 LOP3.LUT R23, R23, 0x1000000, RZ, 0xfc, !PT ;  /* 0x0100000017176812 */ /* 0x000fc800078efcff */
[C---:B------:R-:W-:Y:S02]  /*b7e80*/  LOP3.LUT P6, RZ, R23.reuse, 0x80, RZ, 0xc0, !PT ;  /* 0x0000008017ff7812 */ /* 0x040fe400078cc0ff */
[----:B------:R-:W-:Y:S01]  /*b7e90*/  LOP3.LUT R23, R23, 0xfdffffff, RZ, 0xc0, !PT ;  /* 0xfdffffff17177812 */ /* 0x000fe200078ec0ff */
[----:B------:R-:W-:Y:S02]  /*b7ea0*/  IMAD.WIDE R12, R151, 0x4, R8 ;  /* 0x00000004970c7825 */ /* 0x000fe400078e0208 */
[----:B------:R-:W4:Y:S08]  /*b7eb0*/  LDL.LU R151, [R1+0xb00] ;  /* 0x000b000001977983 */ /* 0x000f300000300800 */
[----:B------:R-:W-:-:S04]  /*b7ec0*/  @P6 LOP3.LUT R23, R23, 0x2000000, RZ, 0xfc, !PT ;  /* 0x0200000017176812 */ /* 0x000fc800078efcff */
[C---:B------:R-:W-:Y:S02]  /*b7ed0*/  LOP3.LUT P6, RZ, R23.reuse, 0x40, RZ, 0xc0, !PT ;  /* 0x0000004017ff7812 */ /* 0x040fe400078cc0ff */
[----:B------:R-:W-:-:S11]  /*b7ee0*/  LOP3.LUT R23, R23, 0xfbffffff, RZ, 0xc0, !PT ;  /* 0xfbffffff17177812 */ /* 0x000fd600078ec0ff */
[----:B------:R-:W-:-:S04]  /*b7ef0*/  @P6 LOP3.LUT R23, R23, 0x4000000, RZ, 0xfc, !PT ;  /* 0x0400000017176812 */ /* 0x000fc800078efcff */
[C---:B------:R-:W-:Y:S02]  /*b7f00*/  LOP3.LUT P1, RZ, R23.reuse, 0x2000, RZ, 0xc0, !PT ;  /* 0x0000200017ff7812 */ /* 0x040fe4000782c0ff */
[C---:B------:R-:W-:Y:S02]  /*b7f10*/  LOP3.LUT P6, RZ, R23.reuse, 0x20, RZ, 0xc0, !PT ;  /* 0x0000002017ff7812 */ /* 0x040fe400078cc0ff */
[----:B------:R-:W-:-:S09]  /*b7f20*/  LOP3.LUT R23, R23, 0xffefffff, RZ, 0xc0, !PT ;  /* 0xffefffff17177812 */ /* 0x000fd200078ec0ff */
[----:B------:R-:W-:-:S04]  /*b7f30*/  @P1 LOP3.LUT R23, R23, 0x100000, RZ, 0xfc, !PT ;  /* 0x0010000017171812 */ /* 0x000fc800078efcff */
[C---:B------:R-:W-:Y:S01]  /*b7f40*/  LOP3.LUT P1, RZ, R23.reuse, 0x1000, RZ, 0xc0, !PT ;  /* 0x0000100017ff7812 */ /* 0x040fe2000782c0ff */
[----:B------:R1:W-:Y:S04]  /*b7f50*/  @P2 STG.E desc[UR60][R12.64], R150 ;  /* 0x000000960c002986 */ /* 0x0003e8000c10193c */
[----:B-1----:R-:W4:Y:S04]  /*b7f60*/  LDL.LU R150, [R1+0x11fc] ;  /* 0x0011fc0001967983 */ /* 0x002f280000300800 */
[----:B------:R-:W4:Y:S01]  /*b7f70*/  LDL.LU R138, [R1+0x8f0] ;  /* 0x0008f000018a7983 */ /* 0x000f220000300800 */
[----:B------:R-:W-:-:S04]  /*b7f80*/  LOP3.LUT R23, R23, 0xffdfffff, RZ, 0xc0, !PT ;  /* 0xffdfffff17177812 */ /* 0x000fc800078ec0ff */
[----:B------:R-:W-:Y:S01]  /*b7f90*/  @P1 LOP3.LUT R23, R23, 0x200000, RZ, 0xfc, !PT ;  /* 0x0020000017171812 */ /* 0x000fe200078efcff */
[----:B--2---:R-:W-:-:S05]  /*b7fa0*/  IMAD.WIDE R12, R149, 0x4, R2 ;  /* 0x00000004950c7825 */ /* 0x004fca00078e0202 */
[----:B------:R1:W-:Y:S04]  /*b7fb0*/  @P3 STG.E desc[UR60][R12.64], R148 ;  /* 0x000000940c003986 */ /* 0x0003e8000c10193c */
[----:B-1----:R-:W2:Y:S01]  /*b7fc0*/  LDL.LU R148, [R1+0x700] ;  /* 0x0007000001947983 */ /* 0x002ea20000300800 */
[----:B------:R-:W-:-:S05]  /*b7fd0*/  IMAD.WIDE R12, R149, 0x4, R4 ;  /* 0x00000004950c7825 */ /* 0x000fca00078e0204 */
[----:B------:R1:W-:Y:S04]  /*b7fe0*/  @P5 STG.E desc[UR60][R12.64], R147 ;  /* 0x000000930c005986 */ /* 0x0003e8000c10193c */
[----:B-1----:R-:W2:Y:S01]  /*b7ff0*/  LDL.LU R147, [R1+0x6f0] ;  /* 0x0006f00001937983 */ /* 0x002ea20000300800 */
[----:B------:R-:W-:Y:S01]  /*b8000*/  LOP3.LUT P5, RZ, R23, 0x8000000, RZ, 0xc0, !PT ;  /* 0x0800000017ff7812 */ /* 0x000fe200078ac0ff */
[----:B------:R-:W-:-:S12]  /*b8010*/  IMAD.WIDE R12, R149, 0x4, R6 ;  /* 0x00000004950c7825 */ /* 0x000fd800078e0206 */
[----:B------:R1:W-:Y:S02]  /*b8020*/  @P5 STG.E desc[UR60][R12.64], R139 ;  /* 0x0000008b0c005986 */ /* 0x0003e4000c10193c */
[----:B-1----:R-:W-:Y:S02]  /*b8030*/  IMAD.WIDE R12, R149, 0x4, R8 ;  /* 0x00000004950c7825 */ /* 0x002fe400078e0208 */
[----:B------:R-:W2:Y:S04]  /*b8040*/  LDL.LU R149, [R1+0x500] ;  /* 0x0005000001957983 */ /* 0x000ea80000300800 */
[----:B------:R-:W2:Y:S04]  /*b8050*/  LDL.LU R139, [R1+0x300] ;  /* 0x00030000018b7983 */ /* 0x000ea80000300800 */
[----:B---3--:R1:W-:Y:S01]  /*b8060*/  @P6 STG.E desc[UR60][R12.64], R146 ;  /* 0x000000920c006986 */ /* 0x0083e2000c10193c */
[----:B------:R-:W-:-:S03]  /*b8070*/  LOP3.LUT P6, RZ, R23, 0x4000000, RZ, 0xc0, !PT ;  /* 0x0400000017ff7812 */ /* 0x000fc600078cc0ff */
[----:B-1----:R-:W3:Y:S01]  /*b8080*/  LDL.LU R146, [R1+0x1200] ;  /* 0x0012000001927983 */ /* 0x002ee20000300800 */
[----:B----4-:R-:W-:-:S09]  /*b8090*/  IMAD.WIDE R12, R156, 0x4, R2 ;  /* 0x000000049c0c7825 */ /* 0x010fd200078e0202 */
[----:B------:R1:W-:Y:S01]  /*b80a0*/  @P6 STG.E desc[UR60][R12.64], R145 ;  /* 0x000000910c006986 */ /* 0x0003e2000c10193c */
[----:B------:R-:W-:-:S03]  /*b80b0*/  LOP3.LUT P6, RZ, R23, 0x2000000, RZ, 0xc0, !PT ;  /* 0x0200000017ff7812 */ /* 0x000fc600078cc0ff */
[----:B-1----:R-:W4:Y:S01]  /*b80c0*/  LDL.LU R145, [R1+0xf74] ;  /* 0x000f740001917983 */ /* 0x002f220000300800 */
[----:B------:R-:W-:-:S09]  /*b80d0*/  IMAD.WIDE R12, R156, 0x4, R4 ;  /* 0x000000049c0c7825 */ /* 0x000fd200078e0204 */
[----:B------:R1:W-:Y:S01]  /*b80e0*/  @P6 STG.E desc[UR60][R12.64], R144 ;  /* 0x000000900c006986 */ /* 0x0003e2000c10193c */
[----:B------:R-:W-:-:S03]  /*b80f0*/  LOP3.LUT P6, RZ, R23, 0x1000000, RZ, 0xc0, !PT ;  /* 0x0100000017ff7812 */ /* 0x000fc600078cc0ff */
[----:B-1----:R-:W4:Y:S01]  /*b8100*/  LDL.LU R144, [R1+0xcf4] ;  /* 0x000cf40001907983 */ /* 0x002f220000300800 */
[----:B------:R-:W-:-:S09]  /*b8110*/  IMAD.WIDE R12, R156, 0x4, R6 ;  /* 0x000000049c0c7825 */ /* 0x000fd200078e0206 */
[----:B------:R1:W-:Y:S01]  /*b8120*/  @P6 STG.E desc[UR60][R12.64], R151 ;  /* 0x000000970c006986 */ /* 0x0003e2000c10193c */
[----:B------:R-:W-:-:S03]  /*b8130*/  LOP3.LUT P6, RZ, R23, 0x800000, RZ, 0xc0, !PT ;  /* 0x0080000017ff7812 */ /* 0x000fc600078cc0ff */
[----:B-1----:R-:W4:Y:S01]  /*b8140*/  LDL.LU R151, [R1+0xb04] ;  /* 0x000b040001977983 */ /* 0x002f220000300800 */
[----:B------:R-:W-:-:S03]  /*b8150*/  IMAD.WIDE R12, R156, 0x4, R8 ;  /* 0x000000049c0c7825 */ /* 0x000fc600078e0208 */
[----:B------:R-:W4:Y:S01]  /*b8160*/  LDL.LU R156, [R1+0x1204] ;  /* 0x00120400019c7983 */ /* 0x000f220000300800 */
[----:B------:R-:W-:-:S05]  /*b8170*/  LOP3.LUT P1, RZ, R23, 0x800, RZ, 0xc0, !PT ;  /* 0x0000080017ff7812 */ /* 0x000fca000782c0ff */
[----:B------:R1:W-:Y:S01]  /*b8180*/  @P6 STG.E desc[UR60][R12.64], R138 ;  /* 0x0000008a0c006986 */ /* 0x0003e2000c10193c */
[----:B------:R-:W-:-:S03]  /*b8190*/  LOP3.LUT P6, RZ, R23, 0x400000, RZ, 0xc0, !PT ;  /* 0x0040000017ff7812 */ /* 0x000fc600078cc0ff */
[----:B-1----:R-:W4:Y:S01]  /*b81a0*/  LDL.LU R138, [R1+0x8f4] ;  /* 0x0008f400018a7983 */ /* 0x002f220000300800 */
[----:B------:R-:W-:-:S09]  /*b81b0*/  IMAD.WIDE R12, R150, 0x4, R2 ;  /* 0x00000004960c7825 */ /* 0x000fd200078e0202 */
[----:B--2---:R1:W-:Y:S04]  /*b81c0*/  @P6 STG.E desc[UR60][R12.64], R148 ;  /* 0x000000940c006986 */ /* 0x0043e8000c10193c */
[----:B-1----:R-:W2:Y:S01]  /*b81d0*/  LDL.LU R148, [R1+0x704] ;  /* 0x0007040001947983 */ /* 0x002ea20000300800 */
[----:B------:R-:W-:-:S05]  /*b81e0*/  IMAD.WIDE R12, R150, 0x4, R4 ;  /* 0x00000004960c7825 */ /* 0x000fca00078e0204 */
[----:B------:R1:W-:Y:S04]  /*b81f0*/  @P1 STG.E desc[UR60][R12.64], R147 ;  /* 0x000000930c001986 */ /* 0x0003e8000c10193c */
[----:B-1----:R-:W2:Y:S01]  /*b8200*/  LDL.LU R147, [R1+0x6f4] ;  /* 0x0006f40001937983 */ /* 0x002ea20000300800 */
[----:B------:R-:W-:Y:S01]  /*b8210*/  LOP3.LUT P1, RZ, R23, 0x200000, RZ, 0xc0, !PT ;  /* 0x0020000017ff7812 */ /* 0x000fe2000782c0ff */
[----:B------:R-:W-:-:S12]  /*b8220*/  IMAD.WIDE R12, R150, 0x4, R6 ;  /* 0x00000004960c7825 */ /* 0x000fd800078e0206 */
[----:B------:R1:W-:Y:S04]  /*b8230*/  @P1 STG.E desc[UR60][R12.64], R149 ;  /* 0x000000950c001986 */ /* 0x0003e8000c10193c */
[----:B-1----:R-:W2:Y:S01]  /*b8240*/  LDL.LU R149, [R1+0x504] ;  /* 0x0005040001957983 */ /* 0x002ea20000300800 */
[----:B------:R-:W-:Y:S02]  /*b8250*/  LOP3.LUT P1, RZ, R23, 0x100000, RZ, 0xc0, !PT ;  /* 0x0010000017ff7812 */ /* 0x000fe4000782c0ff */
[C---:B------:R-:W-:Y:S01]  /*b8260*/  LOP3.LUT P2, RZ, R11.reuse, 0x4000, RZ, 0xc0, !PT ;  /* 0x000040000bff7812 */ /* 0x040fe2000784c0ff */
[----:B------:R-:W-:Y:S01]  /*b8270*/  IMAD.WIDE R12, R150, 0x4, R8 ;  /* 0x00000004960c7825 */ /* 0x000fe200078e0208 */
[----:B------:R-:W-:Y:S01]  /*b8280*/  LOP3.LUT P0, RZ, R11, 0x8000, RZ, 0xc0, !PT ;  /* 0x000080000bff7812 */ /* 0x000fe2000780c0ff */
[----:B------:R-:W2:Y:S08]  /*b8290*/  LDL.LU R150, [R1+0x1208] ;  /* 0x0012080001967983 */ /* 0x000eb00000300800 */
[----:B------:R3:W-:Y:S02]  /*b82a0*/  @P1 STG.E desc[UR60][R12.64], R139 ;  /* 0x0000008b0c001986 */ /* 0x0007e4000c10193c */
[----:B---3--:R-:W-:-:S05]  /*b82b0*/  IMAD.WIDE R12, R146, 0x4, R2 ;  /* 0x00000004920c7825 */ /* 0x008fca00078e0202 */
[----:B----4-:R1:W-:Y:S04]  /*b82c0*/  @P2 STG.E desc[UR60][R12.64], R145 ;  /* 0x000000910c002986 */ /* 0x0103e8000c10193c */
[----:B-1----:R-:W3:Y:S01]  /*b82d0*/  LDL.LU R145, [R1+0x304] ;  /* 0x0003040001917983 */ /* 0x002ee20000300800 */
[----:B------:R-:W-:-:S05]  /*b82e0*/  IMAD.WIDE R12, R146, 0x4, R4 ;  /* 0x00000004920c7825 */ /* 0x000fca00078e0204 */
[----:B------:R1:W-:Y:S01]  /*b82f0*/  @P0 STG.E desc[UR60][R12.64], R144 ;  /* 0x000000900c000986 */ /* 0x0003e2000c10193c */
[----:B------:R-:W-:-:S03]  /*b8300*/  LOP3.LUT P4, RZ, R11, 0x10000, RZ, 0xc0, !PT ;  /* 0x000100000bff7812 */ /* 0x000fc6000788c0ff */
[----:B-1----:R-:W4:Y:S01]  /*b8310*/  LDL.LU R144, [R1+0xf78] ;  /* 0x000f780001907983 */ /* 0x002f220000300800 */
[----:B------:R-:W-:Y:S01]  /*b8320*/  LOP3.LUT P3, RZ, R0, 0x2, RZ, 0xc0, !PT ;  /* 0x0000000200ff7812 */ /* 0x000fe2000786c0ff */
[----:B------:R-:W-:Y:S02]  /*b8330*/  IMAD.WIDE R12, R146, 0x4, R6 ;  /* 0x00000004920c7825 */ /* 0x000fe400078e0206 */
[----:B------:R-:W4:Y:S01]  /*b8340*/  LDL.LU R139, [R1+0xcf8] ;  /* 0x000cf800018b7983 */ /* 0x000f220000300800 */
[----:B------:R-:W-:-:S05]  /*b8350*/  ISETP.LT.AND P0, PT, R158, UR4, !P3 ;  /* 0x000000049e007c0c */ /* 0x000fca000df01270 */
[----:B------:R1:W-:Y:S01]  /*b8360*/  @P4 STG.E desc[UR60][R12.64], R151 ;  /* 0x000000970c004986 */ /* 0x0003e2000c10193c */
[----:B------:R-:W-:Y:S01]  /*b8370*/  LOP3.LUT P5, RZ, R0, 0x4, RZ, 0xc0, !PT ;  /* 0x0000000400ff7812 */ /* 0x000fe200078ac0ff */
[----:B-1----:R-:W-:Y:S02]  /*b8380*/  IMAD.WIDE R12, R146, 0x4, R8 ;  /* 0x00000004920c7825 */ /* 0x002fe400078e0208 */
[----:B------:R-:W4:Y:S04]  /*b8390*/  LDL.LU R151, [R1+0xb08] ;  /* 0x000b080001977983 */ /* 0x000f280000300800 */
[----:B------:R-:W4:Y:S04]  /*b83a0*/  LDL.LU R146, [R1+0x120c] ;  /* 0x00120c0001927983 */ /* 0x000f280000300800 */
[----:B------:R1:W-:Y:S01]  /*b83b0*/  @P0 STG.E desc[UR60][R12.64], R138 ;  /* 0x0000008a0c000986 */ /* 0x0003e2000c10193c */
[----:B------:R-:W-:Y:S01]  /*b83c0*/  ISETP.LT.AND P0, PT, R153, UR4, !P5 ;  /* 0x0000000499007c0c */ /* 0x000fe2000ef01270 */
[----:B-1----:R-:W-:-:S12]  /*b83d0*/  IMAD.WIDE R12, R156, 0x4, R2 ;  /* 0x000000049c0c7825 */ /* 0x002fd800078e0202 */
[----:B--2---:R1:W-:Y:S01]  /*b83e0*/  @P0 STG.E desc[UR60][R12.64], R148 ;  /* 0x000000940c000986 */ /* 0x0043e2000c10193c */
[----:B------:R-:W-:-:S03]  /*b83f0*/  ISETP.LT.AND P0, PT, R155, UR4, !P5 ;  /* 0x000000049b007c0c */ /* 0x000fc6000ef01270 */
[----:B-1----:R-:W2:Y:S01]  /*b8400*/  LDL.LU R148, [R1+0x8f8] ;  /* 0x0008f80001947983 */ /* 0x002ea20000300800 */
[----:B------:R-:W-:-:S09]  /*b8410*/  IMAD.WIDE R12, R156, 0x4, R4 ;  /* 0x000000049c0c7825 */ /* 0x000fd200078e0204 */
[----:B------:R1:W-:Y:S04]  /*b8420*/  @P0 STG.E desc[UR60][R12.64], R147 ;  /* 0x000000930c000986 */ /* 0x0003e8000c10193c */
[----:B-1----:R-:W2:Y:S01]  /*b8430*/  LDL.LU R147, [R1+0x708] ;  /* 0x0007080001937983 */ /* 0x002ea20000300800 */
[----:B------:R-:W-:-:S03]  /*b8440*/  ISETP.LT.AND P0, PT, R157, UR4, !P5 ;  /* 0x000000049d007c0c */ /* 0x000fc6000ef01270 */
[----:B------:R-:W2:Y:S01]  /*b8450*/  LDL.LU R138, [R1+0x6f8] ;  /* 0x0006f800018a7983 */ /* 0x000ea20000300800 */
[----:B------:R-:W-:-:S09]  /*b8460*/  IMAD.WIDE R12, R156, 0x4, R6 ;  /* 0x000000049c0c7825 */ /* 0x000fd200078e0206 */
[----:B------:R1:W-:Y:S04]  /*b8470*/  @P0 STG.E desc[UR60][R12.64], R149 ;  /* 0x000000950c000986 */ /* 0x0003e8000c10193c */
[----:B-1----:R-:W2:Y:S01]  /*b8480*/  LDL.LU R149, [R1+0x508] ;  /* 0x0005080001957983 */ /* 0x002ea20000300800 */
[----:B------:R-:W-:Y:S01]  /*b8490*/  ISETP.LT.AND P0, PT, R158, UR4, !P5 ;  /* 0x000000049e007c0c */ /* 0x000fe2000ef01270 */
[----:B------:R-:W-:Y:S01]  /*b84a0*/  IMAD.WIDE R12, R156, 0x4, R8 ;  /* 0x000000049c0c7825 */ /* 0x000fe200078e0208 */
[----:B------:R-:W-:Y:S01]  /*b84b0*/  LOP3.LUT P6, RZ, R0, 0x8, RZ, 0xc0, !PT ;  /* 0x0000000800ff7812 */ /* 0x000fe200078cc0ff */
[----:B------:R-:W2:Y:S10]  /*b84c0*/  LDL.LU R156, [R1+0x1210] ;  /* 0x00121000019c7983 */ /* 0x000eb40000300800 */
[----:B---3--:R1:W-:Y:S01]  /*b84d0*/  @P0 STG.E desc[UR60][R12.64], R145 ;  /* 0x000000910c000986 */ /* 0x0083e2000c10193c */
[----:B------:R-:W-:-:S03]  /*b84e0*/  ISETP.LT.AND P0, PT, R153, UR4, !P6 ;  /* 0x0000000499007c0c */ /* 0x000fc6000f701270 */
[----:B-1----:R-:W3:Y:S01]  /*b84f0*/  LDL.LU R145, [R1+0x308] ;  /* 0x0003080001917983 */ /* 0x002ee20000300800 */
[----:B------:R-:W-:-:S09]  /*b8500*/  IMAD.WIDE R12, R150, 0x4, R2 ;  /* 0x00000004960c7825 */ /* 0x000fd200078e0202 */
[----:B----4-:R1:W-:Y:S01]  /*b8510*/  @P0 STG.E desc[UR60][R12.64], R144 ;  /* 0x000000900c000986 */ /* 0x0103e2000c10193c */
[----:B------:R-:W-:-:S03]  /*b8520*/  ISETP.LT.AND P0, PT, R155, UR4, !P6 ;  /* 0x000000049b007c0c */ /* 0x000fc6000f701270 */
[----:B-1----:R-:W4:Y:S01]  /*b8530*/  LDL.LU R144, [R1+0xf7c] ;  /* 0x000f7c0001907983 */ /* 0x002f220000300800 */
[----:B------:R-:W-:-:S09]  /*b8540*/  IMAD.WIDE R12, R150, 0x4, R4 ;  /* 0x00000004960c7825 */ /* 0x000fd200078e0204 */
[----:B------:R1:W-:Y:S01]  /*b8550*/  @P0 STG.E desc[UR60][R12.64], R139 ;  /* 0x0000008b0c000986 */ /* 0x0003e2000c10193c */
[----:B------:R-:W-:-:S03]  /*b8560*/  ISETP.LT.AND P0, PT, R157, UR4, !P6 ;  /* 0x000000049d007c0c */ /* 0x000fc6000f701270 */
[----:B-1----:R-:W4:Y:S01]  /*b8570*/  LDL.LU R139, [R1+0xcfc] ;  /* 0x000cfc00018b7983 */ /* 0x002f220000300800 */
[----:B------:R-:W-:-:S09]  /*b8580*/  IMAD.WIDE R12, R150, 0x4, R6 ;  /* 0x00000004960c7825 */ /* 0x000fd200078e0206 */
[----:B------:R1:W-:Y:S01]  /*b8590*/  @P0 STG.E desc[UR60][R12.64], R151 ;  /* 0x000000970c000986 */ /* 0x0003e2000c10193c */
[----:B------:R-:W-:-:S03]  /*b85a0*/  ISETP.LT.AND P0, PT, R158, UR4, !P6 ;  /* 0x000000049e007c0c */ /* 0x000fc6000f701270 */
[----:B-1----:R-:W4:Y:S01]  /*b85b0*/  LDL.LU R151, [R1+0xb0c] ;  /* 0x000b0c0001977983 */ /* 0x002f220000300800 */
[----:B------:R-:W-:Y:S01]  /*b85c0*/  IMAD.WIDE R12, R150, 0x4, R8 ;  /* 0x00000004960c7825 */ /* 0x000fe200078e0208 */
[----:B------:R-:W-:Y:S02]  /*b85d0*/  LOP3.LUT P4, RZ, R0, 0x10, RZ, 0xc0, !PT ;  /* 0x0000001000ff7812 */ /* 0x000fe4000788c0ff */
[----:B------:R-:W4:Y:S06]  /*b85e0*/  LDL.LU R150, [R1+0x1214] ;  /* 0x0012140001967983 */ /* 0x000f2c0000300800 */
[----:B--2---:R1:W-:Y:S01]  /*b85f0*/  @P0 STG.E desc[UR60][R12.64], R148 ;  /* 0x000000940c000986 */ /* 0x0043e2000c10193c */
[----:B------:R-:W-:-:S03]  /*b8600*/  ISETP.LT.AND P0, PT, R153, UR4, !P4 ;  /* 0x0000000499007c0c */ /* 0x000fc6000e701270 */
[----:B-1----:R-:W2:Y:S01]  /*b8610*/  LDL.LU R148, [R1+0x8fc] ;  /* 0x0008fc0001947983 */ /* 0x002ea20000300800 */
[----:B------:R-:W-:-:S09]  /*b8620*/  IMAD.WIDE R12, R146, 0x4, R2 ;  /* 0x00000004920c7825 */ /* 0x000fd200078e0202 */
[----:B------:R1:W-:Y:S01]  /*b8630*/  @P0 STG.E desc[UR60][R12.64], R147 ;  /* 0x000000930c000986 */ /* 0x0003e2000c10193c */
[----:B------:R-:W-:Y:S01]  /*b8640*/  ISETP.LT.AND P0, PT, R155, UR4, !P4 ;  /* 0x000000049b007c0c */ /* 0x000fe2000e701270 */
[C---:B-1----:R-:W-:Y:S02]  /*b8650*/  IMAD.WIDE R12, R146.reuse, 0x4, R4 ;  /* 0x00000004920c7825 */ /* 0x042fe400078e0204 */
[----:B------:R-:W2:Y:S10]  /*b8660*/  LDL.LU R147, [R1+0x70c] ;  /* 0x00070c0001937983 */ /* 0x000eb40000300800 */
[----:B------:R1:W-:Y:S01]  /*b8670*/  @P0 STG.E desc[UR60][R12.64], R138 ;  /* 0x0000008a0c000986 */ /* 0x0003e2000c10193c */
[----:B------:R-:W-:Y:S01]  /*b8680*/  ISETP.LT.AND P0, PT, R157, UR4, !P4 ;  /* 0x000000049d007c0c */ /* 0x000fe2000e701270 */
[----:B-1----:R-:W-:-:S12]  /*b8690*/  IMAD.WIDE R12, R146, 0x4, R6 ;  /* 0x00000004920c7825 */ /* 0x002fd800078e0206 */
[----:B------:R1:W-:Y:S04]  /*b86a0*/  @P0 STG.E desc[UR60][R12.64], R149 ;  /* 0x000000950c000986 */ /* 0x0003e8000c10193c */
[----:B-1----:R-:W2:Y:S01]  /*b86b0*/  LDL.LU R149, [R1+0x6fc] ;  /* 0x0006fc0001957983 */ /* 0x002ea20000300800 */
[----:B------:R-:W-:-:S03]  /*b86c0*/  IMAD.WIDE R12, R146, 0x4, R8 ;  /* 0x00000004920c7825 */ /* 0x000fc600078e0208 */
[----:B------:R-:W2:Y:S01]  /*b86d0*/  LDL.LU R146, [R1+0x50c] ;  /* 0x00050c0001927983 */ /* 0x000ea20000300800 */
[----:B------:R-:W-:Y:S02]  /*b86e0*/  ISETP.LT.AND P0, PT, R158, UR4, !P4 ;  /* 0x000000049e007c0c */ /* 0x000fe4000e701270 */
[----:B------:R-:W-:-:S11]  /*b86f0*/  LOP3.LUT P3, RZ, R0, 0x20, RZ, 0xc0, !PT ;  /* 0x0000002000ff7812 */ /* 0x000fd6000786c0ff */
[----:B---3--:R1:W-:Y:S01]  /*b8700*/  @P0 STG.E desc[UR60][R12.64], R145 ;  /* 0x000000910c000986 */ /* 0x0083e2000c10193c */
[----:B------:R-:W-:Y:S01]  /*b8710*/  ISETP.LT.AND P0, PT, R153, UR4, !P3 ;  /* 0x0000000499007c0c */ /* 0x000fe2000df01270 */
[C---:B-1----:R-:W-:Y:S02]  /*b8720*/  IMAD.WIDE R12, R156.reuse, 0x4, R2 ;  /* 0x000000049c0c7825 */ /* 0x042fe400078e0202 */
[----:B------:R-:W3:Y:S10]  /*b8730*/  LDL.LU R145, [R1+0x30c] ;  /* 0x00030c0001917983 */ /* 0x000ef40000300800 */
[----:B----4-:R1:W-:Y:S01]  /*b8740*/  @P0 STG.E desc[UR60][R12.64], R144 ;  /* 0x000000900c000986 */ /* 0x0103e2000c10193c */
[----:B------:R-:W-:Y:S01]  /*b8750*/  ISETP.LT.AND P0, PT, R155, UR4, !P3 ;  /* 0x000000049b007c0c */ /* 0x000fe2000df01270 */
[----:B-1----:R-:W-:-:S02]  /*b8760*/  IMAD.WIDE R12, R156, 0x4, R4 ;  /* 0x000000049c0c7825 */ /* 0x002fc400078e0204 */
[----:B------:R-:W4:Y:S10]  /*b8770*/  LDL.LU R144, [R1+0x1218] ;  /* 0x0012180001907983 */ /* 0x000f340000300800 */
        /* <DEDUP_REMOVED lines=12> */
[C---:B------:R-:W-:Y:S02]  /*b8840*/  IMAD.WIDE R12, R150.reuse, 0x4, R2 ;  /* 0x00000004960c7825 */ /* 0x040fe400078e0202 */
[----:B------:R-:W2:Y:S10]  /*b8850*/  LDL.LU R156, [R1+0x900] ;  /* 0x00090000019c7983 */ /* 0x000eb40000300800 */
[----:B------:R1:W-:Y:S01]  /*b8860*/  @P0 STG.E desc[UR60][R12.64], R147 ;  /* 0x000000930c000986 */ /* 0x0003e2000c10193c */
[----:B------:R-:W-:Y:S01]  /*b8870*/  ISETP.LT.AND P0, PT, R155, UR4, !P5 ;  /* 0x000000049b007c0c */ /* 0x000fe2000ef01270 */
[----:B-1----:R-:W-:-:S02]  /*b8880*/  IMAD.WIDE R12, R150, 0x4, R4 ;  /* 0x00000004960c7825 */ /* 0x002fc400078e0204 */
[----:B------:R-:W2:Y:S10]  /*b8890*/  LDL.LU R147, [R1+0x121c] ;  /* 0x00121c0001937983 */ /* 0x000eb40000300800 */
[----:B------:R1:W-:Y:S01]  /*b88a0*/  @P0 STG.E desc[UR60][R12.64], R149 ;  /* 0x000000950c000986 */ /* 0x0003e2000c10193c */
[----:B------:R-:W-:-:S03]  /*b88b0*/  ISETP.LT.AND P0, PT, R157, UR4, !P5 ;  /* 0x000000049d007c0c */ /* 0x000fc6000ef01270 */
[----:B-1----:R-:W2:Y:S01]  /*b88c0*/  LDL.LU R149, [R1+0x710] ;  /* 0x0007100001957983 */ /* 0x002ea20000300800 */
[----:B------:R-:W-:-:S09]  /*b88d0*/  IMAD.WIDE R12, R150, 0x4, R6 ;  /* 0x00000004960c7825 */ /* 0x000fd200078e0206 */
[----:B------:R1:W-:Y:S04]  /*b88e0*/  @P0 STG.E desc[UR60][R12.64], R146 ;  /* 0x000000920c000986 */ /* 0x0003e8000c10193c */
[----:B-1----:R-:W2:Y:S01]  /*b88f0*/  LDL.LU R146, [R1+0x510] ;  /* 0x0005100001927983 */ /* 0x002ea20000300800 */
[----:B------:R-:W-:-:S03]  /*b8900*/  IMAD.WIDE R12, R150, 0x4, R8 ;  /* 0x00000004960c7825 */ /* 0x000fc600078e0208 */
[----:B------:R-:W2:Y:S01]  /*b8910*/  LDL.LU R150, [R1+0x310] ;  /* 0x0003100001967983 */ /* 0x000ea20000300800 */
[----:B------:R-:W-:Y:S02]  /*b8920*/  ISETP.LT.AND P0, PT, R158, UR4, !P5 ;  /* 0x000000049e007c0c */ /* 0x000fe4000ef01270 */
[----:B------:R-:W-:-:S11]  /*b8930*/  LOP3.LUT P4, RZ, R0, 0x80, RZ, 0xc0, !PT ;  /* 0x0000008000ff7812 */ /* 0x000fd6000788c0ff */
[----:B---3--:R1:W-:Y:S01]  /*b8940*/  @P0 STG.E desc[UR60][R12.64], R145 ;  /* 0x000000910c000986 */ /* 0x0083e2000c10193c */
[----:B------:R-:W-:-:S03]  /*b8950*/  ISETP.LT.AND P0, PT, R153, UR4, !P4 ;  /* 0x0000000499007c0c */ /* 0x000fc6000e701270 */
[----:B-1----:R-:W3:Y:S04]  /*b8960*/  LDL.LU R145, [R1+0x1220] ;  /* 0x0012200001917983 */ /* 0x002ee80000300800 */
[----:B------:R-:W3:Y:S01]  /*b8970*/  LDL.LU R138, [R1+0x110] ;  /* 0x00011000018a7983 */ /* 0x000ee20000300800 */
[----:B----4-:R-:W-:-:S05]  /*b8980*/  IMAD.WIDE R12, R144, 0x4, R2 ;  /* 0x00000004900c7825 */ /* 0x010fca00078e0202 */
[----:B------:R1:W-:Y:S01]  /*b8990*/  @P0 STG.E desc[UR60][R12.64], R139 ;  /* 0x0000008b0c000986 */ /* 0x0003e2000c10193c */
[----:B------:R-:W-:Y:S01]  /*b89a0*/  ISETP.LT.AND P0, PT, R155, UR4, !P4 ;  /* 0x000000049b007c0c */ /* 0x000fe2000e701270 */
[C---:B-1----:R-:W-:Y:S02]  /*b89b0*/  IMAD.WIDE R12, R144.reuse, 0x4, R4 ;  /* 0x00000004900c7825 */ /* 0x042fe400078e0204 */
[----:B------:R-:W4:Y:S10]  /*b89c0*/  LDL.LU R139, [R1+0xf84] ;  /* 0x000f8400018b7983 */ /* 0x000f340000300800 */
[----:B------:R1:W-:Y:S01]  /*b89d0*/  @P0 STG.E desc[UR60][R12.64], R151 ;  /* 0x000000970c000986 */ /* 0x0003e2000c10193c */
[----:B------:R-:W-:Y:S01]  /*b89e0*/  ISETP.LT.AND P0, PT, R157, UR4, !P4 ;  /* 0x000000049d007c0c */ /* 0x000fe2000e701270 */
[----:B-1----:R-:W-:Y:S01]  /*b89f0*/  IMAD.WIDE R12, R144, 0x4, R6 ;  /* 0x00000004900c7825 */ /* 0x002fe200078e0206 */
[----:B------:R-:W-:-:S11]  /*b8a00*/  LOP3.LUT P3, RZ, R0, 0x100, RZ, 0xc0, !PT ;  /* 0x0000010000ff7812 */ /* 0x000fd6000786c0ff */
[----:B--2---:R1:W-:Y:S04]  /*b8a10*/  @P0 STG.E desc[UR60][R12.64], R148 ;  /* 0x000000940c000986 */ /* 0x0043e8000c10193c */
[----:B-1----:R-:W2:Y:S01]  /*b8a20*/  LDL.LU R148, [R1+0xd04] ;  /* 0x000d040001947983 */ /* 0x002ea20000300800 */
[----:B------:R-:W-:-:S03]  /*b8a30*/  ISETP.LT.AND P0, PT, R158, UR4, !P4 ;  /* 0x000000049e007c0c */ /* 0x000fc6000e701270 */
[----:B------:R-:W2:Y:S01]  /*b8a40*/  LDL.LU R151, [R1+0xb14] ;  /* 0x000b140001977983 */ /* 0x000ea20000300800 */
[----:B------:R-:W-:-:S03]  /*b8a50*/  IMAD.WIDE R12, R144, 0x4, R8 ;  /* 0x00000004900c7825 */ /* 0x000fc600078e0208 */
[----:B------:R-:W2:Y:S06]  /*b8a60*/  LDL.LU R144, [R1+0x1224] ;  /* 0x0012240001907983 */ /* 0x000eac0000300800 */
[----:B------:R1:W-:Y:S01]  /*b8a70*/  @P0 STG.E desc[UR60][R12.64], R156 ;  /* 0x0000009c0c000986 */ /* 0x0003e2000c10193c */
[----:B------:R-:W-:-:S03]  /*b8a80*/  ISETP.LT.AND P0, PT, R153, UR4, !P3 ;  /* 0x0000000499007c0c */ /* 0x000fc6000df01270 */
[----:B-1----:R-:W2:Y:S01]  /*b8a90*/  LDL.LU R156, [R1+0x904] ;  /* 0x00090400019c7983 */ /* 0x002ea20000300800 */
[----:B------:R-:W-:-:S09]  /*b8aa0*/  IMAD.WIDE R12, R147, 0x4, R2 ;  /* 0x00000004930c7825 */ /* 0x000fd200078e0202 */
        /* <DEDUP_REMOVED lines=21> */
[----:B------:R-:W-:Y:S01]  /*b8c00*/  IMAD.WIDE R12, R145, 0x4, R4 ;  /* 0x00000004910c7825 */ /* 0x000fe200078e0204 */
[----:B------:R-:W-:-:S08]  /*b8c10*/  LOP3.LUT P5, RZ, R0, 0x400, RZ, 0xc0, !PT ;  /* 0x0000040000ff7812 */ /* 0x000fd000078ac0ff */
[----:B--2---:R1:W-:Y:S01]  /*b8c20*/  @P0 STG.E desc[UR60][R12.64], R148 ;  /* 0x000000940c000986 */ /* 0x0043e2000c10193c */
[----:B------:R-:W-:-:S03]  /*b8c30*/  ISETP.LT.AND P0, PT, R157, UR4, !P6 ;  /* 0x000000049d007c0c */ /* 0x000fc6000f701270 */
[----:B-1----:R-:W2:Y:S01]  /*b8c40*/  LDL.LU R148, [R1+0xd08] ;  /* 0x000d080001947983 */ /* 0x002ea20000300800 */
[----:B------:R-:W-:-:S09]  /*b8c50*/  IMAD.WIDE R12, R145, 0x4, R6 ;  /* 0x00000004910c7825 */ /* 0x000fd200078e0206 */
[----:B------:R1:W-:Y:S01]  /*b8c60*/  @P0 STG.E desc[UR60][R12.64], R151 ;  /* 0x000000970c000986 */ /* 0x0003e2000c10193c */
[----:B------:R-:W-:-:S03]  /*b8c70*/  ISETP.LT.AND P0, PT, R158, UR4, !P6 ;  /* 0x000000049e007c0c */ /* 0x000fc6000f701270 */
[----:B-1----:R-:W2:Y:S01]  /*b8c80*/  LDL.LU R151, [R1+0xb18] ;  /* 0x000b180001977983 */ /* 0x002ea20000300800 */
[----:B------:R-:W-:-:S03]  /*b8c90*/  IMAD.WIDE R12, R145, 0x4, R8 ;  /* 0x00000004910c7825 */ /* 0x000fc600078e0208 */
[----:B------:R-:W2:Y:S06]  /*b8ca0*/  LDL.LU R145, [R1+0x122c] ;  /* 0x00122c0001917983 */ /* 0x000eac0000300800 */
[----:B------:R1:W-:Y:S01]  /*b8cb0*/  @P0 STG.E desc[UR60][R12.64], R156 ;  /* 0x0000009c0c000986 */ /* 0x0003e2000c10193c */
[----:B------:R-:W-:Y:S01]  /*b8cc0*/  ISETP.LT.AND P0, PT, R153, UR4, !P5 ;  /* 0x0000000499007c0c */ /* 0x000fe2000ef01270 */
[C---:B-1----:R-:W-:Y:S02]  /*b8cd0*/  IMAD.WIDE R12, R144.reuse, 0x4, R2 ;  /* 0x00000004900c7825 */ /* 0x042fe400078e0202 */
[----:B------:R-:W2:Y:S10]  /*b8ce0*/  LDL.LU R156, [R1+0x908] ;  /* 0x00090800019c7983 */ /* 0x000eb40000300800 */
[----:B------:R1:W-:Y:S01]  /*b8cf0*/  @P0 STG.E desc[UR60][R12.64], R149 ;  /* 0x000000950c000986 */ /* 0x0003e2000c10193c */
[----:B------:R-:W-:Y:S01]  /*b8d00*/  ISETP.LT.AND P0, PT, R155, UR4, !P5 ;  /* 0x000000049b007c0c */ /* 0x000fe2000ef01270 */
[----:B-1----:R-:W-:-:S12]  /*b8d10*/  IMAD.WIDE R12, R144, 0x4, R4 ;  /* 0x00000004900c7825 */ /* 0x002fd800078e0204 */
        /* <DEDUP_REMOVED lines=9> */
[----:B------:R-:W-:Y:S01]  /*b8db0*/  LOP3.LUT P4, RZ, R0, 0x800, RZ, 0xc0, !PT ;  /* 0x0000080000ff7812 */ /* 0x000fe2000788c0ff */
[----:B------:R-:W2:Y:S10]  /*b8dc0*/  LDL.LU R149, [R1+0x1230] ;  /* 0x0012300001957983 */ /* 0x000eb40000300800 */
[----:B---3--:R1:W-:Y:S01]  /*b8dd0*/  @P0 STG.E desc[UR60][R12.64], R138 ;  /* 0x0000008a0c000986 */ /* 0x0083e2000c10193c */
[----:B------:R-:W-:Y:S01]  /*b8de0*/  ISETP.LT.AND P0, PT, R153, UR4, !P4 ;  /* 0x0000000499007c0c */ /* 0x000fe2000e701270 */
[----:B-1----:R-:W-:-:S12]  /*b8df0*/  IMAD.WIDE R12, R147, 0x4, R2 ;  /* 0x00000004930c7825 */ /* 0x002fd800078e0202 */
[----:B----4-:R1:W-:Y:S01]  /*b8e00*/  @P0 STG.E desc[UR60][R12.64], R139 ;  /* 0x0000008b0c000986 */ /* 0x0103e2000c10193c */
[----:B------:R-:W-:-:S03]  /*b8e10*/  ISETP.LT.AND P0, PT, R155, UR4, !P4 ;  /* 0x000000049b007c0c */ /* 0x000fc6000e701270 */
[----:B-1----:R-:W3:Y:S01]  /*b8e20*/  LDL.LU R139, [R1+0x118] ;  /* 0x00011800018b7983 */ /* 0x002ee20000300800 */
[----:B------:R-:W-:Y:S01]  /*b8e30*/  IMAD.WIDE R12, R147, 0x4, R4 ;  /* 0x00000004930c7825 */ /* 0x000fe200078e0204 */
[----:B------:R-:W-:-:S08]  /*b8e40*/  LOP3.LUT P3, RZ, R0, 0x1000, RZ, 0xc0, !PT ;  /* 0x0000100000ff7812 */ /* 0x000fd0000786c0ff */
[----:B--2---:R1:W-:Y:S01]  /*b8e50*/  @P0 STG.E desc[UR60][R12.64], R148 ;  /* 0x000000940c000986 */ /* 0x0043e2000c10193c */
[----:B------:R-:W-:-:S03]  /*b8e60*/  ISETP.LT.AND P0, PT, R157, UR4, !P4 ;  /* 0x000000049d007c0c */ /* 0x000fc6000e701270 */
[----:B-1----:R-:W2:Y:S01]  /*b8e70*/  LDL.LU R148, [R1+0xf8c] ;  /* 0x000f8c0001947983 */ /* 0x002ea20000300800 */
[----:B------:R-:W-:-:S09]  /*b8e80*/  IMAD.WIDE R12, R147, 0x4, R6 ;  /* 0x00000004930c7825 */ /* 0x000fd200078e0206 */
[----:B------:R1:W-:Y:S04]  /*b8e90*/  @P0 STG.E desc[UR60][R12.64], R151 ;  /* 0x000000970c000986 */ /* 0x0003e8000c10193c */
[----:B-1----:R-:W4:Y:S01]  /*b8ea0*/  LDL.LU R151, [R1+0xd0c] ;  /* 0x000d0c0001977983 */ /* 0x002f220000300800 */
[----:B------:R-:W-:Y:S01]  /*b8eb0*/  ISETP.LT.AND P0, PT, R158, UR4, !P4 ;  /* 0x000000049e007c0c */ /* 0x000fe2000e701270 */
[----:B------:R-:W-:Y:S02]  /*b8ec0*/  IMAD.WIDE R12, R147, 0x4, R8 ;  /* 0x00000004930c7825 */ /* 0x000fe400078e0208 */
[----:B------:R-:W4:Y:S04]  /*b8ed0*/  LDL.LU R147, [R1+0xb1c] ;  /* 0x000b1c0001937983 */ /* 0x000f280000300800 */
[----:B------:R-:W4:Y:S06]  /*b8ee0*/  LDL.LU R138, [R1+0x1234] ;  /* 0x00123400018a7983 */ /* 0x000f2c0000300800 */
[----:B------:R1:W-:Y:S01]  /*b8ef0*/  @P0 STG.E desc[UR60][R12.64], R156 ;  /* 0x0000009c0c000986 */ /* 0x0003e2000c10193c */
[----:B------:R-:W-:Y:S01]  /*b8f00*/  ISETP.LT.AND P0, PT, R153, UR4, !P3 ;  /* 0x0000000499007c0c */ /* 0x000fe2000df01270 */
[----:B-1----:R-:W-:-:S12]  /*b8f10*/  IMAD.WIDE R12, R145, 0x4, R2 ;  /* 0x00000004910c7825 */ /* 0x002fd800078e0202 */
[----:B------:R1:W-:Y:S01]  /*b8f20*/  @P0 STG.E desc[UR60][R12.64], R146 ;  /* 0x000000920c000986 */ /* 0x0003e2000c10193c */
[----:B------:R-:W-:-:S03]  /*b8f30*/  ISETP.LT.AND P0, PT, R155, UR4, !P3 ;  /* 0x000000049b007c0c */ /* 0x000fc6000df01270 */
[----:B-1----:R-:W4:Y:S01]  /*b8f40*/  LDL.LU R146, [R1+0x90c] ;  /* 0x00090c0001927983 */ /* 0x002f220000300800 */
[----:B------:R-:W-:-:S03]  /*b8f50*/  IMAD.WIDE R12, R145, 0x4, R4 ;  /* 0x00000004910c7825 */ /* 0x000fc600078e0204 */
[----:B------:R-:W4:Y:S06]  /*b8f60*/  LDL.LU R156, [R1+0x71c] ;  /* 0x00071c00019c7983 */ /* 0x000f2c0000300800 */
[----:B------:R1:W-:Y:S01]  /*b8f70*/  @P0 STG.E desc[UR60][R12.64], R150 ;  /* 0x000000960c000986 */ /* 0x0003e2000c10193c */
[----:B------:R-:W-:Y:S01]  /*b8f80*/  ISETP.LT.AND P0, PT, R157, UR4, !P3 ;  /* 0x000000049d007c0c */ /* 0x000fe2000df01270 */
[----:B-1----:R-:W-:-:S12]  /*b8f90*/  IMAD.WIDE R12, R145, 0x4, R6 ;  /* 0x00000004910c7825 */ /* 0x002fd800078e0206 */
[----:B------:R1:W-:Y:S04]  /*b8fa0*/  @P0 STG.E desc[UR60][R12.64], R144 ;  /* 0x000000900c000986 */ /* 0x0003e8000c10193c */
[----:B-1----:R-:W4:Y:S04]  /*b8fb0*/  LDL.LU R144, [R1+0x51c] ;  /* 0x00051c0001907983 */ /* 0x002f280000300800 */
[----:B------:R-:W4:Y:S01]  /*b8fc0*/  LDL.LU R150, [R1+0x31c] ;  /* 0x00031c0001967983 */ /* 0x000f220000300800 */
[----:B------:R-:W-:Y:S01]  /*b8fd0*/  ISETP.LT.AND P0, PT, R158, UR4, !P3 ;  /* 0x000000049e007c0c */ /* 0x000fe2000df01270 */
[----:B------:R-:W-:Y:S01]  /*b8fe0*/  IMAD.WIDE R12, R145, 0x4, R8 ;  /* 0x00000004910c7825 */ /* 0x000fe200078e0208 */
[C---:B------:R-:W-:Y:S01]  /*b8ff0*/  LOP3.LUT P5, RZ, R0.reuse, 0x2000, RZ, 0xc0, !PT ;  /* 0x0000200000ff7812 */ /* 0x040fe200078ac0ff */
[----:B------:R-:W4:Y:S10]  /*b9000*/  LDL.LU R145, [R1+0x1238] ;  /* 0x0012380001917983 */ /* 0x000f340000300800 */
[----:B---3--:R1:W-:Y:S01]  /*b9010*/  @P0 STG.E desc[UR60][R12.64], R139 ;  /* 0x0000008b0c000986 */ /* 0x0083e2000c10193c */
[----:B------:R-:W-:Y:S01]  /*b9020*/  ISETP.LT.AND P0, PT, R153, UR4, !P5 ;  /* 0x0000000499007c0c */ /* 0x000fe2000ef01270 */
[----:B-1----:R-:W-:Y:S01]  /*b9030*/  IMAD.WIDE R12, R149, 0x4, R2 ;  /* 0x00000004950c7825 */ /* 0x002fe200078e0202 */
[----:B------:R-:W-:-:S11]  /*b9040*/  LOP3.LUT P4, RZ, R0, 0x4000, RZ, 0xc0, !PT ;  /* 0x0000400000ff7812 */ /* 0x000fd6000788c0ff */
[----:B--2---:R1:W-:Y:S01]  /*b9050*/  @P0 STG.E desc[UR60][R12.64], R148 ;  /* 0x000000940c000986 */ /* 0x0043e2000c10193c */
[----:B------:R-:W-:-:S03]  /*b9060*/  ISETP.LT.AND P0, PT, R155, UR4, !P5 ;  /* 0x000000049b007c0c */ /* 0x000fc6000ef01270 */
[----:B-1----:R-:W2:Y:S01]  /*b9070*/  LDL.LU R148, [R1+0x11c] ;  /* 0x00011c0001947983 */ /* 0x002ea20000300800 */
[----:B------:R-:W-:-:S09]  /*b9080*/  IMAD.WIDE R12, R149, 0x4, R4 ;  /* 0x00000004950c7825 */ /* 0x000fd200078e0204 */
[----:B----4-:R1:W-:Y:S01]  /*b9090*/  @P0 STG.E desc[UR60][R12.64], R151 ;  /* 0x000000970c000986 */ /* 0x0103e2000c10193c */
[----:B------:R-:W-:-:S03]  /*b90a0*/  ISETP.LT.AND P0, PT, R157, UR4, !P5 ;  /* 0x000000049d007c0c */ /* 0x000fc6000ef01270 */
[----:B-1----:R-:W3:Y:S01]  /*b90b0*/  LDL.LU R151, [R1+0xfa0] ;  /* 0x000fa00001977983 */ /* 0x002ee20000300800 */
[----:B------:R-:W-:-:S09]  /*b90c0*/  IMAD.WIDE R12, R149, 0x4, R6 ;  /* 0x00000004950c7825 */ /* 0x000fd200078e0206 */
[----:B------:R1:W-:Y:S04]  /*b90d0*/  @P0 STG.E desc[UR60][R12.64], R147 ;  /* 0x000000930c000986 */ /* 0x0003e8000c10193c */
[----:B-1----:R-:W4:Y:S01]  /*b90e0*/  LDL.LU R147, [R1+0xf90] ;  /* 0x000f900001937983 */ /* 0x002f220000300800 */
[----:B------:R-:W-:Y:S01]  /*b90f0*/  ISETP.LT.AND P0, PT, R158, UR4, !P5 ;  /* 0x000000049e007c0c */ /* 0x000fe2000ef01270 */
[----:B------:R-:W-:Y:S02]  /*b9100*/  IMAD.WIDE R12, R149, 0x4, R8 ;  /* 0x00000004950c7825 */ /* 0x000fe400078e0208 */
[----:B------:R-:W4:Y:S10]  /*b9110*/  LDL.LU R149, [R1+0xd10] ;  /* 0x000d100001957983 */ /* 0x000f340000300800 */
[----:B------:R1:W-:Y:S01]  /*b9120*/  @P0 STG.E desc[UR60][R12.64], R146 ;  /* 0x000000920c000986 */ /* 0x0003e2000c10193c */
[----:B------:R-:W-:-:S03]  /*b9130*/  ISETP.LT.AND P0, PT, R153, UR4, !P4 ;  /* 0x0000000499007c0c */ /* 0x000fc6000e701270 */
[----:B-1----:R-:W4:Y:S04]  /*b9140*/  LDL.LU R146, [R1+0x123c] ;  /* 0x00123c0001927983 */ /* 0x002f280000300800 */
[----:B------:R-:W4:Y:S01]  /*b9150*/  LDL.LU R139, [R1+0x910] ;  /* 0x00091000018b7983 */ /* 0x000f220000300800 */
[----:B------:R-:W-:-:S05]  /*b9160*/  IMAD.WIDE R12, R138, 0x4, R2 ;  /* 0x000000048a0c7825 */ /* 0x000fca00078e0202 */
[----:B------:R1:W-:Y:S01]  /*b9170*/  @P0 STG.E desc[UR60][R12.64], R156 ;  /* 0x0000009c0c000986 */ /* 0x0003e2000c10193c */
[----:B------:R-:W-:-:S03]  /*b9180*/  ISETP.LT.AND P0, PT, R155, UR4, !P4 ;  /* 0x000000049b007c0c */ /* 0x000fc6000e701270 */
[----:B-1----:R-:W4:Y:S01]  /*b9190*/  LDL.LU R156, [R1+0x720] ;  /* 0x00072000019c7983 */ /* 0x002f220000300800 */
[----:B------:R-:W-:-:S09]  /*b91a0*/  IMAD.WIDE R12, R138, 0x4, R4 ;  /* 0x000000048a0c7825 */ /* 0x000fd200078e0204 */
[----:B------:R1:W-:Y:S04]  /*b91b0*/  @P0 STG.E desc[UR60][R12.64], R144 ;  /* 0x000000900c000986 */ /* 0x0003e8000c10193c */
[----:B-1----:R-:W4:Y:S01]  /*b91c0*/  LDL.LU R144, [R1+0x520] ;  /* 0x0005200001907983 */ /* 0x002f220000300800 */
[----:B------:R-:W-:Y:S01]  /*b91d0*/  ISETP.LT.AND P0, PT, R157, UR4, !P4 ;  /* 0x000000049d007c0c */ /* 0x000fe2000e701270 */
[----:B------:R-:W-:-:S12]  /*b91e0*/  IMAD.WIDE R12, R138, 0x4, R6 ;  /* 0x000000048a0c7825 */ /* 0x000fd800078e0206 */
[----:B------:R1:W-:Y:S04]  /*b91f0*/  @P0 STG.E desc[UR60][R12.64], R150 ;  /* 0x000000960c000986 */ /* 0x0003e8000c10193c */
[----:B-1----:R-:W4:Y:S01]  /*b9200*/  LDL.LU R150, [R1+0x320] ;  /* 0x0003200001967983 */ /* 0x002f220000300800 */
[----:B------:R-:W-:Y:S01]  /*b9210*/  ISETP.LT.AND P0, PT, R158, UR4, !P4 ;  /* 0x000000049e007c0c */ /* 0x000fe2000e701270 */
[----:B------:R-:W-:Y:S01]  /*b9220*/  IMAD.WIDE R12, R138, 0x4, R8 ;  /* 0x000000048a0c7825 */ /* 0x000fe200078e0208 */
[C---:B------:R-:W-:Y:S02]  /*b9230*/  LOP3.LUT P6, RZ, R0.reuse, 0x8000, RZ, 0xc0, !PT ;  /* 0x0000800000ff7812 */ /* 0x040fe400078cc0ff */
[----:B------:R-:W-:-:S09]  /*b9240*/  LOP3.LUT P3, RZ, R0, 0x10000, RZ, 0xc0, !PT ;  /* 0x0001000000ff7812 */ /* 0x000fd2000786c0ff */
[----:B--2---:R1:W-:Y:S01]  /*b9250*/  @P0 STG.E desc[UR60][R12.64], R148 ;  /* 0x000000940c000986 */ /* 0x0043e2000c10193c */
[----:B------:R-:W-:-:S03]  /*b9260*/  ISETP.LT.AND P0, PT, R153, UR4, !P6 ;  /* 0x0000000499007c0c */ /* 0x000fc6000f701270 */
[----:B-1----:R-:W2:Y:S04]  /*b9270*/  LDL.LU R148, [R1+0x1240] ;  /* 0x0012400001947983 */ /* 0x002ea80000300800 */
[----:B------:R-:W2:Y:S01]  /*b9280*/  LDL.LU R138, [R1+0x120] ;  /* 0x00012000018a7983 */ /* 0x000ea20000300800 */
[----:B------:R-:W-:-:S05]  /*b9290*/  IMAD.WIDE R12, R145, 0x4, R2 ;  /* 0x00000004910c7825 */ /* 0x000fca00078e0202 */
        /* <DEDUP_REMOVED lines=9> */
[----:B------:R-:W-:Y:S01]  /*b9330*/  ISETP.LT.AND P0, PT, R158, UR4, !P6 ;  /* 0x000000049e007c0c */ /* 0x000fe2000f701270 */
[----:B-1----:R-:W-:Y:S02]  /*b9340*/  IMAD.WIDE R12, R145, 0x4, R8 ;  /* 0x00000004910c7825 */ /* 0x002fe400078e0208 */
[----:B------:R-:W4:Y:S04]  /*b9350*/  LDL.LU R149, [R1+0xd14] ;  /* 0x000d140001957983 */ /* 0x000f280000300800 */
[----:B------:R-:W4:Y:S06]  /*b9360*/  LDL.LU R145, [R1+0x1244] ;  /* 0x0012440001917983 */ /* 0x000f2c0000300800 */
[----:B------:R1:W-:Y:S01]  /*b9370*/  @P0 STG.E desc[UR60][R12.64], R139 ;  /* 0x0000008b0c000986 */ /* 0x0003e2000c10193c */
[----:B------:R-:W-:Y:S01]  /*b9380*/  ISETP.LT.AND P0, PT, R153, UR4, !P3 ;  /* 0x0000000499007c0c */ /* 0x000fe2000df01270 */
[----:B-1----:R-:W-:-:S02]  /*b9390*/  IMAD.WIDE R12, R146, 0x4, R2 ;  /* 0x00000004920c7825 */ /* 0x002fc400078e0202 */
[----:B------:R-:W4:Y:S10]  /*b93a0*/  LDL.LU R139, [R1+0x914] ;  /* 0x00091400018b7983 */ /* 0x000f340000300800 */
[----:B------:R1:W-:Y:S01]  /*b93b0*/  @P0 STG.E desc[UR60][R12.64], R156 ;  /* 0x0000009c0c000986 */ /* 0x0003e2000c10193c */
[----:B------:R-:W-:Y:S01]  /*b93c0*/  ISETP.LT.AND P0, PT, R155, UR4, !P3 ;  /* 0x000000049b007c0c */ /* 0x000fe2000df01270 */
[----:B-1----:R-:W-:-:S12]  /*b93d0*/  IMAD.WIDE R12, R146, 0x4, R4 ;  /* 0x00000004920c7825 */ /* 0x002fd800078e0204 */
[----:B------:R1:W-:Y:S04]  /*b93e0*/  @P0 STG.E desc[UR60][R12.64], R144 ;  /* 0x000000900c000986 */ /* 0x0003e8000c10193c */
[----:B-1----:R-:W4:Y:S01]  /*b93f0*/  LDL.LU R144, [R1+0x724] ;  /* 0x0007240001907983 */ /* 0x002f220000300800 */
[----:B------:R-:W-:-:S03]  /*b9400*/  ISETP.LT.AND P0, PT, R157, UR4, !P3 ;  /* 0x000000049d007c0c */ /* 0x000fc6000df01270 */
[----:B------:R-:W4:Y:S01]  /*b9410*/  LDL.LU R156, [R1+0x524] ;  /* 0x00052400019c7983 */ /* 0x000f220000300800 */
[----:B------:R-:W-:-:S09]  /*b9420*/  IMAD.WIDE R12, R146, 0x4, R6 ;  /* 0x00000004920c7825 */ /* 0x000fd200078e0206 */
[----:B------:R1:W-:Y:S04]  /*b9430*/  @P0 STG.E desc[UR60][R12.64], R150 ;  /* 0x000000960c000986 */ /* 0x0003e8000c10193c */
[----:B-1----:R-:W4:Y:S01]  /*b9440*/  LDL.LU R150, [R1+0x324] ;  /* 0x0003240001967983 */ /* 0x002f220000300800 */
[----:B------:R-:W-:Y:S01]  /*b9450*/  ISETP.LT.AND P0, PT, R158, UR4, !P3 ;  /* 0x000000049e007c0c */ /* 0x000fe2000df01270 */
[----:B------:R-:W-:Y:S01]  /*b9460*/  IMAD.WIDE R12, R146, 0x4, R8 ;  /* 0x00000004920c7825 */ /* 0x000fe200078e0208 */
[C---:B------:R-:W-:Y:S01]  /*b9470*/  LOP3.LUT P5, RZ, R0.reuse, 0x20000, RZ, 0xc0, !PT ;  /* 0x0002000000ff7812 */ /* 0x040fe200078ac0ff */
[----:B------:R-:W4:Y:S01]  /*b9480*/  LDL.LU R146, [R1+0x1248] ;  /* 0x0012480001927983 */ /* 0x000f220000300800 */
[----:B------:R-:W-:-:S09]  /*b9490*/  LOP3.LUT P4, RZ, R0, 0x40000, RZ, 0xc0, !PT ;  /* 0x0004000000ff7812 */ /* 0x000fd2000788c0ff */
[----:B--2---:R1:W-:Y:S01]  /*b94a0*/  @P0 STG.E desc[UR60][R12.64], R138 ;  /* 0x0000008a0c000986 */ /* 0x0043e2000c10193c */
[----:B------:R-:W-:Y:S01]  /*b94b0*/  ISETP.LT.AND P0, PT, R153, UR4, !P5 ;  /* 0x0000000499007c0c */ /* 0x000fe2000ef01270 */
[C---:B-1----:R-:W-:Y:S02]  /*b94c0*/  IMAD.WIDE R12, R148.reuse, 0x4, R2 ;  /* 0x00000004940c7825 */ /* 0x042fe400078e0202 */
[----:B------:R-:W2:Y:S10]  /*b94d0*/  LDL.LU R138, [R1+0x124] ;  /* 0x00012400018a7983 */ /* 0x000eb40000300800 */
[----:B---3--:R1:W-:Y:S01]  /*b94e0*/  @P0 STG.E desc[UR60][R12.64], R151 ;  /* 0x000000970c000986 */ /* 0x0083e2000c10193c */
[----:B------:R-:W-:Y:S01]  /*b94f0*/  ISETP.LT.AND P0, PT, R155, UR4, !P5 ;  /* 0x000000049b007c0c */ /* 0x000fe2000ef01270 */
[----:B-1----:R-:W-:-:S12]  /*b9500*/  IMAD.WIDE R12, R148, 0x4, R4 ;  /* 0x00000004940c7825 */ /* 0x002fd800078e0204 */
[----:B----4-:R1:W-:Y:S04]  /*b9510*/  @P0 STG.E desc[UR60][R12.64], R147 ;  /* 0x000000930c000986 */ /* 0x0103e8000c10193c */
[----:B-1----:R-:W3:Y:S01]  /*b9520*/  LDL.LU R147, [R1+0xfa8] ;  /* 0x000fa80001937983 */ /* 0x002ee20000300800 */
[----:B------:R-:W-:-:S03]  /*b9530*/  ISETP.LT.AND P0, PT, R157, UR4, !P5 ;  /* 0x000000049d007c0c */ /* 0x000fc6000ef01270 */
[----:B------:R-:W4:Y:S01]  /*b9540*/  LDL.LU R151, [R1+0xf98] ;  /* 0x000f980001977983 */ /* 0x000f220000300800 */
[----:B------:R-:W-:-:S09]  /*b9550*/  IMAD.WIDE R12, R148, 0x4, R6 ;  /* 0x00000004940c7825 */ /* 0x000fd200078e0206 */
[----:B------:R1:W-:Y:S01]  /*b9560*/  @P0 STG.E desc[UR60][R12.64], R149 ;  /* 0x000000950c000986 */ /* 0x0003e2000c10193c */
[----:B------:R-:W-:Y:S01]  /*b9570*/  ISETP.LT.AND P0, PT, R158, UR4, !P5 ;  /* 0x000000049e007c0c */ /* 0x000fe2000ef01270 */
[----:B-1----:R-:W-:Y:S02]  /*b9580*/  IMAD.WIDE R12, R148, 0x4, R8 ;  /* 0x00000004940c7825 */ /* 0x002fe400078e0208 */
[----:B------:R-:W4:Y:S10]  /*b9590*/  LDL.LU R148, [R1+0xd18] ;  /* 0x000d180001947983 */ /* 0x000f340000300800 */
[----:B------:R1:W-:Y:S01]  /*b95a0*/  @P0 STG.E desc[UR60][R12.64], R139 ;  /* 0x0000008b0c000986 */ /* 0x0003e2000c10193c */
[----:B------:R-:W-:-:S03]  /*b95b0*/  ISETP.LT.AND P0, PT, R153, UR4, !P4 ;  /* 0x0000000499007c0c */ /* 0x000fc6000e701270 */
[----:B------:R-:W4:Y:S01]  /*b95c0*/  LDL.LU R149, [R1+0x124c] ;  /* 0x00124c0001957983 */ /* 0x000f220000300800 */
[----:B-1----:R-:W-:-:S09]  /*b95d0*/  IMAD.WIDE R12, R145, 0x4, R2 ;  /* 0x00000004910c7825 */ /* 0x002fd200078e0202 */
[----:B------:R1:W-:Y:S04]  /*b95e0*/  @P0 STG.E desc[UR60][R12.64], R144 ;  /* 0x000000900c000986 */ /* 0x0003e8000c10193c */
[----:B-1----:R-:W4:Y:S01]  /*b95f0*/  LDL.LU R144, [R1+0x918] ;  /* 0x0009180001907983 */ /* 0x002f220000300800 */
[----:B------:R-:W-:-:S03]  /*b9600*/  ISETP.LT.AND P0, PT, R155, UR4, !P4 ;  /* 0x000000049b007c0c */ /* 0x000fc6000e701270 */
[----:B------:R-:W4:Y:S01]  /*b9610*/  LDL.LU R139, [R1+0x728] ;  /* 0x00072800018b7983 */ /* 0x000f220000300800 */
[----:B------:R-:W-:-:S09]  /*b9620*/  IMAD.WIDE R12, R145, 0x4, R4 ;  /* 0x00000004910c7825 */ /* 0x000fd200078e0204 */
[----:B------:R1:W-:Y:S01]  /*b9630*/  @P0 STG.E desc[UR60][R12.64], R156 ;  /* 0x0000009c0c000986 */ /* 0x0003e2000c10193c */
[----:B------:R-:W-:-:S03]  /*b9640*/  ISETP.LT.AND P0, PT, R157, UR4, !P4 ;  /* 0x000000049d007c0c */ /* 0x000fc6000e701270 */
[----:B-1----:R-:W4:Y:S01]  /*b9650*/  LDL.LU R156, [R1+0x528] ;  /* 0x00052800019c7983 */ /* 0x002f220000300800 */
        /* <DEDUP_REMOVED lines=10> */
[----:B-1----:R-:W-:-:S12]  /*b9700*/  IMAD.WIDE R12, R146, 0x4, R2 ;  /* 0x00000004920c7825 */ /* 0x002fd800078e0202 */
[----:B---3--:R1:W-:Y:S01]  /*b9710*/  @P0 STG.E desc[UR60][R12.64], R147 ;  /* 0x000000930c000986 */ /* 0x0083e2000c10193c */
        /* <DEDUP_REMOVED lines=9> */
[----:B------:R-:W-:-:S03]  /*b97b0*/  ISETP.LT.AND P0, PT, R158, UR4, !P3 ;  /* 0x000000049e007c0c */ /* 0x000fc6000df01270 */
[----:B------:R-:W4:Y:S01]  /*b97c0*/  LDL.LU R138, [R1+0xd1c] ;  /* 0x000d1c00018a7983 */ /* 0x000f220000300800 */
[----:B------:R-:W-:-:S03]  /*b97d0*/  IMAD.WIDE R12, R146, 0x4, R8 ;  /* 0x00000004920c7825 */ /* 0x000fc600078e0208 */
[----:B------:R-:W4:Y:S06]  /*b97e0*/  LDL.LU R146, [R1+0x1254] ;  /* 0x0012540001927983 */ /* 0x000f2c0000300800 */
[----:B------:R1:W-:Y:S01]  /*b97f0*/  @P0 STG.E desc[UR60][R12.64], R144 ;  /* 0x000000900c000986 */ /* 0x0003e2000c10193c */
        /* <DEDUP_REMOVED lines=20> */
[----:B-1----:R-:W-:Y:S02]  /*b9940*/  IMAD.WIDE R12, R145, 0x4, R2 ;  /* 0x00000004910c7825 */ /* 0x002fe400078e0202 */
[----:B------:R-:W2:Y:S10]  /*b9950*/  LDL.LU R147, [R1+0x12c] ;  /* 0x00012c0001937983 */ /* 0x000eb40000300800 */
[----:B---3--:R1:W-:Y:S01]  /*b9960*/  @P0 STG.E desc[UR60][R12.64], R151 ;  /* 0x000000970c000986 */ /* 0x0083e2000c10193c */
[----:B------:R-:W-:Y:S01]  /*b9970*/  ISETP.LT.AND P0, PT, R155, UR4, !P6 ;  /* 0x000000049b007c0c */ /* 0x000fe2000f701270 */
[----:B-1----:R-:W-:-:S02]  /*b9980*/  IMAD.WIDE R12, R145, 0x4, R4 ;  /* 0x00000004910c7825 */ /* 0x002fc400078e0204 */
[----:B------:R-:W3:Y:S10]  /*b9990*/  LDL.LU R151, [R1+0xfb0] ;  /* 0x000fb00001977983 */ /* 0x000ef40000300800 */
[----:B----4-:R1:W-:Y:S01]  /*b99a0*/  @P0 STG.E desc[UR60][R12.64], R148 ;  /* 0x000000940c000986 */ /* 0x0103e2000c10193c */
[----:B------:R-:W-:Y:S01]  /*b99b0*/  ISETP.LT.AND P0, PT, R157, UR4, !P6 ;  /* 0x000000049d007c0c */ /* 0x000fe2000f701270 */
[----:B-1----:R-:W-:-:S02]  /*b99c0*/  IMAD.WIDE R12, R145, 0x4, R6 ;  /* 0x00000004910c7825 */ /* 0x002fc400078e0206 */
[----:B------:R-:W4:Y:S10]  /*b99d0*/  LDL.LU R148, [R1+0xd20] ;  /* 0x000d200001947983 */ /* 0x000f340000300800 */
[----:B------:R1:W-:Y:S01]  /*b99e0*/  @P0 STG.E desc[UR60][R12.64], R138 ;  /* 0x0000008a0c000986 */ /* 0x0003e2000c10193c */
[----:B------:R-:W-:Y:S01]  /*b99f0*/  ISETP.LT.AND P0, PT, R158, UR4, !P6 ;  /* 0x000000049e007c0c */ /* 0x000fe2000f701270 */
[----:B-1----:R-:W-:-:S02]  /*b9a00*/  IMAD.WIDE R12, R145, 0x4, R8 ;  /* 0x00000004910c7825 */ /* 0x002fc400078e0208 */
[----:B------:R-:W4:Y:S10]  /*b9a10*/  LDL.LU R145, [R1+0xb20] ;  /* 0x000b200001917983 */ /* 0x000f340000300800 */
[----:B------:R1:W-:Y:S01]  /*b9a20*/  @P0 STG.E desc[UR60][R12.64], R144 ;  /* 0x000000900c000986 */ /* 0x0003e2000c10193c */
[----:B------:R-:W-:Y:S01]  /*b9a30*/  ISETP.LT.AND P0, PT, R153, UR4, !P4 ;  /* 0x0000000499007c0c */ /* 0x000fe2000e701270 */
[----:B-1----:R-:W-:-:S02]  /*b9a40*/  IMAD.WIDE R12, R146, 0x4, R2 ;  /* 0x00000004920c7825 */ /* 0x002fc400078e0202 */
        /* <DEDUP_REMOVED lines=8> */
[----:B------:R-:W-:-:S09]  /*b9ad0*/  IMAD.WIDE R12, R146, 0x4, R6 ;  /* 0x00000004920c7825 */ /* 0x000fd200078e0206 */
[----:B------:R1:W-:Y:S04]  /*b9ae0*/  @P0 STG.E desc[UR60][R12.64], R150 ;  /* 0x000000960c000986 */ /* 0x0003e8000c10193c */
[----:B-1----:R-:W4:Y:S01]  /*b9af0*/  LDL.LU R150, [R1+0x530] ;  /* 0x0005300001967983 */ /* 0x002f220000300800 */
[----:B------:R-:W-:Y:S01]  /*b9b00*/  IMAD.WIDE R12, R146, 0x4, R8 ;  /* 0x00000004920c7825 */ /* 0x000fe200078e0208 */
[----:B------:R-:W-:Y:S02]  /*b9b10*/  ISETP.LT.AND P0, PT, R158, UR4, !P4 ;  /* 0x000000049e007c0c */ /* 0x000fe4000e701270 */
[----:B------:R-:W4:Y:S01]  /*b9b20*/  LDL.LU R146, [R1+0x330] ;  /* 0x0003300001927983 */ /* 0x000f220000300800 */
[C---:B------:R-:W-:Y:S02]  /*b9b30*/  LOP3.LUT P3, RZ, R0.reuse, 0x800000, RZ, 0xc0, !PT ;  /* 0x0080000000ff7812 */ /* 0x040fe4000786c0ff */
[----:B------:R-:W-:-:S08]  /*b9b40*/  LOP3.LUT P5, RZ, R0, 0x1000000, RZ, 0xc0, !PT ;  /* 0x0100000000ff7812 */ /* 0x000fd000078ac0ff */
[----:B--2---:R1:W-:Y:S01]  /*b9b50*/  @P0 STG.E desc[UR60][R12.64], R147 ;  /* 0x000000930c000986 */ /* 0x0043e2000c10193c */
[----:B------:R-:W-:Y:S01]  /*b9b60*/  ISETP.LT.AND P0, PT, R153, UR4, !P3 ;  /* 0x0000000499007c0c */ /* 0x000fe2000df01270 */
[----:B-1----:R-:W-:Y:S02]  /*b9b70*/  IMAD.WIDE R12, R149, 0x4, R2 ;  /* 0x00000004950c7825 */ /* 0x002fe400078e0202 */
        /* <DEDUP_REMOVED lines=12> */
[----:B------:R-:W-:-:S03]  /*b9c40*/  IMAD.WIDE R12, R149, 0x4, R8 ;  /* 0x00000004950c7825 */ /* 0x000fc600078e0208 */
[----:B------:R-:W4:Y:S04]  /*b9c50*/  LDL.LU R149, [R1+0xb24] ;  /* 0x000b240001957983 */ /* 0x000f280000300800 */
[----:B------:R-:W4:Y:S04]  /*b9c60*/  LDL.LU R139, [R1+0x1264] ;  /* 0x00126400018b7983 */ /* 0x000f280000300800 */
        /* <DEDUP_REMOVED lines=15> */
[C---:B------:R-:W-:Y:S01]  /*b9d60*/  LOP3.LUT P4, RZ, R0.reuse, 0x2000000, RZ, 0xc0, !PT ;  /* 0x0200000000ff7812 */ /* 0x040fe2000788c0ff */
[----:B------:R-:W4:Y:S04]  /*b9d70*/  LDL.LU R156, [R1+0x334] ;  /* 0x00033400019c7983 */ /* 0x000f280000300800 */
[----:B------:R-:W4:Y:S01]  /*b9d80*/  LDL.LU R144, [R1+0x1268] ;  /* 0x0012680001907983 */ /* 0x000f220000300800 */
[----:B------:R-:W-:-:S05]  /*b9d90*/  LOP3.LUT P3, RZ, R0, 0x4000000, RZ, 0xc0, !PT ;  /* 0x0400000000ff7812 */ /* 0x000fca000786c0ff */
[----:B---3--:R2:W-:Y:S01]  /*b9da0*/  @P0 STG.E desc[UR60][R12.64], R151 ;  /* 0x000000970c000986 */ /* 0x0085e2000c10193c */
[----:B------:R-:W-:Y:S01]  /*b9db0*/  ISETP.LT.AND P0, PT, R153, UR4, !P4 ;  /* 0x0000000499007c0c */ /* 0x000fe2000e701270 */
[----:B--2---:R-:W-:-:S12]  /*b9dc0*/  IMAD.WIDE R12, R147, 0x4, R2 ;  /* 0x00000004930c7825 */ /* 0x004fd800078e0202 */
[----:B----4-:R1:W-:Y:S01]  /*b9dd0*/  @P0 STG.E desc[UR60][R12.64], R148 ;  /* 0x000000940c000986 */ /* 0x0103e2000c10193c */
[----:B------:R-:W-:-:S03]  /*b9de0*/  ISETP.LT.AND P0, PT, R155, UR4, !P4 ;  /* 0x000000049b007c0c */ /* 0x000fc6000e701270 */
[----:B-1----:R-:W2:Y:S01]  /*b9df0*/  LDL.LU R148, [R1+0x134] ;  /* 0x0001340001947983 */ /* 0x002ea20000300800 */
[----:B------:R-:W-:-:S09]  /*b9e00*/  IMAD.WIDE R12, R147, 0x4, R4 ;  /* 0x00000004930c7825 */ /* 0x000fd200078e0204 */
[----:B------:R1:W-:Y:S01]  /*b9e10*/  @P0 STG.E desc[UR60][R12.64], R145 ;  /* 0x000000910c000986 */ /* 0x0003e2000c10193c */
[----:B------:R-:W-:-:S03]  /*b9e20*/  ISETP.LT.AND P0, PT, R157, UR4, !P4 ;  /* 0x000000049d007c0c */ /* 0x000fc6000e701270 */
[----:B-1----:R-:W3:Y:S01]  /*b9e30*/  LDL.LU R145, [R1+0xfb8] ;  /* 0x000fb80001917983 */ /* 0x002ee20000300800 */
[----:B------:R-:W-:-:S03]  /*b9e40*/  IMAD.WIDE R12, R147, 0x4, R6 ;  /* 0x00000004930c7825 */ /* 0x000fc600078e0206 */
[----:B------:R-:W4:Y:S06]  /*b9e50*/  LDL.LU R151, [R1+0xd28] ;  /* 0x000d280001977983 */ /* 0x000f2c0000300800 */
        /* <DEDUP_REMOVED lines=10> */
[----:B------:R-:W-:Y:S01]  /*b9f00*/  ISETP.LT.AND P0, PT, R155, UR4, !P3 ;  /* 0x000000049b007c0c */ /* 0x000fe2000df01270 */
[----:B------:R-:W-:-:S12]  /*b9f10*/  IMAD.WIDE R12, R139, 0x4, R4 ;  /* 0x000000048b0c7825 */ /* 0x000fd800078e0204 */
        /* <DEDUP_REMOVED lines=27> */
[----:B------:R-:W4:Y:S06]  /*ba0d0*/  LDL.LU R144, [R1+0x1274] ;  /* 0x0012740001907983 */ /* 0x000f2c0000300800 */
[----:B------:R1:W-:Y:S04]  /*ba0e0*/  @P0 STG.E desc[UR60][R12.64], R150 ;  /* 0x000000960c000986 */ /* 0x0003e8000c10193c */
[----:B-1----:R-:W4:Y:S01]  /*ba0f0*/  LDL.LU R150, [R1+0x92c] ;  /* 0x00092c0001967983 */ /* 0x002f220000300800 */
[----:B------:R-:W-:-:S04]  /*ba100*/  LOP3.LUT P5, RZ, R0, 0x10000000, RZ, 0xc0, !PT ;  /* 0x1000000000ff7812 */ /* 0x000fc800078ac0ff */
[----:B------:R-:W-:Y:S01]  /*ba110*/  ISETP.LT.AND P0, PT, R153, UR4, !P5 ;  /* 0x0000000499007c0c */ /* 0x000fe2000ef01270 */
[----:B------:R-:W-:-:S12]  /*ba120*/  IMAD.WIDE R12, R147, 0x4, R2 ;  /* 0x00000004930c7825 */ /* 0x000fd800078e0202 */
[----:B------:R1:W-:Y:S01]  /*ba130*/  @P0 STG.E desc[UR60][R12.64], R146 ;  /* 0x000000920c000986 */ /* 0x0003e2000c10193c */
[----:B------:R-:W-:Y:S01]  /*ba140*/  ISETP.LT.AND P0, PT, R155, UR4, !P5 ;  /* 0x000000049b007c0c */ /* 0x000fe2000ef01270 */
[----:B-1----:R-:W-:Y:S02]  /*ba150*/  IMAD.WIDE R12, R147, 0x4, R4 ;  /* 0x00000004930c7825 */ /* 0x002fe400078e0204 */
[----:B------:R-:W4:Y:S10]  /*ba160*/  LDL.LU R146, [R1+0x73c] ;  /* 0x00073c0001927983 */ /* 0x000f340000300800 */
[----:B------:R1:W-:Y:S01]  /*ba170*/  @P0 STG.E desc[UR60][R12.64], R138 ;  /* 0x0000008a0c000986 */ /* 0x0003e2000c10193c */
[----:B------:R-:W-:Y:S01]  /*ba180*/  ISETP.LT.AND P0, PT, R157, UR4, !P5 ;  /* 0x000000049d007c0c */ /* 0x000fe2000ef01270 */
[----:B-1----:R-:W-:-:S12]  /*ba190*/  IMAD.WIDE R12, R147, 0x4, R6 ;  /* 0x00000004930c7825 */ /* 0x002fd800078e0206 */
[----:B------:R1:W-:Y:S01]  /*ba1a0*/  @P0 STG.E desc[UR60][R12.64], R156 ;  /* 0x0000009c0c000986 */ /* 0x0003e2000c10193c */
[----:B------:R-:W-:-:S03]  /*ba1b0*/  ISETP.LT.AND P0, PT, R158, UR4, !P5 ;  /* 0x000000049e007c0c */ /* 0x000fc6000ef01270 */
[----:B-1----:R-:W4:Y:S01]  /*ba1c0*/  LDL.LU R156, [R1+0x53c] ;  /* 0x00053c00019c7983 */ /* 0x002f220000300800 */
[----:B------:R-:W-:Y:S01]  /*ba1d0*/  IMAD.WIDE R12, R147, 0x4, R8 ;  /* 0x00000004930c7825 */ /* 0x000fe200078e0208 */
[----:B------:R-:W-:Y:S02]  /*ba1e0*/  LOP3.LUT P4, RZ, R0, 0x20000000, RZ, 0xc0, !PT ;  /* 0x2000000000ff7812 */ /* 0x000fe4000788c0ff */
[----:B------:R-:W4:Y:S06]  /*ba1f0*/  LDL.LU R147, [R1+0x33c] ;  /* 0x00033c0001937983 */ /* 0x000f2c0000300800 */
[----:B--2---:R1:W-:Y:S01]  /*ba200*/  @P0 STG.E desc[UR60][R12.64], R148 ;  /* 0x000000940c000986 */ /* 0x0043e2000c10193c */
[----:B------:R-:W-:Y:S01]  /*ba210*/  ISETP.LT.AND P0, PT, R153, UR4, !P4 ;  /* 0x0000000499007c0c */ /* 0x000fe2000e701270 */
[----:B-1----:R-:W-:-:S02]  /*ba220*/  IMAD.WIDE R12, R139, 0x4, R2 ;  /* 0x000000048b0c7825 */ /* 0x002fc400078e0202 */
[----:B------:R-:W2:Y:S10]  /*ba230*/  LDL.LU R148, [R1+0x13c] ;  /* 0x00013c0001947983 */ /* 0x000eb40000300800 */
[----:B---3--:R1:W-:Y:S01]  /*ba240*/  @P0 STG.E desc[UR60][R12.64], R145 ;  /* 0x000000910c000986 */ /* 0x0083e2000c10193c */
[----:B------:R-:W-:Y:S01]  /*ba250*/  ISETP.LT.AND P0, PT, R155, UR4, !P4 ;  /* 0x000000049b007c0c */ /* 0x000fe2000e701270 */
[----:B-1----:R-:W-:-:S02]  /*ba260*/  IMAD.WIDE R12, R139, 0x4, R4 ;  /* 0x000000048b0c7825 */ /* 0x002fc400078e0204 */
[----:B------:R-:W3:Y:S10]  /*ba270*/  LDL.LU R145, [R1+0x1278] ;  /* 0x0012780001917983 */ /* 0x000ef40000300800 */
        /* <DEDUP_REMOVED lines=13> */
[----:B------:R-:W-:-:S13]  /*ba350*/  ISETP.LT.AND P0, PT, R153, UR4, !P3 ;  /* 0x0000000499007c0c */ /* 0x000fda000df01270 */
[----:B------:R1:W-:Y:S01]  /*ba360*/  @P0 STG.E desc[UR60][R12.64], R146 ;  /* 0x000000920c000986 */ /* 0x0003e2000c10193c */
[----:B------:R-:W-:Y:S01]  /*ba370*/  ISETP.LT.AND P0, PT, R155, UR4, !P3 ;  /* 0x000000049b007c0c */ /* 0x000fe2000df01270 */
[C---:B-1----:R-:W-:Y:S02]  /*ba380*/  IMAD.WIDE R12, R144.reuse, 0x4, R4 ;  /* 0x00000004900c7825 */ /* 0x042fe400078e0204 */
        /* <DEDUP_REMOVED lines=14> */
[----:B---3--:R-:W-:-:S09]  /*ba470*/  IMAD.WIDE R12, R145, 0x4, R2 ;  /* 0x00000004910c7825 */ /* 0x008fd200078e0202 */
[----:B----4-:R1:W-:Y:S01]  /*ba480*/  @P0 STG.E desc[UR60][R12.64], R151 ;  /* 0x000000970c000986 */ /* 0x0103e2000c10193c */
[----:B------:R-:W-:-:S03]  /*ba490*/  ISETP.LT.AND P0, PT, R155, UR4, !P5 ;  /* 0x000000049b007c0c */ /* 0x000fc6000ef01270 */
[----:B-1----:R-:W3:Y:S01]  /*ba4a0*/  LDL.LU R151, [R1+0x140] ;  /* 0x0001400001977983 */ /* 0x002ee20000300800 */
[----:B------:R-:W-:-:S09]  /*ba4b0*/  IMAD.WIDE R12, R145, 0x4, R4 ;  /* 0x00000004910c7825 */ /* 0x000fd200078e0204 */
[----:B------:R1:W-:Y:S01]  /*ba4c0*/  @P0 STG.E desc[UR60][R12.64], R149 ;  /* 0x000000950c000986 */ /* 0x0003e2000c10193c */
[----:B------:R-:W-:-:S03]  /*ba4d0*/  ISETP.LT.AND P0, PT, R157, UR4, !P5 ;  /* 0x000000049d007c0c */ /* 0x000fc6000ef01270 */
[----:B-1----:R-:W4:Y:S01]  /*ba4e0*/  LDL.LU R149, [R1+0xfc4] ;  /* 0x000fc40001957983 */ /* 0x002f220000300800 */
[----:B------:R-:W-:-:S09]  /*ba4f0*/  IMAD.WIDE R12, R145, 0x4, R6 ;  /* 0x00000004910c7825 */ /* 0x000fd200078e0206 */
[----:B------:R1:W-:Y:S04]  /*ba500*/  @P0 STG.E desc[UR60][R12.64], R150 ;  /* 0x000000960c000986 */ /* 0x0003e8000c10193c */
        /* <DEDUP_REMOVED lines=8> */
[----:B-1----:R-:W-:-:S02]  /*ba590*/  IMAD.WIDE R12, R146, 0x4, R2 ;  /* 0x00000004920c7825 */ /* 0x002fc400078e0202 */
[----:B------:R-:W4:Y:S10]  /*ba5a0*/  LDL.LU R138, [R1+0x934] ;  /* 0x00093400018a7983 */ /* 0x000f340000300800 */
[----:B------:R1:W-:Y:S01]  /*ba5b0*/  @P0 STG.E desc[UR60][R12.64], R139 ;  /* 0x0000008b0c000986 */ /* 0x0003e2000c10193c */
[----:B------:R-:W-:Y:S01]  /*ba5c0*/  ISETP.LT.AND P0, PT, R155, UR4, !P6 ;  /* 0x000000049b007c0c */ /* 0x000fe2000f701270 */
[----:B-1----:R-:W-:-:S12]  /*ba5d0*/  IMAD.WIDE R12, R146, 0x4, R4 ;  /* 0x00000004920c7825 */ /* 0x002fd800078e0204 */
[----:B------:R1:W-:Y:S01]  /*ba5e0*/  @P0 STG.E desc[UR60][R12.64], R147 ;  /* 0x000000930c000986 */ /* 0x0003e2000c10193c */
[----:B------:R-:W-:-:S03]  /*ba5f0*/  ISETP.LT.AND P0, PT, R157, UR4, !P6 ;  /* 0x000000049d007c0c */ /* 0x000fc6000f701270 */
[----:B-1----:R-:W4:Y:S01]  /*ba600*/  LDL.LU R147, [R1+0x744] ;  /* 0x0007440001937983 */ /* 0x002f220000300800 */
[----:B------:R-:W-:-:S09]  /*ba610*/  IMAD.WIDE R12, R146, 0x4, R6 ;  /* 0x00000004920c7825 */ /* 0x000fd200078e0206 */
[----:B------:R1:W-:Y:S01]  /*ba620*/  @P0 STG.E desc[UR60][R12.64], R144 ;  /* 0x000000900c000986 */ /* 0x0003e2000c10193c */
[----:B------:R-:W-:Y:S02]  /*ba630*/  ISETP.LT.AND P0, PT, R158, UR4, !P6 ;  /* 0x000000049e007c0c */ /* 0x000fe4000f701270 */
[C---:B------:R-:W-:Y:S02]  /*ba640*/  LOP3.LUT P3, RZ, R11.reuse, 0x2, RZ, 0xc0, !PT ;  /* 0x000000020bff7812 */ /* 0x040fe4000786c0ff */
[C---:B------:R-:W-:Y:S01]  /*ba650*/  LOP3.LUT P4, RZ, R11.reuse, 0x4, RZ, 0xc0, !PT ;  /* 0x000000040bff7812 */ /* 0x040fe2000788c0ff */
[----:B-1----:R-:W4:Y:S01]  /*ba660*/  LDL.LU R144, [R1+0x544] ;  /* 0x0005440001907983 */ /* 0x002f220000300800 */
[C---:B------:R-:W-:Y:S02]  /*ba670*/  LOP3.LUT P5, RZ, R11.reuse, 0x8, RZ, 0xc0, !PT ;  /* 0x000000080bff7812 */ /* 0x040fe400078ac0ff */
[----:B------:R-:W-:Y:S01]  /*ba680*/  LOP3.LUT P6, RZ, R11, 0x10, RZ, 0xc0, !PT ;  /* 0x000000100bff7812 */ /* 0x000fe200078cc0ff */
[----:B------:R-:W-:Y:S01]  /*ba690*/  IMAD.WIDE R10, R146, 0x4, R8 ;  /* 0x00000004920a7825 */ /* 0x000fe200078e0208 */
[----:B------:R-:W4:Y:S04]  /*ba6a0*/  LDL.LU R139, [R1+0x344] ;  /* 0x00034400018b7983 */ /* 0x000f280000300800 */
[----:B------:R-:W4:Y:S04]  /*ba6b0*/  LDL.LU R146, [R1+0x1288] ;  /* 0x0012880001927983 */ /* 0x000f280000300800 */
        /* <DEDUP_REMOVED lines=10> */
[----:B------:R-:W-:-:S09]  /*ba760*/  IMAD.WIDE R10, R148, 0x4, R6 ;  /* 0x00000004940a7825 */ /* 0x000fd200078e0206 */
[----:B------:R1:W-:Y:S04]  /*ba770*/  @P0 STG.E desc[UR60][R10.64], R145 ;  /* 0x000000910a000986 */ /* 0x0003e8000c10193c */
[----:B-1----:R-:W4:Y:S01]  /*ba780*/  LDL.LU R145, [R1+0xd38] ;  /* 0x000d380001917983 */ /* 0x002f220000300800 */
[----:B------:R-:W-:-:S03]  /*ba790*/  IMAD.WIDE R10, R148, 0x4, R8 ;  /* 0x00000004940a7825 */ /* 0x000fc600078e0208 */
[----:B------:R-:W4:Y:S01]  /*ba7a0*/  LDL.LU R148, [R1+0xb38] ;  /* 0x000b380001947983 */ /* 0x000f220000300800 */
[----:B------:R-:W-:-:S03]  /*ba7b0*/  ISETP.LT.AND P0, PT, R158, UR4, !P3 ;  /* 0x000000049e007c0c */ /* 0x000fc6000df01270 */
        /* <DEDUP_REMOVED lines=18> */
[----:B--2---:R1:W-:Y:S01]  /*ba8e0*/  @P0 STG.E desc[UR60][R10.64], R149 ;  /* 0x000000950a000986 */ /* 0x0043e2000c10193c */
[----:B------:R-:W-:Y:S01]  /*ba8f0*/  ISETP.LT.AND P0, PT, R153, UR4, !P5 ;  /* 0x0000000499007c0c */ /* 0x000fe2000ef01270 */
[----:B-1----:R-:W-:-:S02]  /*ba900*/  IMAD.WIDE R10, R146, 0x4, R2 ;  /* 0x00000004920a7825 */ /* 0x002fc400078e0202 */
        /* <DEDUP_REMOVED lines=24> */
[----:B-1----:R-:W-:Y:S01]  /*baa90*/  IMAD.WIDE R10, R151, 0x4, R6 ;  /* 0x00000004970a7825 */ /* 0x002fe200078e0206 */
[----:B------:R-:W-:Y:S01]  /*baaa0*/  LOP3.LUT P1, RZ, R23, 0x80000, RZ, 0xc0, !PT ;  /* 0x0008000017ff7812 */ /* 0x000fe2000782c0ff */
[----:B------:R-:W4:Y:S10]  /*baab0*/  LDL.LU R139, [R1+0x54c] ;  /* 0x00054c00018b7983 */ /* 0x000f340000300800 */
[----:B------:R1:W-:Y:S01]  /*baac0*/  @P0 STG.E desc[UR60][R10.64], R156 ;  /* 0x0000009c0a000986 */ /* 0x0003e2000c10193c */
[----:B------:R-:W-:Y:S01]  /*baad0*/  ISETP.LT.AND P0, PT, R158, UR4, !P6 ;  /* 0x000000049e007c0c */ /* 0x000fe2000f701270 */
[----:B-1----:R-:W-:-:S02]  /*baae0*/  IMAD.WIDE R10, R151, 0x4, R8 ;  /* 0x00000004970a7825 */ /* 0x002fc400078e0208 */
[----:B------:R-:W4:Y:S10]  /*baaf0*/  LDL.LU R156, [R1+0x34c] ;  /* 0x00034c00019c7983 */ /* 0x000f340000300800 */
[----:B--2---:R1:W-:Y:S01]  /*bab00*/  @P0 STG.E desc[UR60][R10.64], R149 ;  /* 0x000000950a000986 */ /* 0x0043e2000c10193c */
[----:B------:R-:W-:Y:S01]  /*bab10*/  ISETP.LT.AND P0, PT, R153, UR4, !P1 ;  /* 0x0000000499007c0c */ /* 0x000fe2000cf01270 */
[----:B-1----:R-:W-:-:S02]  /*bab20*/  IMAD.WIDE R10, R138, 0x4, R2 ;  /* 0x000000048a0a7825 */ /* 0x002fc400078e0202 */
[----:B------:R-:W2:Y:S10]  /*bab30*/  LDL.LU R149, [R1+0x14c] ;  /* 0x00014c0001957983 */ /* 0x000eb40000300800 */
[----:B---3--:R1:W-:Y:S01]  /*bab40*/  @P0 STG.E desc[UR60][R10.64], R145 ;  /* 0x000000910a000986 */ /* 0x0083e2000c10193c */
[----:B------:R-:W-:-:S03]  /*bab50*/  ISETP.LT.AND P0, PT, R155, UR4, !P1 ;  /* 0x000000049b007c0c */ /* 0x000fc6000cf01270 */
[----:B-1----:R-:W3:Y:S01]  /*bab60*/  LDL.LU R145, [R1+0x1298] ;  /* 0x0012980001917983 */ /* 0x002ee20000300800 */
[----:B------:R-:W-:-:S03]  /*bab70*/  IMAD.WIDE R10, R138, 0x4, R4 ;  /* 0x000000048a0a7825 */ /* 0x000fc600078e0204 */
[----:B------:R-:W3:Y:S06]  /*bab80*/  LDL.LU R151, [R1+0xd40] ;  /* 0x000d400001977983 */ /* 0x000eec0000300800 */
[----:B----4-:R1:W-:Y:S01]  /*bab90*/  @P0 STG.E desc[UR60][R10.64], R150 ;  /* 0x000000960a000986 */ /* 0x0103e2000c10193c */
[----:B------:R-:W-:Y:S01]  /*baba0*/  ISETP.LT.AND P0, PT, R157, UR4, !P1 ;  /* 0x000000049d007c0c */ /* 0x000fe2000cf01270 */
[----:B-1----:R-:W-:Y:S02]  /*babb0*/  IMAD.WIDE R10, R138, 0x4, R6 ;  /* 0x000000048a0a7825 */ /* 0x002fe400078e0206 */
[----:B------:R-:W4:Y:S10]  /*babc0*/  LDL.LU R150, [R1+0xb40] ;  /* 0x000b400001967983 */ /* 0x000f340000300800 */
[----:B------:R1:W-:Y:S04]  /*babd0*/  @P0 STG.E desc[UR60][R10.64], R148 ;  /* 0x000000940a000986 */ /* 0x0003e8000c10193c */
[----:B-1----:R-:W4:Y:S01]  /*babe0*/  LDL.LU R148, [R1+0xfd0] ;  /* 0x000fd00001947983 */ /* 0x002f220000300800 */
[----:B------:R-:W-:-:S02]  /*babf0*/  LOP3.LUT P2, RZ, R23, 0x40000, RZ, 0xc0, !PT ;  /* 0x0004000017ff7812 */ /* 0x000fc4000784c0ff */
[----:B------:R-:W-:Y:S02]  /*bac00*/  ISETP.LT.AND P1, PT, R158, UR4, !P1 ;  /* 0x000000049e007c0c */ /* 0x000fe4000cf21270 */
[----:B------:R-:W-:Y:S01]  /*bac10*/  ISETP.LT.AND P0, PT, R153, UR4, !P2 ;  /* 0x0000000499007c0c */ /* 0x000fe2000d701270 */
[----:B------:R-:W-:-:S04]  /*bac20*/  IMAD.WIDE R10, R138, 0x4, R8 ;  /* 0x000000048a0a7825 */ /* 0x000fc800078e0208 */
[----:B------:R-:W-:-:S06]  /*bac30*/  IMAD.WIDE R12, R146, 0x4, R2 ;  /* 0x00000004920c7825 */ /* 0x000fcc00078e0202 */
[----:B------:R1:W-:Y:S01]  /*bac40*/  @P1 STG.E desc[UR60][R10.64], R147 ;  /* 0x000000930a001986 */ /* 0x0003e2000c10193c */
[----:B------:R-:W-:Y:S01]  /*bac50*/  ISETP.LT.AND P1, PT, R155, UR4, !P2 ;  /* 0x000000049b007c0c */ /* 0x000fe2000d721270 */
[C---:B------:R-:W-:Y:S02]  /*bac60*/  IMAD.WIDE R14, R146.reuse, 0x4, R8 ;  /* 0x00000004920e7825 */ /* 0x040fe400078e0208 */
[----:B-1----:R-:W4:Y:S04]  /*bac70*/  LDL.LU R147, [R1+0x940] ;  /* 0x0009400001937983 */ /* 0x002f280000300800 */
[----:B------:R1:W-:Y:S01]  /*bac80*/  @P0 STG.E desc[UR60][R12.64], R144 ;  /* 0x000000900c000986 */ /* 0x0003e2000c10193c */
[----:B------:R-:W-:Y:S01]  /*bac90*/  ISETP.LT.AND P0, PT, R157, UR4, !P2 ;  /* 0x000000049d007c0c */ /* 0x000fe2000d701270 */
[----:B------:R-:W-:-:S02]  /*baca0*/  IMAD.WIDE R10, R146, 0x4, R4 ;  /* 0x00000004920a7825 */ /* 0x000fc400078e0204 */
[----:B-1----:R-:W4:Y:S02]  /*bacb0*/  LDL.LU R144, [R1+0x129c] ;  /* 0x00129c0001907983 */ /* 0x002f240000300800 */
[----:B------:R-:W-:Y:S02]  /*bacc0*/  IMAD.WIDE R12, R146, 0x4, R6 ;  /* 0x00000004920c7825 */ /* 0x000fe400078e0206 */
[----:B------:R-:W4:Y:S01]  /*bacd0*/  LDL.LU R146, [R1+0x750] ;  /* 0x0007500001927983 */ /* 0x000f220000300800 */
[----:B------:R-:W-:Y:S02]  /*bace0*/  ISETP.LT.AND P2, PT, R158, UR4, !P2 ;  /* 0x000000049e007c0c */ /* 0x000fe4000d741270 */
[----:B------:R-:W-:Y:S01]  /*bacf0*/  LOP3.LUT P3, RZ, R23, 0x20000, RZ, 0xc0, !PT ;  /* 0x0002000017ff7812 */ /* 0x000fe2000786c0ff */
[----:B------:R1:W-:Y:S04]  /*bad00*/  @P1 STG.E desc[UR60][R10.64], R139 ;  /* 0x0000008b0a001986 */ /* 0x0003e8000c10193c */
[----:B------:R-:W4:Y:S04]  /*bad10*/  LDL.LU R137, [R1+0x550] ;  /* 0x0005500001897983 */ /* 0x000f280000300800 */
[----:B------:R-:W4:Y:S04]  /*bad20*/  LDL.LU R138, [R1+0x150] ;  /* 0x00015000018a7983 */ /* 0x000f280000300800 */
[----:B-1----:R-:W4:Y:S04]  /*bad30*/  LDL.LU R139, [R1+0x350] ;  /* 0x00035000018b7983 */ /* 0x002f280000300800 */
[----:B------:R-:W-:Y:S01]  /*bad40*/  @P0 STG.E desc[UR60][R12.64], R156 ;  /* 0x0000009c0c000986 */ /* 0x000fe2000c10193c */
[----:B------:R-:W-:-:S02]  /*bad50*/  ISETP.LT.AND P0, PT, R153, UR4, !P3 ;  /* 0x0000000499007c0c */ /* 0x000fc4000df01270 */
[----:B------:R-:W-:Y:S01]  /*bad60*/  ISETP.LT.AND P1, PT, R155, UR4, !P3 ;  /* 0x000000049b007c0c */ /* 0x000fe2000df21270 */
[----:B--2---:R1:W-:Y:S04]  /*bad70*/  @P2 STG.E desc[UR60][R14.64], R149 ;  /* 0x000000950e002986 */ /* 0x0043e8000c10193c */
[----:B-1----:R-:W2:Y:S04]  /*bad80*/  LDL.LU R149, [R1+0x12a0] ;  /* 0x0012a00001957983 */ /* 0x002ea80000300800 */
[----:B------:R-:W2:Y:S01]  /*bad90*/  LDL.LU R156, [R1+0xd44] ;  /* 0x000d4400019c7983 */ /* 0x000ea20000300800 */
[----:B------:R-:W-:Y:S01]  /*bada0*/  ISETP.LT.AND P2, PT, R157, UR4, !P3 ;  /* 0x000000049d007c0c */ /* 0x000fe2000df41270 */
[----:B---3--:R-:W-:-:S05]  /*badb0*/  IMAD.WIDE R10, R145, 0x4, R2 ;  /* 0x00000004910a7825 */ /* 0x008fca00078e0202 */
[----:B------:R1:W-:Y:S04]  /*badc0*/  @P0 STG.E desc[UR60][R10.64], R151 ;  /* 0x000000970a000986 */ /* 0x0003e8000c10193c */
[----:B-1----:R-:W3:Y:S01]  /*badd0*/  LDL.LU R151, [R1+0xb44] ;  /* 0x000b440001977983 */ /* 0x002ee20000300800 */
[----:B------:R-:W-:-:S04]  /*bade0*/  IMAD.WIDE R12, R145, 0x4, R4 ;  /* 0x00000004910c7825 */ /* 0x000fc800078e0204 */
[C---:B------:R-:W-:Y:S01]  /*badf0*/  IMAD.WIDE R14, R145.reuse, 0x4, R6 ;  /* 0x00000004910e7825 */ /* 0x040fe200078e0206 */
[----:B----4-:R-:W-:Y:S03]  /*bae00*/  @P1 STG.E desc[UR60][R12.64], R150 ;  /* 0x000000960c001986 */ /* 0x010fe6000c10193c */
[----:B------:R-:W-:Y:S02]  /*bae10*/  IMAD.WIDE R10, R145, 0x4, R8 ;  /* 0x00000004910a7825 */ /* 0x000fe400078e0208 */
[----:B------:R-:W4:Y:S04]  /*bae20*/  LDL.LU R145, [R1+0x12a8] ;  /* 0x0012a80001917983 */ /* 0x000f280000300800 */
[----:B------:R1:W-:Y:S04]  /*bae30*/  @P2 STG.E desc[UR60][R14.64], R148 ;  /* 0x000000940e002986 */ /* 0x0003e8000c10193c */
[----:B-1----:R-:W4:Y:S01]  /*bae40*/  LDL.LU R148, [R1+0xfd4] ;  /* 0x000fd40001947983 */ /* 0x002f220000300800 */
[----:B------:R-:W-:-:S02]  /*bae50*/  LOP3.LUT P4, RZ, R23, 0x10000, RZ, 0xc0, !PT ;  /* 0x0001000017ff7812 */ /* 0x000fc4000788c0ff */
[----:B------:R-:W-:Y:S01]  /*bae60*/  ISETP.LT.AND P3, PT, R158, UR4, !P3 ;  /* 0x000000049e007c0c */ /* 0x000fe2000df61270 */
[----:B------:R-:W4:Y:S01]  /*bae70*/  LDL.LU R150, [R1+0x944] ;  /* 0x0009440001967983 */ /* 0x000f220000300800 */
[----:B------:R-:W-:Y:S02]  /*bae80*/  ISETP.LT.AND P0, PT, R153, UR4, !P4 ;  /* 0x0000000499007c0c */ /* 0x000fe4000e701270 */
[----:B------:R-:W-:Y:S02]  /*bae90*/  ISETP.LT.AND P1, PT, R155, UR4, !P4 ;  /* 0x000000049b007c0c */ /* 0x000fe4000e721270 */
[----:B------:R-:W-:-:S07]  /*baea0*/  ISETP.LT.AND P2, PT, R157, UR4, !P4 ;  /* 0x000000049d007c0c */ /* 0x000fce000e741270 */
[----:B------:R1:W-:Y:S01]  /*baeb0*/  @P3 STG.E desc[UR60][R10.64], R147 ;  /* 0x000000930a003986 */ /* 0x0003e2000c10193c */
[----:B------:R-:W-:Y:S02]  /*baec0*/  LOP3.LUT P5, RZ, R23, 0x8000, RZ, 0xc0, !PT ;  /* 0x0000800017ff7812 */ /* 0x000fe400078ac0ff */
[----:B------:R-:W-:Y:S01]  /*baed0*/  ISETP.LT.AND P4, PT, R158, UR4, !P4 ;  /* 0x000000049e007c0c */ /* 0x000fe2000e781270 */
[----:B-1----:R-:W4:Y:S01]  /*baee0*/  LDL.LU R147, [R1+0x754] ;  /* 0x0007540001937983 */ /* 0x002f220000300800 */
[----:B------:R-:W-:-:S04]  /*baef0*/  IMAD.WIDE R14, R144, 0x4, R2 ;  /* 0x00000004900e7825 */ /* 0x000fc800078e0202 */
[C---:B------:R-:W-:Y:S01]  /*baf00*/  IMAD.WIDE R12, R144.reuse, 0x4, R4 ;  /* 0x00000004900c7825 */ /* 0x040fe200078e0204 */
[----:B------:R1:W-:Y:S03]  /*baf10*/  @P0 STG.E desc[UR60][R14.64], R146 ;  /* 0x000000920e000986 */ /* 0x0003e6000c10193c */
[----:B------:R-:W-:-:S04]  /*baf20*/  IMAD.WIDE R10, R144, 0x4, R6 ;  /* 0x00000004900a7825 */ /* 0x000fc800078e0206 */
[----:B-1----:R-:W-:Y:S02]  /*baf30*/  IMAD.WIDE R14, R144, 0x4, R8 ;  /* 0x00000004900e7825 */ /* 0x002fe400078e0208 */
[----:B------:R-:W4:Y:S01]  /*baf40*/  LDL.LU R144, [R1+0x554] ;  /* 0x0005540001907983 */ /* 0x000f220000300800 */
[----:B------:R-:W-:-:S03]  /*baf50*/  ISETP.LT.AND P0, PT, R153, UR4, !P5 ;  /* 0x0000000499007c0c */ /* 0x000fc6000ef01270 */
[----:B------:R-:W-:Y:S01]  /*baf60*/  @P1 STG.E desc[UR60][R12.64], R137 ;  /* 0x000000890c001986 */ /* 0x000fe2000c10193c */
[----:B------:R-:W-:-:S03]  /*baf70*/  ISETP.LT.AND P1, PT, R155, UR4, !P5 ;  /* 0x000000049b007c0c */ /* 0x000fc6000ef21270 */
[----:B------:R-:W-:Y:S04]  /*baf80*/  @P2 STG.E desc[UR60][R10.64], R138 ;  /* 0x0000008a0a002986 */ /* 0x000fe8000c10193c */
[----:B------:R-:W4:Y:S04]  /*baf90*/  LDL.LU R146, [R1+0x12ac] ;  /* 0x0012ac0001927983 */ /* 0x000f280000300800 */
[----:B------:R1:W-:Y:S04]  /*bafa0*/  @P4 STG.E desc[UR60][R14.64], R139 ;  /* 0x0000008b0e004986 */ /* 0x0003e8000c10193c */
[----:B-1----:R-:W4:Y:S01]  /*bafb0*/  LDL.LU R139, [R1+0x154] ;  /* 0x00015400018b7983 */ /* 0x002f220000300800 */
[----:B------:R-:W-:Y:S01]  /*bafc0*/  ISETP.LT.AND P2, PT, R157, UR4, !P5 ;  /* 0x000000049d007c0c */ /* 0x000fe2000ef41270 */
[----:B--2---:R-:W-:-:S04]  /*bafd0*/  IMAD.WIDE R10, R149, 0x4, R2 ;  /* 0x00000004950a7825 */ /* 0x004fc800078e0202 */
[C---:B------:R-:W-:Y:S01]  /*bafe0*/  IMAD.WIDE R12, R149.reuse, 0x4, R4 ;  /* 0x00000004950c7825 */ /* 0x040fe200078e0204 */
[----:B------:R1:W-:Y:S04]  /*baff0*/  @P0 STG.E desc[UR60][R10.64], R156 ;  /* 0x0000009c0a000986 */ /* 0x0003e8000c10193c */
[----:B-1----:R-:W2:Y:S01]  /*bb000*/  LDL.LU R156, [R1+0x354] ;  /* 0x00035400019c7983 */ /* 0x002ea20000300800 */
[----:B------:R-:W-:-:S03]  /*bb010*/  IMAD.WIDE R10, R149, 0x4, R6 ;  /* 0x00000004950a7825 */ /* 0x000fc600078e0206 */
[----:B---3--:R1:W-:Y:S02]  /*bb020*/  @P1 STG.E desc[UR60][R12.64], R151 ;  /* 0x000000970c001986 */ /* 0x0083e4000c10193c */
[----:B-1----:R-:W-:Y:S02]  /*bb030*/  IMAD.WIDE R12, R149, 0x4, R8 ;  /* 0x00000004950c7825 */ /* 0x002fe400078e0208 */
[----:B------:R-:W3:Y:S04]  /*bb040*/  LDL.LU R151, [R1+0xd48] ;  /* 0x000d480001977983 */ /* 0x000ee80000300800 */
[----:B------:R-:W3:Y:S04]  /*bb050*/  LDL.LU R149, [R1+0xb48] ;  /* 0x000b480001957983 */ /* 0x000ee80000300800 */
[----:B----4-:R1:W-:Y:S04]  /*bb060*/  @P2 STG.E desc[UR60][R10.64], R148 ;  /* 0x000000940a002986 */ /* 0x0103e8000c10193c */
[----:B-1----:R-:W4:Y:S01]  /*bb070*/  LDL.LU R148, [R1+0xfd8] ;  /* 0x000fd80001947983 */ /* 0x002f220000300800 */
[----:B------:R-:W-:-:S02]  /*bb080*/  LOP3.LUT P6, RZ, R23, 0x4000, RZ, 0xc0, !PT ;  /* 0x0000400017ff7812 */ /* 0x000fc400078cc0ff */
[----:B------:R-:W-:Y:S02]  /*bb090*/  ISETP.LT.AND P5, PT, R158, UR4, !P5 ;  /* 0x000000049e007c0c */ /* 0x000fe4000efa1270 */
[----:B------:R-:W-:Y:S02]  /*bb0a0*/  ISETP.LT.AND P4, PT, R153, UR4, !P6 ;  /* 0x0000000499007c0c */ /* 0x000fe4000f781270 */
[----:B------:R-:W-:Y:S01]  /*bb0b0*/  ISETP.LT.AND P3, PT, R155, UR4, !P6 ;  /* 0x000000049b007c0c */ /* 0x000fe2000f761270 */
[----:B------:R-:W-:-:S04]  /*bb0c0*/  IMAD.WIDE R14, R145, 0x4, R2 ;  /* 0x00000004910e7825 */ /* 0x000fc800078e0202 */
[----:B------:R-:W-:-:S04]  /*bb0d0*/  IMAD.WIDE R16, R145, 0x4, R4 ;  /* 0x0000000491107825 */ /* 0x000fc800078e0204 */
[----:B------:R-:W-:Y:S04]  /*bb0e0*/  @P5 STG.E desc[UR60][R12.64], R150 ;  /* 0x000000960c005986 */ /* 0x000fe8000c10193c */
[----:B------:R1:W-:Y:S01]  /*bb0f0*/  @P4 STG.E desc[UR60][R14.64], R147 ;  /* 0x000000930e004986 */ /* 0x0003e2000c10193c */
[----:B------:R-:W-:Y:S01]  /*bb100*/  IADD3 R0, R152, 0xac, RZ ;  /* 0x000000ac98007810 */ /* 0x000fe20007ffe0ff */
[----:B------:R-:W-:Y:S01]  /*bb110*/  IMAD.WIDE R10, R145, 0x4, R6 ;  /* 0x00000004910a7825 */ /* 0x000fe200078e0206 */
[----:B------:R-:W-:Y:S02]  /*bb120*/  ISETP.LT.AND P2, PT, R157, UR4, !P6 ;  /* 0x000000049d007c0c */ /* 0x000fe4000f741270 */
[----:B------:R-:W-:Y:S01]  /*bb130*/  ISETP.GE.AND P0, PT, R0, UR5, PT ;  /* 0x0000000500007c0c */ /* 0x000fe2000bf06270 */
[----:B------:R-:W-:Y:S01]  /*bb140*/  ULDC UR5, c[0x0][0x22c] ;  /* 0x00008b0000057ab9 */ /* 0x000fe20000000800 */
[----:B-1----:R-:W4:Y:S01]  /*bb150*/  LDL.LU R147, [R1+0x948] ;  /* 0x0009480001937983 */ /* 0x002f220000300800 */
[----:B------:R-:W-:-:S03]  /*bb160*/  IMAD.WIDE R14, R145, 0x4, R8 ;  /* 0x00000004910e7825 */ /* 0x000fc600078e0208 */
[----:B------:R1:W-:Y:S01]  /*bb170*/  @P3 STG.E desc[UR60][R16.64], R144 ;  /* 0x0000009010003986 */ /* 0x0003e2000c10193c */
[----:B------:R-:W-:-:S03]  /*bb180*/  ISETP.LT.AND P6, PT, R158, UR4, !P6 ;  /* 0x000000049e007c0c */ /* 0x000fc6000f7c1270 */
[----:B-1----:R-:W4:Y:S04]  /*bb190*/  LDL.LU R144, [R1+0x12b0] ;  /* 0x0012b00001907983 */ /* 0x002f280000300800 */
[----:B------:R-:W4:Y:S01]  /*bb1a0*/  LDL.LU R145, [R1+0x758] ;  /* 0x0007580001917983 */ /* 0x000f220000300800 */
[----:B------:R-:W-:Y:S01]  /*bb1b0*/  ISETP.LT.AND P3, PT, R153, UR4, !P0 ;  /* 0x0000000499007c0c */ /* 0x000fe2000c761270 */
[----:B------:R-:W-:Y:S01]  /*bb1c0*/  VIADD R12, R152, 0xaf ;  /* 0x000000af980c7836 */ /* 0x000fe20000000000 */
[----:B------:R-:W-:Y:S01]  /*bb1d0*/  ISETP.LT.AND P5, PT, R155, UR4, !P0 ;  /* 0x000000049b007c0c */ /* 0x000fe2000c7a1270 */
[----:B------:R-:W4:Y:S03]  /*bb1e0*/  LDL.LU R150, [R1+0x12b4] ;  /* 0x0012b40001967983 */ /* 0x000f260000300800 */
[----:B------:R-:W-:Y:S01]  /*bb1f0*/  ISETP.GE.AND P1, PT, R12, UR14, PT ;  /* 0x0000000e0c007c0c */ /* 0x000fe2000bf26270 */
[C---:B------:R-:W-:Y:S01]  /*bb200*/  IMAD.WIDE R12, R146.reuse, 0x4, R2 ;  /* 0x00000004920c7825 */ /* 0x040fe200078e0202 */
[----:B------:R-:W4:Y:S04]  /*bb210*/  LDL.LU R137, [R1+0x558] ;  /* 0x0005580001897983 */ /* 0x000f280000300800 */
[----:B------:R1:W-:Y:S04]  /*bb220*/  @P2 STG.E desc[UR60][R10.64], R139 ;  /* 0x0000008b0a002986 */ /* 0x0003e8000c10193c */
[----:B------:R-:W4:Y:S01]  /*bb230*/  LDL.LU R138, [R1+0x158] ;  /* 0x00015800018a7983 */ /* 0x000f220000300800 */
[----:B-1----:R-:W-:Y:S01]  /*bb240*/  IMAD.WIDE R10, R146, 0x4, R4 ;  /* 0x00000004920a7825 */ /* 0x002fe200078e0204 */
[----:B------:R-:W-:-:S02]  /*bb250*/  ISETP.LT.AND P4, PT, R157, UR4, !P0 ;  /* 0x000000049d007c0c */ /* 0x000fc4000c781270 */
[----:B--2---:R1:W-:Y:S04]  /*bb260*/  @P6 STG.E desc[UR60][R14.64], R156 ;  /* 0x0000009c0e006986 */ /* 0x0043e8000c10193c */
[----:B-1----:R-:W2:Y:S01]  /*bb270*/  LDL.LU R156, [R1+0x358] ;  /* 0x00035800019c7983 */ /* 0x002ea20000300800 */
[----:B------:R-:W-:-:S03]  /*bb280*/  IMAD.WIDE R14, R146, 0x4, R6 ;  /* 0x00000004920e7825 */ /* 0x000fc600078e0206 */
[----:B---3--:R-:W-:Y:S04]  /*bb290*/  @P3 STG.E desc[UR60][R12.64], R151 ;  /* 0x000000970c003986 */ /* 0x008fe8000c10193c */
[----:B------:R1:W-:Y:S04]  /*bb2a0*/  @P5 STG.E desc[UR60][R10.64], R149 ;  /* 0x000000950a005986 */ /* 0x0003e8000c10193c */
[----:B-1----:R-:W3:Y:S04]  /*bb2b0*/  LDL.LU R149, [R1+0xd4c] ;  /* 0x000d4c0001957983 */ /* 0x002ee80000300800 */
[----:B------:R-:W3:Y:S01]  /*bb2c0*/  LDL.LU R151, [R1+0xb4c] ;  /* 0x000b4c0001977983 */ /* 0x000ee20000300800 */
[----:B------:R-:W-:-:S03]  /*bb2d0*/  IMAD.WIDE R10, R146, 0x4, R8 ;  /* 0x00000004920a7825 */ /* 0x000fc600078e0208 */
[----:B------:R-:W3:Y:S04]  /*bb2e0*/  LDL.LU R146, [R1+0x12b8] ;  /* 0x0012b80001927983 */ /* 0x000ee80000300800 */
[----:B----4-:R1:W-:Y:S04]  /*bb2f0*/  @P4 STG.E desc[UR60][R14.64], R148 ;  /* 0x000000940e004986 */ /* 0x0103e8000c10193c */
[----:B-1----:R-:W4:Y:S01]  /*bb300*/  LDL.LU R148, [R1+0xfdc] ;  /* 0x000fdc0001947983 */ /* 0x002f220000300800 */
[----:B------:R-:W-:Y:S02]  /*bb310*/  IADD3 R0, R152, 0xad, RZ ;  /* 0x000000ad98007810 */ /* 0x000fe40007ffe0ff */
[----:B------:R-:W-:Y:S01]  /*bb320*/  ISETP.LT.AND P0, PT, R158, UR4, !P0 ;  /* 0x000000049e007c0c */ /* 0x000fe2000c701270 */
[----:B------:R-:W4:Y:S01]  /*bb330*/  LDL.LU R139, [R1+0x94c] ;  /* 0x00094c00018b7983 */ /* 0x000f220000300800 */
[----:B------:R-:W-:-:S04]  /*bb340*/  ISETP.GE.AND P2, PT, R0, UR12, PT ;  /* 0x0000000c00007c0c */ /* 0x000fc8000bf46270 */
[----:B------:R-:W-:Y:S01]  /*bb350*/  ISETP.LT.AND P3, PT, R153, UR4, !P2 ;  /* 0x0000000499007c0c */ /* 0x000fe2000d761270 */
[----:B------:R-:W-:Y:S01]  /*bb360*/  VIADD R0, R152, 0xae ;  /* 0x000000ae98007836 */ /* 0x000fe20000000000 */
[----:B------:R-:W-:Y:S02]  /*bb370*/  ISETP.LT.AND P4, PT, R155, UR4, !P2 ;  /* 0x000000049b007c0c */ /* 0x000fe4000d781270 */
[----:B------:R-:W-:Y:S02]  /*bb380*/  ISETP.LT.AND P5, PT, R157, UR4, !P2 ;  /* 0x000000049d007c0c */ /* 0x000fe4000d7a1270 */
[----:B------:R-:W-:Y:S01]  /*bb390*/  ISETP.LT.AND P6, PT, R158, UR4, !P2 ;  /* 0x000000049e007c0c */ /* 0x000fe2000d7c1270 */
[----:B------:R1:W-:Y:S01]  /*bb3a0*/  @P0 STG.E desc[UR60][R10.64], R147 ;  /* 0x000000930a000986 */ /* 0x0003e2000c10193c */
[----:B------:R-:W-:Y:S01]  /*bb3b0*/  ISETP.GE.AND P2, PT, R0, UR5, PT ;  /* 0x0000000500007c0c */ /* 0x000fe2000bf46270 */
[----:B------:R-:W-:-:S03]  /*bb3c0*/  ULDC UR5, c[0x0][0x22c] ;  /* 0x00008b0000057ab9 */ /* 0x000fc60000000800 */
        /* <DEDUP_REMOVED lines=9> */
[----:B------:R-:W-:Y:S04]  /*bb460*/  @P4 STG.E desc[UR60][R12.64], R137 ;  /* 0x000000890c004986 */ /* 0x000fe8000c10193c */
[----:B------:R1:W-:Y:S04]  /*bb470*/  @P5 STG.E desc[UR60][R10.64], R138 ;  /* 0x0000008a0a005986 */ /* 0x0003e8000c10193c */
[----:B------:R-:W4:Y:S01]  /*bb480*/  LDL.LU R145, [R1+0x12bc] ;  /* 0x0012bc0001917983 */ /* 0x000f220000300800 */
[----:B-1----:R-:W-:-:S04]  /*bb490*/  IMAD.WIDE R10, R150, 0x4, R2 ;  /* 0x00000004960a7825 */ /* 0x002fc800078e0202 */
[C---:B------:R-:W-:Y:S01]  /*bb4a0*/  IMAD.WIDE R12, R150.reuse, 0x4, R4 ;  /* 0x00000004960c7825 */ /* 0x040fe200078e0204 */
[----:B------:R-:W-:Y:S01]  /*bb4b0*/  ISETP.LT.AND P4, PT, R157, UR4, !P2 ;  /* 0x000000049d007c0c */ /* 0x000fe2000d781270 */
[----:B--2---:R1:W-:Y:S04]  /*bb4c0*/  @P6 STG.E desc[UR60][R14.64], R156 ;  /* 0x0000009c0e006986 */ /* 0x0043e8000c10193c */
[----:B-1----:R-:W2:Y:S04]  /*bb4d0*/  LDL.LU R156, [R1+0x15c] ;  /* 0x00015c00019c7983 */ /* 0x002ea80000300800 */
[----:B---3--:R1:W-:Y:S04]  /*bb4e0*/  @P0 STG.E desc[UR60][R10.64], R149 ;  /* 0x000000950a000986 */ /* 0x0083e8000c10193c */
[----:B------:R3:W-:Y:S04]  /*bb4f0*/  @P3 STG.E desc[UR60][R12.64], R151 ;  /* 0x000000970c003986 */ /* 0x0007e8000c10193c */
[----:B-1----:R-:W2:Y:S04]  /*bb500*/  LDL.LU R149, [R1+0x35c] ;  /* 0x00035c0001957983 */ /* 0x002ea80000300800 */
[----:B---3--:R-:W3:Y:S01]  /*bb510*/  LDL.LU R151, [R1+0xd50] ;  /* 0x000d500001977983 */ /* 0x008ee20000300800 */
[----:B------:R-:W-:-:S04]  /*bb520*/  IMAD.WIDE R10, R150, 0x4, R6 ;  /* 0x00000004960a7825 */ /* 0x000fc800078e0206 */
[----:B------:R-:W-:Y:S02]  /*bb530*/  IMAD.WIDE R12, R150, 0x4, R8 ;  /* 0x00000004960c7825 */ /* 0x000fe400078e0208 */
[----:B------:R-:W3:Y:S04]  /*bb540*/  LDL.LU R150, [R1+0xb50] ;  /* 0x000b500001967983 */ /* 0x000ee80000300800 */
[----:B----4-:R1:W-:Y:S04]  /*bb550*/  @P4 STG.E desc[UR60][R10.64], R148 ;  /* 0x000000940a004986 */ /* 0x0103e8000c10193c */
[----:B-1----:R-:W4:Y:S01]  /*bb560*/  LDL.LU R148, [R1+0xfe0] ;  /* 0x000fe00001947983 */ /* 0x002f220000300800 */
[----:B------:R-:W-:-:S02]  /*bb570*/  ISETP.LT.AND P2, PT, R158, UR4, !P2 ;  /* 0x000000049e007c0c */ /* 0x000fc4000d741270 */
[----:B------:R-:W-:Y:S02]  /*bb580*/  ISETP.LT.AND P6, PT, R153, UR4, !P1 ;  /* 0x0000000499007c0c */ /* 0x000fe4000cfc1270 */
[----:B------:R-:W-:Y:S01]  /*bb590*/  ISETP.LT.AND P5, PT, R155, UR4, !P1 ;  /* 0x000000049b007c0c */ /* 0x000fe2000cfa1270 */
[----:B------:R-:W-:-:S04]  /*bb5a0*/  IMAD.WIDE R14, R146, 0x4, R2 ;  /* 0x00000004920e7825 */ /* 0x000fc800078e0202 */
[----:B------:R-:W-:-:S04]  /*bb5b0*/  IMAD.WIDE R16, R146, 0x4, R4 ;  /* 0x0000000492107825 */ /* 0x000fc800078e0204 */
[----:B------:R1:W-:Y:S01]  /*bb5c0*/  @P2 STG.E desc[UR60][R12.64], R139 ;  /* 0x0000008b0c002986 */ /* 0x0003e2000c10193c */
[----:B------:R-:W-:Y:S01]  /*bb5d0*/  VIADD R10, R152, 0xb3 ;  /* 0x000000b3980a7836 */ /* 0x000fe20000000000 */
[----:B------:R-:W-:Y:S02]  /*bb5e0*/  ISETP.LT.AND P3, PT, R157, UR4, !P1 ;  /* 0x000000049d007c0c */ /* 0x000fe4000cf61270 */
[----:B------:R1:W-:Y:S01]  /*bb5f0*/  @P6 STG.E desc[UR60][R14.64], R147 ;  /* 0x000000930e006986 */ /* 0x0003e2000c10193c */
[----:B------:R-:W-:Y:S02]  /*bb600*/  ISETP.LT.AND P2, PT, R158, UR4, !P1 ;  /* 0x000000049e007c0c */ /* 0x000fe4000cf41270 */
[----:B------:R-:W-:Y:S02]  /*bb610*/  IADD3 R0, R152, 0xb0, RZ ;  /* 0x000000b098007810 */ /* 0x000fe40007ffe0ff */
[----:B------:R-:W-:Y:S01]  /*bb620*/  ISETP.GE.AND P1, PT, R10, UR10, PT ;  /* 0x0000000a0a007c0c */ /* 0x000fe2000bf26270 */
[C---:B-1----:R-:W-:Y:S01]  /*bb630*/  IMAD.WIDE R12, R146.reuse, 0x4, R6 ;  /* 0x00000004920c7825 */ /* 0x042fe200078e0206 */
[----:B------:R-:W4:Y:S03]  /*bb640*/  LDL.LU R147, [R1+0x950] ;  /* 0x0009500001937983 */ /* 0x000f260000300800 */
[----:B------:R-:W-:Y:S01]  /*bb650*/  IMAD.WIDE R10, R146, 0x4, R8 ;  /* 0x00000004920a7825 */ /* 0x000fe200078e0208 */
[----:B------:R-:W-:Y:S01]  /*bb660*/  ISETP.GE.AND P0, PT, R0, UR5, PT ;  /* 0x0000000500007c0c */ /* 0x000fe2000bf06270 */
[----:B------:R-:W-:Y:S01]  /*bb670*/  ULDC UR5, c[0x0][0x22c] ;  /* 0x00008b0000057ab9 */ /* 0x000fe20000000800 */
[----:B------:R1:W-:Y:S02]  /*bb680*/  @P5 STG.E desc[UR60][R16.64], R144 ;  /* 0x0000009010005986 */ /* 0x0003e4000c10193c */
[----:B------:R-:W-:-:S02]  /*bb690*/  ISETP.LT.AND P4, PT, R153, UR4, !P0 ;  /* 0x0000000499007c0c */ /* 0x000fc4000c781270 */
[----:B-1----:R-:W4:Y:S04]  /*bb6a0*/  LDL.LU R144, [R1+0x12c0] ;  /* 0x0012c00001907983 */ /* 0x002f280000300800 */
[----:B------:R-:W4:Y:S04]  /*bb6b0*/  LDL.LU R146, [R1+0x760] ;  /* 0x0007600001927983 */ /* 0x000f280000300800 */
[----:B------:R-:W4:Y:S04]  /*bb6c0*/  LDL.LU R137, [R1+0x560] ;  /* 0x0005600001897983 */ /* 0x000f280000300800 */
[----:B------:R-:W4:Y:S04]  /*bb6d0*/  LDL.LU R138, [R1+0x160] ;  /* 0x00016000018a7983 */ /* 0x000f280000300800 */
[----:B------:R-:W4:Y:S01]  /*bb6e0*/  LDL.LU R139, [R1+0x360] ;  /* 0x00036000018b7983 */ /* 0x000f220000300800 */
[----:B------:R-:W-:-:S02]  /*bb6f0*/  ISETP.LT.AND P6, PT, R155, UR4, !P0 ;  /* 0x000000049b007c0c */ /* 0x000fc4000c7c1270 */
[----:B------:R-:W-:Y:S01]  /*bb700*/  ISETP.LT.AND P5, PT, R157, UR4, !P0 ;  /* 0x000000049d007c0c */ /* 0x000fe2000c7a1270 */
[C---:B------:R-:W-:Y:S01]  /*bb710*/  IMAD.WIDE R14, R145.reuse, 0x4, R4 ;  /* 0x00000004910e7825 */ /* 0x040fe200078e0204 */
[----:B--2---:R1:W-:Y:S03]  /*bb720*/  @P3 STG.E desc[UR60][R12.64], R156 ;  /* 0x0000009c0c003986 */ /* 0x0043e6000c10193c */
[C---:B-1----:R-:W-:Y:S01]  /*bb730*/  IMAD.WIDE R12, R145.reuse, 0x4, R2 ;  /* 0x00000004910c7825 */ /* 0x042fe200078e0202 */
[----:B------:R1:W-:Y:S04]  /*bb740*/  @P2 STG.E desc[UR60][R10.64], R149 ;  /* 0x000000950a002986 */ /* 0x0003e8000c10193c */
[----:B---3--:R2:W-:Y:S04]  /*bb750*/  @P4 STG.E desc[UR60][R12.64], R151 ;  /* 0x000000970c004986 */ /* 0x0085e8000c10193c */
[----:B-1----:R-:W3:Y:S04]  /*bb760*/  LDL.LU R149, [R1+0x12c4] ;  /* 0x0012c40001957983 */ /* 0x002ee80000300800 */
[----:B------:R-:W3:Y:S04]  /*bb770*/  LDL.LU R156, [R1+0xd54] ;  /* 0x000d5400019c7983 */ /* 0x000ee80000300800 */
[----:B--2---:R-:W2:Y:S01]  /*bb780*/  LDL.LU R151, [R1+0xb54] ;  /* 0x000b540001977983 */ /* 0x004ea20000300800 */
[----:B------:R-:W-:-:S03]  /*bb790*/  IMAD.WIDE R10, R145, 0x4, R6 ;  /* 0x00000004910a7825 */ /* 0x000fc600078e0206 */
[----:B------:R-:W-:Y:S04]  /*bb7a0*/  @P6 STG.E desc[UR60][R14.64], R150 ;  /* 0x000000960e006986 */ /* 0x000fe8000c10193c */
[----:B----4-:R1:W-:Y:S02]  /*bb7b0*/  @P5 STG.E desc[UR60][R10.64], R148 ;  /* 0x000000940a005986 */ /* 0x0103e4000c10193c */
[----:B-1----:R-:W-:Y:S02]  /*bb7c0*/  IMAD.WIDE R10, R145, 0x4, R8 ;  /* 0x00000004910a7825 */ /* 0x002fe400078e0208 */
[----:B------:R-:W4:Y:S04]  /*bb7d0*/  LDL.LU R145, [R1+0x12c8] ;  /* 0x0012c80001917983 */ /* 0x000f280000300800 */
[----:B------:R-:W4:Y:S01]  /*bb7e0*/  LDL.LU R148, [R1+0xfe4] ;  /* 0x000fe40001947983 */ /* 0x000f220000300800 */
[----:B------:R-:W-:-:S02]  /*bb7f0*/  IADD3 R0, R152, 0xb1, RZ ;  /* 0x000000b198007810 */ /* 0x000fc40007ffe0ff */
[----:B------:R-:W-:Y:S01]  /*bb800*/  ISETP.LT.AND P0, PT, R158, UR4, !P0 ;  /* 0x000000049e007c0c */ /* 0x000fe2000c701270 */
[----:B------:R-:W4:Y:S01]  /*bb810*/  LDL.LU R150, [R1+0x954] ;  /* 0x0009540001967983 */ /* 0x000f220000300800 */
[----:B------:R-:W-:-:S04]  /*bb820*/  ISETP.GE.AND P3, PT, R0, UR8, PT ;  /* 0x0000000800007c0c */ /* 0x000fc8000bf66270 */
[----:B------:R-:W-:Y:S01]  /*bb830*/  ISETP.LT.AND P4, PT, R153, UR4, !P3 ;  /* 0x0000000499007c0c */ /* 0x000fe2000df81270 */
[----:B------:R-:W-:Y:S01]  /*bb840*/  VIADD R0, R152, 0xb2 ;  /* 0x000000b298007836 */ /* 0x000fe20000000000 */
[----:B------:R-:W-:Y:S02]  /*bb850*/  ISETP.LT.AND P5, PT, R155, UR4, !P3 ;  /* 0x000000049b007c0c */ /* 0x000fe4000dfa1270 */
[----:B------:R-:W-:-:S03]  /*bb860*/  ISETP.LT.AND P6, PT, R157, UR4, !P3 ;  /* 0x000000049d007c0c */ /* 0x000fc6000dfc1270 */
[----:B------:R1:W-:Y:S01]  /*bb870*/  @P0 STG.E desc[UR60][R10.64], R147 ;  /* 0x000000930a000986 */ /* 0x0003e2000c10193c */
[----:B------:R-:W-:Y:S02]  /*bb880*/  ISETP.LT.AND P3, PT, R158, UR4, !P3 ;  /* 0x000000049e007c0c */ /* 0x000fe4000df61270 */
[----:B------:R-:W-:Y:S01]  /*bb890*/  ISETP.GE.AND P2, PT, R0, UR5, PT ;  /* 0x0000000500007c0c */ /* 0x000fe2000bf46270 */
[----:B------:R-:W-:-:S03]  /*bb8a0*/  ULDC UR5, c[0x0][0x22c] ;  /* 0x00008b0000057ab9 */ /* 0x000fc60000000800 */
[----:B------:R-:W-:Y:S01]  /*bb8b0*/  ISETP.LT.AND P0, PT, R153, UR4, !P2 ;  /* 0x0000000499007c0c */ /* 0x000fe2000d701270 */
[----:B-1----:R-:W4:Y:S01]  /*bb8c0*/  LDL.LU R147, [R1+0x764] ;  /* 0x0007640001937983 */ /* 0x002f220000300800 */
[----:B------:R-:W-:-:S04]  /*bb8d0*/  IMAD.WIDE R14, R144, 0x4, R2 ;  /* 0x00000004900e7825 */ /* 0x000fc800078e0202 */
[C---:B------:R-:W-:Y:S01]  /*bb8e0*/  IMAD.WIDE R12, R144.reuse, 0x4, R4 ;  /* 0x00000004900c7825 */ /* 0x040fe200078e0204 */
[----:B------:R1:W-:Y:S03]  /*bb8f0*/  @P4 STG.E desc[UR60][R14.64], R146 ;  /* 0x000000920e004986 */ /* 0x0003e6000c10193c */
[----:B------:R-:W-:Y:S01]  /*bb900*/  IMAD.WIDE R10, R144, 0x4, R6 ;  /* 0x00000004900a7825 */ /* 0x000fe200078e0206 */
[----:B------:R-:W-:-:S03]  /*bb910*/  ISETP.LT.AND P4, PT, R155, UR4, !P2 ;  /* 0x000000049b007c0c */ /* 0x000fc6000d781270 */
[----:B-1----:R-:W-:Y:S02]  /*bb920*/  IMAD.WIDE R14, R144, 0x4, R8 ;  /* 0x00000004900e7825 */ /* 0x002fe400078e0208 */
[----:B------:R-:W4:Y:S04]  /*bb930*/  LDL.LU R144, [R1+0x564] ;  /* 0x0005640001907983 */ /* 0x000f280000300800 */
[----:B------:R-:W-:Y:S04]  /*bb940*/  @P5 STG.E desc[UR60][R12.64], R137 ;  /* 0x000000890c005986 */ /* 0x000fe8000c10193c */
[----:B------:R-:W-:Y:S04]  /*bb950*/  @P6 STG.E desc[UR60][R10.64], R138 ;  /* 0x0000008a0a006986 */ /* 0x000fe8000c10193c */
[----:B------:R-:W4:Y:S04]  /*bb960*/  LDL.LU R146, [R1+0x12cc] ;  /* 0x0012cc0001927983 */ /* 0x000f280000300800 */
[----:B------:R1:W-:Y:S01]  /*bb970*/  @P3 STG.E desc[UR60][R14.64], R139 ;  /* 0x0000008b0e003986 */ /* 0x0003e2000c10193c */
[----:B------:R-:W-:-:S03]  /*bb980*/  ISETP.LT.AND P3, PT, R157, UR4, !P2 ;  /* 0x000000049d007c0c */ /* 0x000fc6000d761270 */
[----:B-1----:R-:W4:Y:S01]  /*bb990*/  LDL.LU R139, [R1+0x164] ;  /* 0x00016400018b7983 */ /* 0x002f220000300800 */
[----:B---3--:R-:W-:-:S04]  /*bb9a0*/  IMAD.WIDE R10, R149, 0x4, R2 ;  /* 0x00000004950a7825 */ /* 0x008fc800078e0202 */
[C---:B------:R-:W-:Y:S01]  /*bb9b0*/  IMAD.WIDE R12, R149.reuse, 0x4, R4 ;  /* 0x00000004950c7825 */ /* 0x040fe200078e0204 */
[----:B------:R1:W-:Y:S04]  /*bb9c0*/  @P0 STG.E desc[UR60][R10.64], R156 ;  /* 0x0000009c0a000986 */ /* 0x0003e8000c10193c */
[----:B--2---:R2:W-:Y:S04]  /*bb9d0*/  @P4 STG.E desc[UR60][R12.64], R151 ;  /* 0x000000970c004986 */ /* 0x0045e8000c10193c */
[----:B-1----:R-:W3:Y:S01]  /*bb9e0*/  LDL.LU R156, [R1+0x364] ;  /* 0x00036400019c7983 */ /* 0x002ee20000300800 */
[----:B------:R-:W-:-:S03]  /*bb9f0*/  IMAD.WIDE R10, R149, 0x4, R6 ;  /* 0x00000004950a7825 */ /* 0x000fc600078e0206 */
[----:B--2---:R-:W2:Y:S01]  /*bba00*/  LDL.LU R151, [R1+0xd58] ;  /* 0x000d580001977983 */ /* 0x004ea20000300800 */
[----:B------:R-:W-:-:S03]  /*bba10*/  IMAD.WIDE R12, R149, 0x4, R8 ;  /* 0x00000004950c7825 */ /* 0x000fc600078e0208 */
[----:B------:R-:W2:Y:S04]  /*bba20*/  LDL.LU R149, [R1+0xb58] ;  /* 0x000b580001957983 */ /* 0x000ea80000300800 */
[----:B----4-:R1:W-:Y:S04]  /*bba30*/  @P3 STG.E desc[UR60][R10.64], R148 ;  /* 0x000000940a003986 */ /* 0x0103e8000c10193c */
[----:B-1----:R-:W4:Y:S01]  /*bba40*/  LDL.LU R148, [R1+0xfe8] ;  /* 0x000fe80001947983 */ /* 0x002f220000300800 */
[----:B------:R-:W-:Y:S02]  /*bba50*/  ISETP.LT.AND P2, PT, R158, UR4, !P2 ;  /* 0x000000049e007c0c */ /* 0x000fe4000d741270 */
[----:B------:R-:W-:-:S02]  /*bba60*/  ISETP.LT.AND P6, PT, R153, UR4, !P1 ;  /* 0x0000000499007c0c */ /* 0x000fc4000cfc1270 */
[----:B------:R-:W-:Y:S01]  /*bba70*/  ISETP.LT.AND P5, PT, R155, UR4, !P1 ;  /* 0x000000049b007c0c */ /* 0x000fe2000cfa1270 */
[----:B------:R-:W-:Y:S01]  /*bba80*/  IMAD.WIDE R14, R145, 0x4, R2 ;  /* 0x00000004910e7825 */ /* 0x000fe200078e0202 */
[----:B------:R-:W-:-:S03]  /*bba90*/  IADD3 R0, R152, 0xb4, RZ ;  /* 0x000000b498007810 */ /* 0x000fc60007ffe0ff */
[----:B------:R-:W-:Y:S01]  /*bbaa0*/  IMAD.WIDE R16, R145, 0x4, R4 ;  /* 0x0000000491107825 */ /* 0x000fe200078e0204 */
[----:B------:R-:W-:-:S03]  /*bbab0*/  ISETP.LT.AND P3, PT, R157, UR4, !P1 ;  /* 0x000000049d007c0c */ /* 0x000fc6000cf61270 */
[----:B------:R-:W-:Y:S01]  /*bbac0*/  @P2 STG.E desc[UR60][R12.64], R150 ;  /* 0x000000960c002986 */ /* 0x000fe2000c10193c */
[----:B------:R-:W-:Y:S01]  /*bbad0*/  ISETP.GE.AND P0, PT, R0, UR5, PT ;  /* 0x0000000500007c0c */ /* 0x000fe2000bf06270 */
[----:B------:R-:W-:Y:S02]  /*bbae0*/  IMAD.WIDE R10, R145, 0x4, R6 ;  /* 0x00000004910a7825 */ /* 0x000fe400078e0206 */
[----:B------:R1:W-:Y:S01]  /*bbaf0*/  @P6 STG.E desc[UR60][R14.64], R147 ;  /* 0x000000930e006986 */ /* 0x0003e2000c10193c */
[----:B------:R-:W-:Y:S01]  /*bbb00*/  ISETP.LT.AND P2, PT, R158, UR4, !P1 ;  /* 0x000000049e007c0c */ /* 0x000fe2000cf41270 */
[----:B------:R-:W-:Y:S01]  /*bbb10*/  ULDC UR5, c[0x0][0x22c] ;  /* 0x00008b0000057ab9 */ /* 0x000fe20000000800 */
[----:B------:R-:W-:Y:S02]  /*bbb20*/  ISETP.LT.AND P4, PT, R153, UR4, !P0 ;  /* 0x0000000499007c0c */ /* 0x000fe4000c781270 */
[----:B------:R-:W-:Y:S01]  /*bbb30*/  ISETP.LT.AND P6, PT, R155, UR4, !P0 ;  /* 0x000000049b007c0c */ /* 0x000fe2000c7c1270 */
[----:B-1----:R-:W4:Y:S01]  /*bbb40*/  LDL.LU R147, [R1+0x958] ;  /* 0x0009580001937983 */ /* 0x002f220000300800 */
[----:B------:R-:W-:-:S04]  /*bbb50*/  IMAD.WIDE R14, R145, 0x4, R8 ;  /* 0x00000004910e7825 */ /* 0x000fc800078e0208 */
[----:B------:R-:W-:Y:S01]  /*bbb60*/  VIADD R12, R152, 0xb7 ;  /* 0x000000b7980c7836 */ /* 0x000fe20000000000 */
[----:B------:R1:W-:Y:S04]  /*bbb70*/  @P5 STG.E desc[UR60][R16.64], R144 ;  /* 0x0000009010005986 */ /* 0x0003e8000c10193c */
[----:B-1----:R-:W4:Y:S04]  /*bbb80*/  LDL.LU R144, [R1+0x12d0] ;  /* 0x0012d00001907983 */ /* 0x002f280000300800 */
[----:B------:R-:W4:Y:S01]  /*bbb90*/  LDL.LU R145, [R1+0x768] ;  /* 0x0007680001917983 */ /* 0x000f220000300800 */
[----:B------:R-:W-:Y:S01]  /*bbba0*/  ISETP.GE.AND P1, PT, R12, UR59, PT ;  /* 0x0000003b0c007c0c */ /* 0x000fe2000bf26270 */
[----:B------:R-:W-:-:S02]  /*bbbb0*/  IMAD.WIDE R12, R146, 0x4, R2 ;  /* 0x00000004920c7825 */ /* 0x000fc400078e0202 */
[----:B------:R-:W4:Y:S04]  /*bbbc0*/  LDL.LU R150, [R1+0x12d4] ;  /* 0x0012d40001967983 */ /* 0x000f280000300800 */
[----:B------:R-:W4:Y:S04]  /*bbbd0*/  LDL.LU R137, [R1+0x568] ;  /* 0x0005680001897983 */ /* 0x000f280000300800 */
[----:B------:R1:W-:Y:S04]  /*bbbe0*/  @P3 STG.E desc[UR60][R10.64], R139 ;  /* 0x0000008b0a003986 */ /* 0x0003e8000c10193c */
[----:B------:R-:W4:Y:S01]  /*bbbf0*/  LDL.LU R138, [R1+0x168] ;  /* 0x00016800018a7983 */ /* 0x000f220000300800 */
[----:B-1----:R-:W-:Y:S01]  /*bbc00*/  IMAD.WIDE R10, R146, 0x4, R4 ;  /* 0x00000004920a7825 */ /* 0x002fe200078e0204 */
[----:B------:R-:W-:-:S02]  /*bbc10*/  ISETP.LT.AND P5, PT, R157, UR4, !P0 ;  /* 0x000000049d007c0c */ /* 0x000fc4000c7a1270 */
[----:B---3--:R1:W-:Y:S04]  /*bbc20*/  @P2 STG.E desc[UR60][R14.64], R156 ;  /* 0x0000009c0e002986 */ /* 0x0083e8000c10193c */
[----:B--2---:R-:W-:Y:S04]  /*bbc30*/  @P4 STG.E desc[UR60][R12.64], R151 ;  /* 0x000000970c004986 */ /* 0x004fe8000c10193c */
[----:B------:R2:W-:Y:S04]  /*bbc40*/  @P6 STG.E desc[UR60][R10.64], R149 ;  /* 0x000000950a006986 */ /* 0x0005e8000c10193c */
[----:B-1----:R-:W3:Y:S04]  /*bbc50*/  LDL.LU R156, [R1+0x368] ;  /* 0x00036800019c7983 */ /* 0x002ee80000300800 */
[----:B--2---:R-:W2:Y:S01]  /*bbc60*/  LDL.LU R149, [R1+0xd5c] ;  /* 0x000d5c0001957983 */ /* 0x004ea20000300800 */
[----:B------:R-:W-:-:S03]  /*bbc70*/  IMAD.WIDE R14, R146, 0x4, R6 ;  /* 0x00000004920e7825 */ /* 0x000fc600078e0206 */
[----:B------:R-:W2:Y:S01]  /*bbc80*/  LDL.LU R151, [R1+0xb5c] ;  /* 0x000b5c0001977983 */ /* 0x000ea20000300800 */
[----:B------:R-:W-:-:S03]  /*bbc90*/  IMAD.WIDE R10, R146, 0x4, R8 ;  /* 0x00000004920a7825 */ /* 0x000fc600078e0208 */
[----:B------:R-:W2:Y:S04]  /*bbca0*/  LDL.LU R146, [R1+0x12d8] ;  /* 0x0012d80001927983 */ /* 0x000ea80000300800 */
        /* <DEDUP_REMOVED lines=10> */
[----:B------:R-:W-:Y:S01]  /*bbd50*/  ISETP.GE.AND P2, PT, R0, UR5, PT ;  /* 0x0000000500007c0c */ /* 0x000fe2000bf46270 */
[----:B------:R1:W-:Y:S01]  /*bbd60*/  @P0 STG.E desc[UR60][R10.64], R147 ;  /* 0x000000930a000986 */ /* 0x0003e2000c10193c */
[----:B------:R-:W-:Y:S01]  /*bbd70*/  ISETP.LT.AND P3, PT, R158, UR4, !P3 ;  /* 0x000000049e007c0c */ /* 0x000fe2000df61270 */
[----:B------:R-:W-:Y:S01]  /*bbd80*/  ULDC UR5, c[0x0][0x22c] ;  /* 0x00008b0000057ab9 */ /* 0x000fe20000000800 */
[----:B------:R-:W-:Y:S01]  /*bbd90*/  ISETP.LT.AND P0, PT, R153, UR4, !P2 ;  /* 0x0000000499007c0c */ /* 0x000fe2000d701270 */
[----:B-1----:R-:W4:Y:S01]  /*bbda0*/  LDL.LU R147, [R1+0x76c] ;  /* 0x00076c0001937983 */ /* 0x002f220000300800 */
[----:B------:R-:W-:-:S04]  /*bbdb0*/  IMAD.WIDE R14, R144, 0x4, R2 ;  /* 0x00000004900e7825 */ /* 0x000fc800078e0202 */
[C---:B------:R-:W-:Y:S01]  /*bbdc0*/  IMAD.WIDE R12, R144.reuse, 0x4, R4 ;  /* 0x00000004900c7825 */ /* 0x040fe200078e0204 */
[----:B------:R1:W-:Y:S03]  /*bbdd0*/  @P4 STG.E desc[UR60][R14.64], R145 ;  /* 0x000000910e004986 */ /* 0x0003e6000c10193c */
[----:B------:R-:W-:-:S04]  /*bbde0*/  IMAD.WIDE R10, R144, 0x4, R6 ;  /* 0x00000004900a7825 */ /* 0x000fc800078e0206 */
[----:B-1----:R-:W-:Y:S02]  /*bbdf0*/  IMAD.WIDE R14, R144, 0x4, R8 ;  /* 0x00000004900e7825 */ /* 0x002fe400078e0208 */
[----:B------:R-:W4:Y:S04]  /*bbe00*/  LDL.LU R144, [R1+0x56c] ;  /* 0x00056c0001907983 */ /* 0x000f280000300800 */
[----:B------:R-:W-:Y:S04]  /*bbe10*/  @P5 STG.E desc[UR60][R12.64], R137 ;  /* 0x000000890c005986 */ /* 0x000fe8000c10193c */
[----:B------:R1:W-:Y:S01]  /*bbe20*/  @P6 STG.E desc[UR60][R10.64], R138 ;  /* 0x0000008a0a006986 */ /* 0x0003e2000c10193c */
[----:B------:R-:W-:-:S03]  /*bbe30*/  ISETP.LT.AND P4, PT, R155, UR4, !P2 ;  /* 0x000000049b007c0c */ /* 0x000fc6000d781270 */
[----:B------:R-:W4:Y:S01]  /*bbe40*/  LDL.LU R145, [R1+0x12dc] ;  /* 0x0012dc0001917983 */ /* 0x000f220000300800 */
[----:B-1----:R-:W-:-:S04]  /*bbe50*/  IMAD.WIDE R10, R150, 0x4, R2 ;  /* 0x00000004960a7825 */ /* 0x002fc800078e0202 */
[----:B------:R-:W-:Y:S01]  /*bbe60*/  IMAD.WIDE R12, R150, 0x4, R4 ;  /* 0x00000004960c7825 */ /* 0x000fe200078e0204 */
[----:B---3--:R1:W-:Y:S01]  /*bbe70*/  @P3 STG.E desc[UR60][R14.64], R156 ;  /* 0x0000009c0e003986 */ /* 0x0083e2000c10193c */
[----:B------:R-:W-:-:S03]  /*bbe80*/  ISETP.LT.AND P3, PT, R157, UR4, !P2 ;  /* 0x000000049d007c0c */ /* 0x000fc6000d761270 */
[----:B--2---:R2:W-:Y:S04]  /*bbe90*/  @P0 STG.E desc[UR60][R10.64], R149 ;  /* 0x000000950a000986 */ /* 0x0045e8000c10193c */
[----:B-1----:R-:W3:Y:S04]  /*bbea0*/  LDL.LU R156, [R1+0x16c] ;  /* 0x00016c00019c7983 */ /* 0x002ee80000300800 */
[----:B--2---:R-:W2:Y:S01]  /*bbeb0*/  LDL.LU R149, [R1+0x36c] ;  /* 0x00036c0001957983 */ /* 0x004ea20000300800 */
[----:B------:R-:W-:-:S03]  /*bbec0*/  IMAD.WIDE R10, R150, 0x4, R6 ;  /* 0x00000004960a7825 */ /* 0x000fc600078e0206 */
[----:B------:R1:W-:Y:S04]  /*bbed0*/  @P4 STG.E desc[UR60][R12.64], R151 ;  /* 0x000000970c004986 */ /* 0x0003e8000c10193c */
[----:B----4-:R4:W-:Y:S04]  /*bbee0*/  @P3 STG.E desc[UR60][R10.64], R148 ;  /* 0x000000940a003986 */ /* 0x0109e8000c10193c */
[----:B-1----:R-:W2:Y:S01]  /*bbef0*/  LDL.LU R151, [R1+0xd60] ;  /* 0x000d600001977983 */ /* 0x002ea20000300800 */
[----:B------:R-:W-:-:S03]  /*bbf00*/  IMAD.WIDE R12, R150, 0x4, R8 ;  /* 0x00000004960c7825 */ /* 0x000fc600078e0208 */
[----:B------:R-:W2:Y:S04]  /*bbf10*/  LDL.LU R150, [R1+0xb60] ;  /* 0x000b600001967983 */ /* 0x000ea80000300800 */
[----:B----4-:R-:W4:Y:S01]  /*bbf20*/  LDL.LU R148, [R1+0xff0] ;  /* 0x000ff00001947983 */ /* 0x010f220000300800 */
[----:B------:R-:W-:Y:S02]  /*bbf30*/  ISETP.LT.AND P2, PT, R158, UR4, !P2 ;  /* 0x000000049e007c0c */ /* 0x000fe4000d741270 */
[----:B------:R-:W-:Y:S02]  /*bbf40*/  ISETP.LT.AND P6, PT, R153, UR4, !P1 ;  /* 0x0000000499007c0c */ /* 0x000fe4000cfc1270 */
[----:B------:R-:W-:Y:S01]  /*bbf50*/  ISETP.LT.AND P5, PT, R155, UR4, !P1 ;  /* 0x000000049b007c0c */ /* 0x000fe2000cfa1270 */
[----:B------:R-:W-:-:S04]  /*bbf60*/  IMAD.WIDE R14, R146, 0x4, R2 ;  /* 0x00000004920e7825 */ /* 0x000fc800078e0202 */
[----:B------:R-:W-:Y:S01]  /*bbf70*/  IMAD.WIDE R16, R146, 0x4, R4 ;  /* 0x0000000492107825 */ /* 0x000fe200078e0204 */
[----:B------:R-:W-:-:S03]  /*bbf80*/  ISETP.LT.AND P3, PT, R157, UR4, !P1 ;  /* 0x000000049d007c0c */ /* 0x000fc6000cf61270 */
[----:B------:R-:W-:Y:S01]  /*bbf90*/  @P2 STG.E desc[UR60][R12.64], R139 ;  /* 0x0000008b0c002986 */ /* 0x000fe2000c10193c */
[----:B------:R-:W-:Y:S01]  /*bbfa0*/  VIADD R10, R152, 0xbb ;  /* 0x000000bb980a7836 */ /* 0x000fe20000000000 */
[----:B------:R-:W-:Y:S02]  /*bbfb0*/  ISETP.LT.AND P2, PT, R158, UR4, !P1 ;  /* 0x000000049e007c0c */ /* 0x000fe4000cf41270 */
[----:B------:R1:W-:Y:S01]  /*bbfc0*/  @P6 STG.E desc[UR60][R14.64], R147 ;  /* 0x000000930e006986 */ /* 0x0003e2000c10193c */
[----:B------:R-:W-:Y:S02]  /*bbfd0*/  IADD3 R0, R152, 0xb8, RZ ;  /* 0x000000b898007810 */ /* 0x000fe40007ffe0ff */
[----:B------:R-:W-:Y:S01]  /*bbfe0*/  ISETP.GE.AND P1, PT, R10, UR57, PT ;  /* 0x000000390a007c0c */ /* 0x000fe2000bf26270 */
[C---:B------:R-:W-:Y:S01]  /*bbff0*/  IMAD.WIDE R10, R146.reuse, 0x4, R8 ;  /* 0x00000004920a7825 */ /* 0x040fe200078e0208 */
[----:B-1----:R-:W4:Y:S03]  /*bc000*/  LDL.LU R147, [R1+0x960] ;  /* 0x0009600001937983 */ /* 0x002f260000300800 */
[----:B------:R-:W-:Y:S01]  /*bc010*/  IMAD.WIDE R12, R146, 0x4, R6 ;  /* 0x00000004920c7825 */ /* 0x000fe200078e0206 */
[----:B------:R-:W-:Y:S01]  /*bc020*/  ISETP.GE.AND P0, PT, R0, UR5, PT ;  /* 0x0000000500007c0c */ /* 0x000fe2000bf06270 */
[----:B------:R-:W-:-:S03]  /*bc030*/  ULDC UR5, c[0x0][0x22c] ;  /* 0x00008b0000057ab9 */ /* 0x000fc60000000800 */
[----:B------:R-:W-:Y:S01]  /*bc040*/  ISETP.LT.AND P4, PT, R153, UR4, !P0 ;  /* 0x0000000499007c0c */ /* 0x000fe2000c781270 */
[----:B------:R1:W-:Y:S04]  /*bc050*/  @P5 STG.E desc[UR60][R16.64], R144 ;  /* 0x0000009010005986 */ /* 0x0003e8000c10193c */
[----:B-1----:R-:W4:Y:S04]  /*bc060*/  LDL.LU R144, [R1+0x12e0] ;  /* 0x0012e00001907983 */ /* 0x002f280000300800 */
[----:B------:R-:W4:Y:S04]  /*bc070*/  LDL.LU R146, [R1+0x770] ;  /* 0x0007700001927983 */ /* 0x000f280000300800 */
[----:B------:R-:W4:Y:S04]  /*bc080*/  LDL.LU R137, [R1+0x570] ;  /* 0x0005700001897983 */ /* 0x000f280000300800 */
[----:B------:R-:W4:Y:S01]  /*bc090*/  LDL.LU R138, [R1+0x170] ;  /* 0x00017000018a7983 */ /* 0x000f220000300800 */
[----:B------:R-:W-:-:S03]  /*bc0a0*/  ISETP.LT.AND P6, PT, R155, UR4, !P0 ;  /* 0x000000049b007c0c */ /* 0x000fc6000c7c1270 */
[----:B------:R-:W4:Y:S01]  /*bc0b0*/  LDL.LU R139, [R1+0x370] ;  /* 0x00037000018b7983 */ /* 0x000f220000300800 */
[----:B------:R-:W-:Y:S01]  /*bc0c0*/  ISETP.LT.AND P5, PT, R157, UR4, !P0 ;  /* 0x000000049d007c0c */ /* 0x000fe2000c7a1270 */
[C---:B------:R-:W-:Y:S02]  /*bc0d0*/  IMAD.WIDE R14, R145.reuse, 0x4, R4 ;  /* 0x00000004910e7825 */ /* 0x040fe400078e0204 */
[----:B---3--:R1:W-:Y:S04]  /*bc0e0*/  @P3 STG.E desc[UR60][R12.64], R156 ;  /* 0x0000009c0c003986 */ /* 0x0083e8000c10193c */
[----:B--2---:R2:W-:Y:S01]  /*bc0f0*/  @P2 STG.E desc[UR60][R10.64], R149 ;  /* 0x000000950a002986 */ /* 0x0045e2000c10193c */
[----:B-1----:R-:W-:-:S03]  /*bc100*/  IMAD.WIDE R12, R145, 0x4, R2 ;  /* 0x00000004910c7825 */ /* 0x002fc600078e0202 */
[----:B--2---:R-:W2:Y:S04]  /*bc110*/  LDL.LU R149, [R1+0x12e4] ;  /* 0x0012e40001957983 */ /* 0x004ea80000300800 */
[----:B------:R-:W3:Y:S01]  /*bc120*/  LDL.LU R156, [R1+0xd64] ;  /* 0x000d6400019c7983 */ /* 0x000ee20000300800 */
[----:B------:R-:W-:-:S03]  /*bc130*/  IMAD.WIDE R10, R145, 0x4, R6 ;  /* 0x00000004910a7825 */ /* 0x000fc600078e0206 */
[----:B------:R1:W-:Y:S04]  /*bc140*/  @P4 STG.E desc[UR60][R12.64], R151 ;  /* 0x000000970c004986 */ /* 0x0003e8000c10193c */
[----:B------:R-:W-:Y:S04]  /*bc150*/  @P6 STG.E desc[UR60][R14.64], R150 ;  /* 0x000000960e006986 */ /* 0x000fe8000c10193c */
[----:B----4-:R4:W-:Y:S04]  /*bc160*/  @P5 STG.E desc[UR60][R10.64], R148 ;  /* 0x000000940a005986 */ /* 0x0109e8000c10193c */
[----:B-1----:R-:W3:Y:S01]  /*bc170*/  LDL.LU R151, [R1+0xb64] ;  /* 0x000b640001977983 */ /* 0x002ee20000300800 */
[----:B----4-:R-:W-:-:S03]  /*bc180*/  IMAD.WIDE R10, R145, 0x4, R8 ;  /* 0x00000004910a7825 */ /* 0x010fc600078e0208 */
[----:B------:R-:W4:Y:S04]  /*bc190*/  LDL.LU R145, [R1+0x12e8] ;  /* 0x0012e80001917983 */ /* 0x000f280000300800 */
[----:B------:R-:W4:Y:S01]  /*bc1a0*/  LDL.LU R148, [R1+0xff4] ;  /* 0x000ff40001947983 */ /* 0x000f220000300800 */
        /* <DEDUP_REMOVED lines=17> */
[C---:B------:R-:W-:Y:S01]  /*bc2c0*/  IMAD.WIDE R10, R144.reuse, 0x4, R6 ;  /* 0x00000004900a7825 */ /* 0x040fe200078e0206 */
[----:B------:R-:W-:Y:S01]  /*bc2d0*/  @P5 STG.E desc[UR60][R12.64], R137 ;  /* 0x000000890c005986 */ /* 0x000fe2000c10193c */
[----:B------:R-:W-:Y:S02]  /*bc2e0*/  ISETP.LT.AND P4, PT, R155, UR4, !P2 ;  /* 0x000000049b007c0c */ /* 0x000fe4000d781270 */
[----:B-1----:R-:W-:Y:S02]  /*bc2f0*/  IMAD.WIDE R14, R144, 0x4, R8 ;  /* 0x00000004900e7825 */ /* 0x002fe400078e0208 */
[----:B------:R-:W4:Y:S04]  /*bc300*/  LDL.LU R144, [R1+0x574] ;  /* 0x0005740001907983 */ /* 0x000f280000300800 */
[----:B------:R-:W-:Y:S04]  /*bc310*/  @P6 STG.E desc[UR60][R10.64], R138 ;  /* 0x0000008a0a006986 */ /* 0x000fe8000c10193c */
[----:B------:R-:W4:Y:S04]  /*bc320*/  LDL.LU R146, [R1+0x12ec] ;  /* 0x0012ec0001927983 */ /* 0x000f280000300800 */
[----:B------:R1:W-:Y:S01]  /*bc330*/  @P3 STG.E desc[UR60][R14.64], R139 ;  /* 0x0000008b0e003986 */ /* 0x0003e2000c10193c */
[----:B------:R-:W-:-:S03]  /*bc340*/  ISETP.LT.AND P3, PT, R157, UR4, !P2 ;  /* 0x000000049d007c0c */ /* 0x000fc6000d761270 */
[----:B-1----:R-:W4:Y:S01]  /*bc350*/  LDL.LU R139, [R1+0x174] ;  /* 0x00017400018b7983 */ /* 0x002f220000300800 */
[----:B--2---:R-:W-:-:S05]  /*bc360*/  IMAD.WIDE R10, R149, 0x4, R2 ;  /* 0x00000004950a7825 */ /* 0x004fca00078e0202 */
[----:B---3--:R1:W-:Y:S01]  /*bc370*/  @P0 STG.E desc[UR60][R10.64], R156 ;  /* 0x0000009c0a000986 */ /* 0x0083e2000c10193c */
[----:B------:R-:W-:-:S03]  /*bc380*/  IMAD.WIDE R12, R149, 0x4, R4 ;  /* 0x00000004950c7825 */ /* 0x000fc600078e0204 */
[----:B-1----:R-:W2:Y:S01]  /*bc390*/  LDL.LU R156, [R1+0x374] ;  /* 0x00037400019c7983 */ /* 0x002ea20000300800 */
[----:B------:R-:W-:-:S03]  /*bc3a0*/  IMAD.WIDE R10, R149, 0x4, R6 ;  /* 0x00000004950a7825 */ /* 0x000fc600078e0206 */
[----:B------:R1:W-:Y:S02]  /*bc3b0*/  @P4 STG.E desc[UR60][R12.64], R151 ;  /* 0x000000970c004986 */ /* 0x0003e4000c10193c */
[----:B-1----:R-:W-:Y:S02]  /*bc3c0*/  IMAD.WIDE R12, R149, 0x4, R8 ;  /* 0x00000004950c7825 */ /* 0x002fe400078e0208 */
[----:B------:R-:W3:Y:S04]  /*bc3d0*/  LDL.LU R151, [R1+0xd68] ;  /* 0x000d680001977983 */ /* 0x000ee80000300800 */
[----:B------:R-:W3:Y:S04]  /*bc3e0*/  LDL.LU R149, [R1+0xb68] ;  /* 0x000b680001957983 */ /* 0x000ee80000300800 */
[----:B----4-:R1:W-:Y:S04]  /*bc3f0*/  @P3 STG.E desc[UR60][R10.64], R148 ;  /* 0x000000940a003986 */ /* 0x0103e8000c10193c */
[----:B-1----:R-:W4:Y:S01]  /*bc400*/  LDL.LU R148, [R1+0xff8] ;  /* 0x000ff80001947983 */ /* 0x002f220000300800 */
[----:B------:R-:W-:-:S02]  /*bc410*/  ISETP.LT.AND P2, PT, R158, UR4, !P2 ;  /* 0x000000049e007c0c */ /* 0x000fc4000d741270 */
[----:B------:R-:W-:Y:S02]  /*bc420*/  ISETP.LT.AND P6, PT, R153, UR4, !P1 ;  /* 0x0000000499007c0c */ /* 0x000fe4000cfc1270 */
[----:B------:R-:W-:Y:S01]  /*bc430*/  ISETP.LT.AND P5, PT, R155, UR4, !P1 ;  /* 0x000000049b007c0c */ /* 0x000fe2000cfa1270 */
[----:B------:R-:W-:-:S04]  /*bc440*/  IMAD.WIDE R14, R145, 0x4, R2 ;  /* 0x00000004910e7825 */ /* 0x000fc800078e0202 */
[----:B------:R-:W-:Y:S01]  /*bc450*/  IMAD.WIDE R16, R145, 0x4, R4 ;  /* 0x0000000491107825 */ /* 0x000fe200078e0204 */
[----:B------:R-:W-:Y:S02]  /*bc460*/  IADD3 R0, R152, 0xbc, RZ ;  /* 0x000000bc98007810 */ /* 0x000fe40007ffe0ff */
[----:B------:R-:W-:Y:S01]  /*bc470*/  ISETP.LT.AND P3, PT, R157, UR4, !P1 ;  /* 0x000000049d007c0c */ /* 0x000fe2000cf61270 */
[----:B------:R-:W-:Y:S01]  /*bc480*/  @P2 STG.E desc[UR60][R12.64], R150 ;  /* 0x000000960c002986 */ /* 0x000fe2000c10193c */
[----:B------:R-:W-:-:S03]  /*bc490*/  ISETP.LT.AND P2, PT, R158, UR4, !P1 ;  /* 0x000000049e007c0c */ /* 0x000fc6000cf41270 */
[----:B------:R1:W-:Y:S01]  /*bc4a0*/  @P6 STG.E desc[UR60][R14.64], R147 ;  /* 0x000000930e006986 */ /* 0x0003e2000c10193c */
[----:B------:R-:W-:Y:S01]  /*bc4b0*/  ISETP.GE.AND P0, PT, R0, UR5, PT ;  /* 0x0000000500007c0c */ /* 0x000fe2000bf06270 */
[C---:B------:R-:W-:Y:S02]  /*bc4c0*/  IMAD.WIDE R10, R145.reuse, 0x4, R6 ;  /* 0x00000004910a7825 */ /* 0x040fe400078e0206 */
[----:B-1----:R-:W4:Y:S02]  /*bc4d0*/  LDL.LU R147, [R1+0x968] ;  /* 0x0009680001937983 */ /* 0x002f240000300800 */
[----:B------:R-:W-:Y:S01]  /*bc4e0*/  IMAD.WIDE R14, R145, 0x4, R8 ;  /* 0x00000004910e7825 */ /* 0x000fe200078e0208 */
[----:B------:R-:W-:Y:S01]  /*bc4f0*/  ISETP.LT.AND P4, PT, R153, UR4, !P0 ;  /* 0x0000000499007c0c */ /* 0x000fe2000c781270 */
[----:B------:R-:W-:Y:S01]  /*bc500*/  ULDC UR5, c[0x0][0x22c] ;  /* 0x00008b0000057ab9 */ /* 0x000fe20000000800 */
[----:B------:R1:W-:Y:S01]  /*bc510*/  @P5 STG.E desc[UR60][R16.64], R144 ;  /* 0x0000009010005986 */ /* 0x0003e2000c10193c */
[----:B------:R-:W-:Y:S01]  /*bc520*/  ISETP.LT.AND P6, PT, R155, UR4, !P0 ;  /* 0x000000049b007c0c */ /* 0x000fe2000c7c1270 */
[----:B------:R-:W-:-:S02]  /*bc530*/  VIADD R12, R152, 0xbf ;  /* 0x000000bf980c7836 */ /* 0x000fc40000000000 */
[----:B-1----:R-:W4:Y:S04]  /*bc540*/  LDL.LU R144, [R1+0x12f0] ;  /* 0x0012f00001907983 */ /* 0x002f280000300800 */
[----:B------:R-:W4:Y:S01]  /*bc550*/  LDL.LU R145, [R1+0x778] ;  /* 0x0007780001917983 */ /* 0x000f220000300800 */
[----:B------:R-:W-:-:S03]  /*bc560*/  ISETP.LT.AND P5, PT, R157, UR4, !P0 ;  /* 0x000000049d007c0c */ /* 0x000fc6000c7a1270 */
[----:B------:R-:W4:Y:S01]  /*bc570*/  LDL.LU R150, [R1+0x12f4] ;  /* 0x0012f40001967983 */ /* 0x000f220000300800 */
[----:B------:R-:W-:-:S03]  /*bc580*/  ISETP.GE.AND P1, PT, R12, UR53, PT ;  /* 0x000000350c007c0c */ /* 0x000fc6000bf26270 */
[----:B------:R1:W-:Y:S01]  /*bc590*/  @P3 STG.E desc[UR60][R10.64], R139 ;  /* 0x0000008b0a003986 */ /* 0x0003e2000c10193c */
[----:B------:R-:W-:-:S03]  /*bc5a0*/  IMAD.WIDE R12, R146, 0x4, R2 ;  /* 0x00000004920c7825 */ /* 0x000fc600078e0202 */
[----:B------:R-:W4:Y:S04]  /*bc5b0*/  LDL.LU R137, [R1+0x578] ;  /* 0x0005780001897983 */ /* 0x000f280000300800 */
[----:B------:R-:W4:Y:S01]  /*bc5c0*/  LDL.LU R138, [R1+0x178] ;  /* 0x00017800018a7983 */ /* 0x000f220000300800 */
[----:B-1----:R-:W-:-:S03]  /*bc5d0*/  IMAD.WIDE R10, R146, 0x4, R4 ;  /* 0x00000004920a7825 */ /* 0x002fc600078e0204 */
[----:B--2---:R1:W-:Y:S04]  /*bc5e0*/  @P2 STG.E desc[UR60][R14.64], R156 ;  /* 0x0000009c0e002986 */ /* 0x0043e8000c10193c */
[----:B-1----:R-:W2:Y:S01]  /*bc5f0*/  LDL.LU R156, [R1+0x378] ;  /* 0x00037800019c7983 */ /* 0x002ea20000300800 */
[----:B------:R-:W-:-:S03]  /*bc600*/  IMAD.WIDE R14, R146, 0x4, R6 ;  /* 0x00000004920e7825 */ /* 0x000fc600078e0206 */
[----:B---3--:R-:W-:Y:S04]  /*bc610*/  @P4 STG.E desc[UR60][R12.64], R151 ;  /* 0x000000970c004986 */ /* 0x008fe8000c10193c */
[----:B------:R1:W-:Y:S04]  /*bc620*/  @P6 STG.E desc[UR60][R10.64], R149 ;  /* 0x000000950a006986 */ /* 0x0003e8000c10193c */
[----:B-1----:R-:W3:Y:S01]  /*bc630*/  LDL.LU R149, [R1+0xd6c] ;  /* 0x000d6c0001957983 */ /* 0x002ee20000300800 */
[----:B------:R-:W-:-:S03]  /*bc640*/  IMAD.WIDE R10, R146, 0x4, R8 ;  /* 0x00000004920a7825 */ /* 0x000fc600078e0208 */
[----:B------:R-:W3:Y:S04]  /*bc650*/  LDL.LU R151, [R1+0xb6c] ;  /* 0x000b6c0001977983 */ /* 0x000ee80000300800 */
[----:B----4-:R1:W-:Y:S04]  /*bc660*/  @P5 STG.E desc[UR60][R14.64], R148 ;  /* 0x000000940e005986 */ /* 0x0103e8000c10193c */
[----:B------:R-:W4:Y:S04]  /*bc670*/  LDL.LU R146, [R1+0x12f8] ;  /* 0x0012f80001927983 */ /* 0x000f280000300800 */
[----:B-1----:R-:W4:Y:S01]  /*bc680*/  LDL.LU R148, [R1+0xffc] ;  /* 0x000ffc0001947983 */ /* 0x002f220000300800 */
[----:B------:R-:W-:-:S02]  /*bc690*/  IADD3 R0, R152, 0xbd, RZ ;  /* 0x000000bd98007810 */ /* 0x000fc40007ffe0ff */
        /* <DEDUP_REMOVED lines=20> */
[----:B------:R1:W-:Y:S04]  /*bc7e0*/  @P5 STG.E desc[UR60][R12.64], R137 ;  /* 0x000000890c005986 */ /* 0x0003e8000c10193c */
[----:B------:R1:W-:Y:S04]  /*bc7f0*/  @P6 STG.E desc[UR60][R10.64], R138 ;  /* 0x0000008a0a006986 */ /* 0x0003e8000c10193c */
[----:B------:R-:W4:Y:S01]  /*bc800*/  LDL.LU R145, [R1+0x12fc] ;  /* 0x0012fc0001917983 */ /* 0x000f220000300800 */
[----:B-1----:R-:W-:-:S04]  /*bc810*/  IMAD.WIDE R12, R150, 0x4, R4 ;  /* 0x00000004960c7825 */ /* 0x002fc800078e0204 */
[----:B------:R-:W-:Y:S01]  /*bc820*/  IMAD.WIDE R10, R150, 0x4, R2 ;  /* 0x00000004960a7825 */ /* 0x000fe200078e0202 */
[----:B--2---:R1:W-:Y:S01]  /*bc830*/  @P3 STG.E desc[UR60][R14.64], R156 ;  /* 0x0000009c0e003986 */ /* 0x0043e2000c10193c */
[----:B------:R-:W-:-:S03]  /*bc840*/  ISETP.LT.AND P3, PT, R157, UR4, !P2 ;  /* 0x000000049d007c0c */ /* 0x000fc6000d761270 */
[----:B-1----:R-:W2:Y:S04]  /*bc850*/  LDL.LU R156, [R1+0x17c] ;  /* 0x00017c00019c7983 */ /* 0x002ea80000300800 */
[----:B---3--:R1:W-:Y:S04]  /*bc860*/  @P0 STG.E desc[UR60][R10.64], R149 ;  /* 0x000000950a000986 */ /* 0x0083e8000c10193c */
[----:B------:R3:W-:Y:S04]  /*bc870*/  @P4 STG.E desc[UR60][R12.64], R151 ;  /* 0x000000970c004986 */ /* 0x0007e8000c10193c */
[----:B-1----:R-:W2:Y:S01]  /*bc880*/  LDL.LU R149, [R1+0x37c] ;  /* 0x00037c0001957983 */ /* 0x002ea20000300800 */
[----:B------:R-:W-:-:S03]  /*bc890*/  IMAD.WIDE R10, R150, 0x4, R6 ;  /* 0x00000004960a7825 */ /* 0x000fc600078e0206 */
[----:B---3--:R-:W3:Y:S01]  /*bc8a0*/  LDL.LU R151, [R1+0xd70] ;  /* 0x000d700001977983 */ /* 0x008ee20000300800 */
[----:B------:R-:W-:-:S03]  /*bc8b0*/  IMAD.WIDE R12, R150, 0x4, R8 ;  /* 0x00000004960c7825 */ /* 0x000fc600078e0208 */
[----:B------:R-:W3:Y:S04]  /*bc8c0*/  LDL.LU R150, [R1+0xb70] ;  /* 0x000b700001967983 */ /* 0x000ee80000300800 */
        /* <DEDUP_REMOVED lines=10> */
[----:B------:R-:W-:-:S03]  /*bc970*/  VIADD R10, R152, 0xc3 ;  /* 0x000000c3980a7836 */ /* 0x000fc60000000000 */
[----:B------:R1:W-:Y:S01]  /*bc980*/  @P6 STG.E desc[UR60][R14.64], R147 ;  /* 0x000000930e006986 */ /* 0x0003e2000c10193c */
[----:B------:R-:W-:Y:S01]  /*bc990*/  ISETP.GE.AND P0, PT, R0, UR5, PT ;  /* 0x0000000500007c0c */ /* 0x000fe2000bf06270 */
[----:B------:R-:W-:Y:S01]  /*bc9a0*/  ULDC UR5, c[0x0][0x22c] ;  /* 0x00008b0000057ab9 */ /* 0x000fe20000000800 */
[----:B------:R-:W-:Y:S02]  /*bc9b0*/  ISETP.LT.AND P2, PT, R158, UR4, !P1 ;  /* 0x000000049e007c0c */ /* 0x000fe4000cf41270 */
[----:B------:R-:W-:Y:S01]  /*bc9c0*/  ISETP.GE.AND P1, PT, R10, UR49, PT ;  /* 0x000000310a007c0c */ /* 0x000fe2000bf26270 */
[C---:B------:R-:W-:Y:S01]  /*bc9d0*/  IMAD.WIDE R10, R146.reuse, 0x4, R8 ;  /* 0x00000004920a7825 */ /* 0x040fe200078e0208 */
[----:B-1----:R-:W4:Y:S03]  /*bc9e0*/  LDL.LU R147, [R1+0x970] ;  /* 0x0009700001937983 */ /* 0x002f260000300800 */
[----:B------:R-:W-:Y:S01]  /*bc9f0*/  IMAD.WIDE R12, R146, 0x4, R6 ;  /* 0x00000004920c7825 */ /* 0x000fe200078e0206 */
[----:B------:R-:W-:Y:S01]  /*bca00*/  ISETP.LT.AND P4, PT, R153, UR4, !P0 ;  /* 0x0000000499007c0c */ /* 0x000fe2000c781270 */
[----:B------:R1:W-:Y:S01]  /*bca10*/  @P5 STG.E desc[UR60][R16.64], R144 ;  /* 0x0000009010005986 */ /* 0x0003e2000c10193c */
[----:B------:R-:W-:-:S02]  /*bca20*/  ISETP.LT.AND P6, PT, R155, UR4, !P0 ;  /* 0x000000049b007c0c */ /* 0x000fc4000c7c1270 */
[----:B------:R-:W-:Y:S01]  /*bca30*/  ISETP.LT.AND P5, PT, R157, UR4, !P0 ;  /* 0x000000049d007c0c */ /* 0x000fe2000c7a1270 */
[----:B-1----:R-:W4:Y:S04]  /*bca40*/  LDL.LU R144, [R1+0x1300] ;  /* 0x0013000001907983 */ /* 0x002f280000300800 */
[----:B------:R-:W4:Y:S01]  /*bca50*/  LDL.LU R146, [R1+0x780] ;  /* 0x0007800001927983 */ /* 0x000f220000300800 */
[----:B------:R-:W-:-:S03]  /*bca60*/  IMAD.WIDE R14, R145, 0x4, R4 ;  /* 0x00000004910e7825 */ /* 0x000fc600078e0204 */
[----:B------:R-:W4:Y:S04]  /*bca70*/  LDL.LU R137, [R1+0x380] ;  /* 0x0003800001897983 */ /* 0x000f280000300800 */
[----:B------:R-:W4:Y:S04]  /*bca80*/  LDL.LU R138, [R1+0x180] ;  /* 0x00018000018a7983 */ /* 0x000f280000300800 */
[----:B--2---:R1:W-:Y:S02]  /*bca90*/  @P3 STG.E desc[UR60][R12.64], R156 ;  /* 0x0000009c0c003986 */ /* 0x0043e4000c10193c */
[----:B-1----:R-:W-:-:S02]  /*bcaa0*/  IMAD.WIDE R12, R145, 0x4, R2 ;  /* 0x00000004910c7825 */ /* 0x002fc400078e0202 */
[----:B------:R1:W-:Y:S04]  /*bcab0*/  @P2 STG.E desc[UR60][R10.64], R149 ;  /* 0x000000950a002986 */ /* 0x0003e8000c10193c */
[----:B---3--:R-:W-:Y:S04]  /*bcac0*/  @P4 STG.E desc[UR60][R12.64], R151 ;  /* 0x000000970c004986 */ /* 0x008fe8000c10193c */
[----:B------:R-:W-:Y:S04]  /*bcad0*/  @P6 STG.E desc[UR60][R14.64], R150 ;  /* 0x000000960e006986 */ /* 0x000fe8000c10193c */
[----:B-1----:R-:W2:Y:S01]  /*bcae0*/  LDL.LU R149, [R1+0x100] ;  /* 0x0001000001957983 */ /* 0x002ea20000300800 */
[----:B------:R-:W-:-:S03]  /*bcaf0*/  IMAD.WIDE R10, R145, 0x4, R6 ;  /* 0x00000004910a7825 */ /* 0x000fc600078e0206 */
[----:B------:R-:W3:Y:S04]  /*bcb00*/  LDL.LU R156, [R1+0x1304] ;  /* 0x00130400019c7983 */ /* 0x000ee80000300800 */
[----:B----4-:R1:W-:Y:S02]  /*bcb10*/  @P5 STG.E desc[UR60][R10.64], R148 ;  /* 0x000000940a005986 */ /* 0x0103e4000c10193c */
[----:B-1----:R-:W-:Y:S02]  /*bcb20*/  IMAD.WIDE R10, R145, 0x4, R8 ;  /* 0x00000004910a7825 */ /* 0x002fe400078e0208 */
[----:B------:R-:W4:Y:S04]  /*bcb30*/  LDL.LU R145, [R1+0xd74] ;  /* 0x000d740001917983 */ /* 0x000f280000300800 */
[----:B------:R-:W4:Y:S04]  /*bcb40*/  LDL.LU R139, [R1+0xb74] ;  /* 0x000b7400018b7983 */ /* 0x000f280000300800 */
        /* <DEDUP_REMOVED lines=13> */
[----:B------:R-:W-:Y:S01]  /*bcc20*/  ULDC UR5, c[0x0][0x22c] ;  /* 0x00008b0000057ab9 */ /* 0x000fe20000000800 */
[----:B------:R-:W-:-:S02]  /*bcc30*/  IMAD.WIDE R14, R144, 0x4, R2 ;  /* 0x00000004900e7825 */ /* 0x000fc400078e0202 */
[----:B------:R-:W-:Y:S02]  /*bcc40*/  ISETP.LT.AND P0, PT, R153, UR4, !P2 ;  /* 0x0000000499007c0c */ /* 0x000fe4000d701270 */
[C---:B------:R-:W-:Y:S01]  /*bcc50*/  IMAD.WIDE R12, R144.reuse, 0x4, R4 ;  /* 0x00000004900c7825 */ /* 0x040fe200078e0204 */
[----:B------:R1:W-:Y:S03]  /*bcc60*/  @P4 STG.E desc[UR60][R14.64], R146 ;  /* 0x000000920e004986 */ /* 0x0003e6000c10193c */
[C---:B-1----:R-:W-:Y:S01]  /*bcc70*/  IMAD.WIDE R10, R144.reuse, 0x4, R6 ;  /* 0x00000004900a7825 */ /* 0x042fe200078e0206 */
[----:B------:R-:W-:Y:S03]  /*bcc80*/  @P5 STG.E desc[UR60][R12.64], R137 ;  /* 0x000000890c005986 */ /* 0x000fe6000c10193c */
[----:B------:R-:W-:Y:S01]  /*bcc90*/  IMAD.WIDE R14, R144, 0x4, R8 ;  /* 0x00000004900e7825 */ /* 0x000fe200078e0208 */
[----:B------:R-:W4:Y:S04]  /*bcca0*/  LDL.LU R146, [R1+0x784] ;  /* 0x0007840001927983 */ /* 0x000f280000300800 */
[----:B------:R-:W4:Y:S01]  /*bccb0*/  LDL.LU R144, [R1+0x384] ;  /* 0x0003840001907983 */ /* 0x000f220000300800 */
[----:B------:R-:W-:-:S03]  /*bccc0*/  ISETP.LT.AND P4, PT, R155, UR4, !P2 ;  /* 0x000000049b007c0c */ /* 0x000fc6000d781270 */
[----:B------:R3:W-:Y:S04]  /*bccd0*/  @P6 STG.E desc[UR60][R10.64], R138 ;  /* 0x0000008a0a006986 */ /* 0x0007e8000c10193c */
[----:B------:R-:W4:Y:S04]  /*bcce0*/  LDL.LU R147, [R1+0x130c] ;  /* 0x00130c0001937983 */ /* 0x000f280000300800 */
[----:B--2---:R1:W-:Y:S01]  /*bccf0*/  @P3 STG.E desc[UR60][R14.64], R149 ;  /* 0x000000950e003986 */ /* 0x0043e2000c10193c */
[----:B------:R-:W-:Y:S01]  /*bcd00*/  ISETP.LT.AND P3, PT, R157, UR4, !P2 ;  /* 0x000000049d007c0c */ /* 0x000fe2000d761270 */
[----:B---3--:R-:W-:-:S04]  /*bcd10*/  IMAD.WIDE R10, R156, 0x4, R2 ;  /* 0x000000049c0a7825 */ /* 0x008fc800078e0202 */
[C---:B------:R-:W-:Y:S01]  /*bcd20*/  IMAD.WIDE R12, R156.reuse, 0x4, R4 ;  /* 0x000000049c0c7825 */ /* 0x040fe200078e0204 */
[----:B-1----:R-:W2:Y:S04]  /*bcd30*/  LDL.LU R149, [R1+0x184] ;  /* 0x0001840001957983 */ /* 0x002ea80000300800 */
[----:B----4-:R1:W-:Y:S04]  /*bcd40*/  @P0 STG.E desc[UR60][R10.64], R145 ;  /* 0x000000910a000986 */ /* 0x0103e8000c10193c */
[----:B------:R3:W-:Y:S04]  /*bcd50*/  @P4 STG.E desc[UR60][R12.64], R139 ;  /* 0x0000008b0c004986 */ /* 0x0007e8000c10193c */
[----:B-1----:R-:W4:Y:S01]  /*bcd60*/  LDL.LU R145, [R1+0x104] ;  /* 0x0001040001917983 */ /* 0x002f220000300800 */
[----:B------:R-:W-:-:S03]  /*bcd70*/  IMAD.WIDE R10, R156, 0x4, R6 ;  /* 0x000000049c0a7825 */ /* 0x000fc600078e0206 */
[----:B---3--:R-:W3:Y:S01]  /*bcd80*/  LDL.LU R139, [R1+0xd78] ;  /* 0x000d7800018b7983 */ /* 0x008ee20000300800 */
[----:B------:R-:W-:-:S03]  /*bcd90*/  IMAD.WIDE R12, R156, 0x4, R8 ;  /* 0x000000049c0c7825 */ /* 0x000fc600078e0208 */
[----:B------:R-:W3:Y:S04]  /*bcda0*/  LDL.LU R156, [R1+0xb78] ;  /* 0x000b7800019c7983 */ /* 0x000ee80000300800 */
[----:B------:R1:W-:Y:S04]  /*bcdb0*/  @P3 STG.E desc[UR60][R10.64], R150 ;  /* 0x000000960a003986 */ /* 0x0003e8000c10193c */
[----:B-1----:R-:W3:Y:S01]  /*bcdc0*/  LDL.LU R150, [R1+0x1008] ;  /* 0x0010080001967983 */ /* 0x002ee20000300800 */
[----:B------:R-:W-:Y:S02]  /*bcdd0*/  ISETP.LT.AND P2, PT, R158, UR4, !P2 ;  /* 0x000000049e007c0c */ /* 0x000fe4000d741270 */
[----:B------:R-:W-:-:S02]  /*bcde0*/  ISETP.LT.AND P6, PT, R153, UR4, !P1 ;  /* 0x0000000499007c0c */ /* 0x000fc4000cfc1270 */
[----:B------:R-:W-:Y:S01]  /*bcdf0*/  ISETP.LT.AND P5, PT, R155, UR4, !P1 ;  /* 0x000000049b007c0c */ /* 0x000fe2000cfa1270 */
[----:B------:R-:W-:-:S04]  /*bce00*/  IMAD.WIDE R14, R151, 0x4, R2 ;  /* 0x00000004970e7825 */ /* 0x000fc800078e0202 */
[----:B------:R-:W-:Y:S01]  /*bce10*/  IMAD.WIDE R16, R151, 0x4, R4 ;  /* 0x0000000497107825 */ /* 0x000fe200078e0204 */
[----:B------:R-:W-:-:S03]  /*bce20*/  IADD3 R0, R152, 0xc4, RZ ;  /* 0x000000c498007810 */ /* 0x000fc60007ffe0ff */
[----:B------:R1:W-:Y:S01]  /*bce30*/  @P2 STG.E desc[UR60][R12.64], R148 ;  /* 0x000000940c002986 */ /* 0x0003e2000c10193c */
[----:B------:R-:W-:-:S03]  /*bce40*/  ISETP.LT.AND P3, PT, R157, UR4, !P1 ;  /* 0x000000049d007c0c */ /* 0x000fc6000cf61270 */
[----:B------:R1:W-:Y:S01]  /*bce50*/  @P6 STG.E desc[UR60][R14.64], R146 ;  /* 0x000000920e006986 */ /* 0x0003e2000c10193c */
[----:B------:R-:W-:-:S03]  /*bce60*/  ISETP.LT.AND P2, PT, R158, UR4, !P1 ;  /* 0x000000049e007c0c */ /* 0x000fc6000cf41270 */
[----:B------:R1:W-:Y:S04]  /*bce70*/  @P5 STG.E desc[UR60][R16.64], R144 ;  /* 0x0000009010005986 */ /* 0x0003e8000c10193c */
[----:B-1----:R-:W3:Y:S04]  /*bce80*/  LDL.LU R148, [R1+0x978] ;  /* 0x0009780001947983 */ /* 0x002ee80000300800 */
[----:B------:R-:W3:Y:S01]  /*bce90*/  LDL.LU R146, [R1+0x788] ;  /* 0x0007880001927983 */ /* 0x000ee20000300800 */
[----:B------:R-:W-:Y:S01]  /*bcea0*/  ISETP.GE.AND P0, PT, R0, UR5, PT ;  /* 0x0000000500007c0c */ /* 0x000fe2000bf06270 */
[----:B------:R-:W-:-:S02]  /*bceb0*/  VIADD R10, R152, 0xc7 ;  /* 0x000000c7980a7836 */ /* 0x000fc40000000000 */
[----:B------:R-:W3:Y:S01]  /*bcec0*/  LDL.LU R144, [R1+0x1310] ;  /* 0x0013100001907983 */ /* 0x000ee20000300800 */
[----:B------:R-:W-:Y:S01]  /*bced0*/  ISETP.LT.AND P4, PT, R153, UR4, !P0 ;  /* 0x0000000499007c0c */ /* 0x000fe2000c781270 */
[----:B------:R-:W-:Y:S01]  /*bcee0*/  IMAD.WIDE R12, R151, 0x4, R6 ;  /* 0x00000004970c7825 */ /* 0x000fe200078e0206 */
[----:B------:R-:W-:Y:S01]  /*bcef0*/  ISETP.LT.AND P6, PT, R155, UR4, !P0 ;  /* 0x000000049b007c0c */ /* 0x000fe2000c7c1270 */
[----:B------:R-:W3:Y:S01]  /*bcf00*/  LDL.LU R137, [R1+0x1314] ;  /* 0x0013140001897983 */ /* 0x000ee20000300800 */
[----:B------:R-:W-:Y:S01]  /*bcf10*/  ISETP.LT.AND P5, PT, R157, UR4, !P0 ;  /* 0x000000049d007c0c */ /* 0x000fe2000c7a1270 */
[----:B------:R-:W-:Y:S01]  /*bcf20*/  IMAD.WIDE R14, R147, 0x4, R4 ;  /* 0x00000004930e7825 */ /* 0x000fe200078e0204 */
[----:B------:R-:W-:Y:S01]  /*bcf30*/  ISETP.GE.AND P1, PT, R10, UR45, PT ;  /* 0x0000002d0a007c0c */ /* 0x000fe2000bf26270 */
[----:B------:R-:W-:Y:S02]  /*bcf40*/  ULDC UR5, c[0x0][0x22c] ;  /* 0x00008b0000057ab9 */ /* 0x000fe40000000800 */
[----:B------:R-:W-:-:S02]  /*bcf50*/  IMAD.WIDE R10, R151, 0x4, R8 ;  /* 0x00000004970a7825 */ /* 0x000fc400078e0208 */
[----:B------:R-:W3:Y:S04]  /*bcf60*/  LDL.LU R151, [R1+0x388] ;  /* 0x0003880001977983 */ /* 0x000ee80000300800 */
[----:B--2---:R1:W-:Y:S02]  /*bcf70*/  @P3 STG.E desc[UR60][R12.64], R149 ;  /* 0x000000950c003986 */ /* 0x0043e4000c10193c */
[C---:B-1----:R-:W-:Y:S02]  /*bcf80*/  IMAD.WIDE R12, R147.reuse, 0x4, R2 ;  /* 0x00000004930c7825 */ /* 0x042fe400078e0202 */
[----:B------:R-:W2:Y:S04]  /*bcf90*/  LDL.LU R149, [R1+0x188] ;  /* 0x0001880001957983 */ /* 0x000ea80000300800 */
[----:B----4-:R1:W-:Y:S04]  /*bcfa0*/  @P2 STG.E desc[UR60][R10.64], R145 ;  /* 0x000000910a002986 */ /* 0x0103e8000c10193c */
[----:B---3--:R-:W-:Y:S04]  /*bcfb0*/  @P4 STG.E desc[UR60][R12.64], R139 ;  /* 0x0000008b0c004986 */ /* 0x008fe8000c10193c */
[----:B-1----:R-:W3:Y:S01]  /*bcfc0*/  LDL.LU R145, [R1+0x108] ;  /* 0x0001080001917983 */ /* 0x002ee20000300800 */
[----:B------:R-:W-:-:S03]  /*bcfd0*/  IMAD.WIDE R10, R147, 0x4, R6 ;  /* 0x00000004930a7825 */ /* 0x000fc600078e0206 */
[----:B------:R-:W-:Y:S04]  /*bcfe0*/  @P6 STG.E desc[UR60][R14.64], R156 ;  /* 0x0000009c0e006986 */ /* 0x000fe8000c10193c */
[----:B------:R1:W-:Y:S02]  /*bcff0*/  @P5 STG.E desc[UR60][R10.64], R150 ;  /* 0x000000960a005986 */ /* 0x0003e4000c10193c */
[----:B-1----:R-:W-:Y:S02]  /*bd000*/  IMAD.WIDE R10, R147, 0x4, R8 ;  /* 0x00000004930a7825 */ /* 0x002fe400078e0208 */
[----:B------:R-:W4:Y:S04]  /*bd010*/  LDL.LU R150, [R1+0xd7c] ;  /* 0x000d7c0001967983 */ /* 0x000f280000300800 */
[----:B------:R-:W4:Y:S01]  /*bd020*/  LDL.LU R147, [R1+0xb7c] ;  /* 0x000b7c0001937983 */ /* 0x000f220000300800 */
[----:B------:R-:W-:-:S02]  /*bd030*/  IADD3 R0, R152, 0xc5, RZ ;  /* 0x000000c598007810 */ /* 0x000fc40007ffe0ff */
[----:B------:R-:W-:Y:S01]  /*bd040*/  ISETP.LT.AND P0, PT, R158, UR4, !P0 ;  /* 0x000000049e007c0c */ /* 0x000fe2000c701270 */
[----:B------:R-:W4:Y:S01]  /*bd050*/  LDL.LU R156, [R1+0x131c] ;  /* 0x00131c00019c7983 */ /* 0x000f220000300800 */
[----:B------:R-:W-:-:S03]  /*bd060*/  ISETP.GE.AND P3, PT, R0, UR43, PT ;  /* 0x0000002b00007c0c */ /* 0x000fc6000bf66270 */
[----:B------:R-:W4:Y:S01]  /*bd070*/  LDL.LU R138, [R1+0x100c] ;  /* 0x00100c00018a7983 */ /* 0x000f220000300800 */
[----:B------:R-:W-:Y:S01]  /*bd080*/  ISETP.LT.AND P4, PT, R153, UR4, !P3 ;  /* 0x0000000499007c0c */ /* 0x000fe2000df81270 */
[----:B------:R-:W-:Y:S01]  /*bd090*/  VIADD R0, R152, 0xc6 ;  /* 0x000000c698007836 */ /* 0x000fe20000000000 */
[----:B------:R-:W-:Y:S01]  /*bd0a0*/  ISETP.LT.AND P5, PT, R155, UR4, !P3 ;  /* 0x000000049b007c0c */ /* 0x000fe2000dfa1270 */
[----:B------:R-:W4:Y:S01]  /*bd0b0*/  LDL.LU R139, [R1+0x97c] ;  /* 0x00097c00018b7983 */ /* 0x000f220000300800 */
[----:B------:R-:W-:Y:S02]  /*bd0c0*/  ISETP.LT.AND P6, PT, R157, UR4, !P3 ;  /* 0x000000049d007c0c */ /* 0x000fe4000dfc1270 */
[----:B------:R-:W-:Y:S01]  /*bd0d0*/  ISETP.LT.AND P3, PT, R158, UR4, !P3 ;  /* 0x000000049e007c0c */ /* 0x000fe2000df61270 */
[----:B------:R-:W-:Y:S01]  /*bd0e0*/  IMAD.WIDE R14, R144, 0x4, R2 ;  /* 0x00000004900e7825 */ /* 0x000fe200078e0202 */
[----:B------:R1:W-:Y:S01]  /*bd0f0*/  @P0 STG.E desc[UR60][R10.64], R148 ;  /* 0x000000940a000986 */ /* 0x0003e2000c10193c */
[----:B------:R-:W-:Y:S01]  /*bd100*/  ISETP.GE.AND P2, PT, R0, UR5, PT ;  /* 0x0000000500007c0c */ /* 0x000fe2000bf46270 */
[----:B------:R-:W-:-:S03]  /*bd110*/  ULDC UR5, c[0x0][0x22c] ;  /* 0x00008b0000057ab9 */ /* 0x000fc60000000800 */
[----:B------:R1:W-:Y:S01]  /*bd120*/  @P4 STG.E desc[UR60][R14.64], R146 ;  /* 0x000000920e004986 */ /* 0x0003e2000c10193c */
[C---:B------:R-:W-:Y:S01]  /*bd130*/  IMAD.WIDE R12, R144.reuse, 0x4, R4 ;  /* 0x00000004900c7825 */ /* 0x040fe200078e0204 */
[----:B------:R-:W-:Y:S02]  /*bd140*/  ISETP.LT.AND P0, PT, R153, UR4, !P2 ;  /* 0x0000000499007c0c */ /* 0x000fe4000d701270 */
[----:B-1----:R-:W4:Y:S04]  /*bd150*/  LDL.LU R148, [R1+0x78c] ;  /* 0x00078c0001947983 */ /* 0x002f280000300800 */
[----:B------:R-:W4:Y:S01]  /*bd160*/  LDL.LU R146, [R1+0x38c] ;  /* 0x00038c0001927983 */ /* 0x000f220000300800 */
[----:B------:R-:W-:Y:S01]  /*bd170*/  IMAD.WIDE R10, R144, 0x4, R6 ;  /* 0x00000004900a7825 */ /* 0x000fe200078e0206 */
[----:B------:R-:W-:-:S03]  /*bd180*/  ISETP.LT.AND P4, PT, R155, UR4, !P2 ;  /* 0x000000049b007c0c */ /* 0x000fc6000d781270 */
[----:B------:R-:W-:Y:S01]  /*bd190*/  IMAD.WIDE R14, R144, 0x4, R8 ;  /* 0x00000004900e7825 */ /* 0x000fe200078e0208 */
[----:B------:R1:W-:Y:S04]  /*bd1a0*/  @P5 STG.E desc[UR60][R12.64], R151 ;  /* 0x000000970c005986 */ /* 0x0003e8000c10193c */
[----:B------:R-:W4:Y:S01]  /*bd1b0*/  LDL.LU R144, [R1+0x1324] ;  /* 0x0013240001907983 */ /* 0x000f220000300800 */
[----:B-1----:R-:W-:-:S03]  /*bd1c0*/  IMAD.WIDE R12, R137, 0x4, R4 ;  /* 0x00000004890c7825 */ /* 0x002fc600078e0204 */
[----:B--2---:R1:W-:Y:S02]  /*bd1d0*/  @P6 STG.E desc[UR60][R10.64], R149 ;  /* 0x000000950a006986 */ /* 0x0043e4000c10193c */
[----:B-1----:R-:W-:Y:S02]  /*bd1e0*/  IMAD.WIDE R10, R137, 0x4, R2 ;  /* 0x00000004890a7825 */ /* 0x002fe400078e0202 */
[----:B---3--:R1:W-:Y:S04]  /*bd1f0*/  @P3 STG.E desc[UR60][R14.64], R145 ;  /* 0x000000910e003986 */ /* 0x0083e8000c10193c */
[----:B-1----:R-:W2:Y:S04]  /*bd200*/  LDL.LU R145, [R1+0x18c] ;  /* 0x00018c0001917983 */ /* 0x002ea80000300800 */
[----:B------:R-:W3:Y:S04]  /*bd210*/  LDL.LU R151, [R1+0x10c] ;  /* 0x00010c0001977983 */ /* 0x000ee80000300800 */
[----:B------:R-:W3:Y:S04]  /*bd220*/  LDL.LU R149, [R1+0x50] ;  /* 0x0000500001957983 */ /* 0x000ee80000300800 */
[----:B----4-:R1:W-:Y:S04]  /*bd230*/  @P0 STG.E desc[UR60][R10.64], R150 ;  /* 0x000000960a000986 */ /* 0x0103e8000c10193c */
[----:B------:R4:W-:Y:S04]  /*bd240*/  @P4 STG.E desc[UR60][R12.64], R147 ;  /* 0x000000930c004986 */ /* 0x0009e8000c10193c */
[----:B-1----:R-:W3:Y:S04]  /*bd250*/  LDL.LU R150, [R1+0x20] ;  /* 0x0000200001967983 */ /* 0x002ee80000300800 */
[----:B----4-:R-:W4:Y:S01]  /*bd260*/  LDL.LU R147, [R1+0x10] ;  /* 0x0000100001937983 */ /* 0x010f220000300800 */
[----:B------:R-:W-:-:S02]  /*bd270*/  ISETP.LT.AND P3, PT, R157, UR4, !P2 ;  /* 0x000000049d007c0c */ /* 0x000fc4000d761270 */
[----:B------:R-:W-:Y:S02]  /*bd280*/  ISETP.LT.AND P2, PT, R158, UR4, !P2 ;  /* 0x000000049e007c0c */ /* 0x000fe4000d741270 */
[----:B------:R-:W-:Y:S02]  /*bd290*/  ISETP.LT.AND P6, PT, R153, UR4, !P1 ;  /* 0x0000000499007c0c */ /* 0x000fe4000cfc1270 */
[----:B------:R-:W-:Y:S01]  /*bd2a0*/  ISETP.LT.AND P5, PT, R155, UR4, !P1 ;  /* 0x000000049b007c0c */ /* 0x000fe2000cfa1270 */
[----:B------:R-:W-:Y:S01]  /*bd2b0*/  IMAD.WIDE R10, R137, 0x4, R6 ;  /* 0x00000004890a7825 */ /* 0x000fe200078e0206 */
[----:B------:R-:W-:-:S03]  /*bd2c0*/  IADD3 R0, R152, 0xc8, RZ ;  /* 0x000000c898007810 */ /* 0x000fc60007ffe0ff */
[----:B------:R-:W-:-:S04]  /*bd2d0*/  IMAD.WIDE R12, R137, 0x4, R8 ;  /* 0x00000004890c7825 */ /* 0x000fc800078e0208 */
[C---:B------:R-:W-:Y:S01]  /*bd2e0*/  IMAD.WIDE R14, R156.reuse, 0x4, R2 ;  /* 0x000000049c0e7825 */ /* 0x040fe200078e0202 */
[----:B------:R-:W-:Y:S03]  /*bd2f0*/  @P3 STG.E desc[UR60][R10.64], R138 ;  /* 0x0000008a0a003986 */ /* 0x000fe6000c10193c */
[----:B------:R-:W-:Y:S01]  /*bd300*/  IMAD.WIDE R16, R156, 0x4, R4 ;  /* 0x000000049c107825 */ /* 0x000fe200078e0204 */
[----:B------:R-:W-:Y:S01]  /*bd310*/  ISETP.LT.AND P3, PT, R157, UR4, !P1 ;  /* 0x000000049d007c0c */ /* 0x000fe2000cf61270 */
[----:B------:R1:W-:Y:S01]  /*bd320*/  @P2 STG.E desc[UR60][R12.64], R139 ;  /* 0x0000008b0c002986 */ /* 0x0003e2000c10193c */
[----:B------:R-:W-:Y:S01]  /*bd330*/  ISETP.GE.AND P0, PT, R0, UR5, PT ;  /* 0x0000000500007c0c */ /* 0x000fe2000bf06270 */
[----:B------:R-:W-:Y:S01]  /*bd340*/  ULDC UR5, c[0x0][0x22c] ;  /* 0x00008b0000057ab9 */ /* 0x000fe20000000800 */
[----:B------:R-:W-:Y:S01]  /*bd350*/  ISETP.LT.AND P2, PT, R158, UR4, !P1 ;  /* 0x000000049e007c0c */ /* 0x000fe2000cf41270 */
[----:B------:R1:W-:Y:S04]  /*bd360*/  @P6 STG.E desc[UR60][R14.64], R148 ;  /* 0x000000940e006986 */ /* 0x0003e8000c10193c */
[----:B------:R1:W-:Y:S01]  /*bd370*/  @P5 STG.E desc[UR60][R16.64], R146 ;  /* 0x0000009210005986 */ /* 0x0003e2000c10193c */
[----:B------:R-:W-:Y:S01]  /*bd380*/  ISETP.LT.AND P4, PT, R153, UR4, !P0 ;  /* 0x0000000499007c0c */ /* 0x000fe2000c781270 */
[----:B-1----:R-:W-:-:S02]  /*bd390*/  VIADD R12, R152, 0xcb ;  /* 0x000000cb980c7836 */ /* 0x002fc40000000000 */
[----:B------:R-:W4:Y:S04]  /*bd3a0*/  LDL.LU R148, [R1] ;  /* 0x0000000001947983 */ /* 0x000f280000300800 */
[----:B------:R-:W4:Y:S01]  /*bd3b0*/  LDL.LU R146, [R1+0x1328] ;  /* 0x0013280001927983 */ /* 0x000f220000300800 */
[----:B------:R-:W-:Y:S01]  /*bd3c0*/  ISETP.LT.AND P6, PT, R155, UR4, !P0 ;  /* 0x000000049b007c0c */ /* 0x000fe2000c7c1270 */
[----:B------:R-:W-:Y:S01]  /*bd3d0*/  IMAD.WIDE R10, R156, 0x4, R6 ;  /* 0x000000049c0a7825 */ /* 0x000fe200078e0206 */
[----:B------:R-:W-:Y:S02]  /*bd3e0*/  ISETP.LT.AND P5, PT, R157, UR4, !P0 ;  /* 0x000000049d007c0c */ /* 0x000fe4000c7a1270 */
[----:B------:R-:W-:Y:S01]  /*bd3f0*/  ISETP.GE.AND P1, PT, R12, UR41, PT ;  /* 0x000000290c007c0c */ /* 0x000fe2000bf26270 */
[----:B------:R-:W-:-:S04]  /*bd400*/  IMAD.WIDE R12, R156, 0x4, R8 ;  /* 0x000000049c0c7825 */ /* 0x000fc800078e0208 */
[C---:B------:R-:W-:Y:S01]  /*bd410*/  IMAD.WIDE R14, R144.reuse, 0x4, R4 ;  /* 0x00000004900e7825 */ /* 0x040fe200078e0204 */
[----:B--2---:R1:W-:Y:S04]  /*bd420*/  @P3 STG.E desc[UR60][R10.64], R145 ;  /* 0x000000910a003986 */ /* 0x0043e8000c10193c */
[----:B---3--:R2:W-:Y:S01]  /*bd430*/  @P2 STG.E desc[UR60][R12.64], R151 ;  /* 0x000000970c002986 */ /* 0x0085e2000c10193c */
[----:B-1----:R-:W-:-:S03]  /*bd440*/  IMAD.WIDE R10, R144, 0x4, R2 ;  /* 0x00000004900a7825 */ /* 0x002fc600078e0202 */
[----:B------:R-:W3:Y:S01]  /*bd450*/  LDL.LU R145, [R1+0x1330] ;  /* 0x0013300001917983 */ /* 0x000ee20000300800 */
[----:B--2---:R-:W-:-:S03]  /*bd460*/  IMAD.WIDE R12, R144, 0x4, R6 ;  /* 0x00000004900c7825 */ /* 0x004fc600078e0206 */
[----:B------:R-:W-:Y:S04]  /*bd470*/  @P4 STG.E desc[UR60][R10.64], R149 ;  /* 0x000000950a004986 */ /* 0x000fe8000c10193c */
[----:B------:R1:W-:Y:S04]  /*bd480*/  @P6 STG.E desc[UR60][R14.64], R150 ;  /* 0x000000960e006986 */ /* 0x0003e8000c10193c */
[----:B----4-:R2:W-:Y:S04]  /*bd490*/  @P5 STG.E desc[UR60][R12.64], R147 ;  /* 0x000000930c005986 */ /* 0x0105e8000c10193c */
[----:B-1----:R-:W4:Y:S04]  /*bd4a0*/  LDL.LU R150, [R1+0x54] ;  /* 0x0000540001967983 */ /* 0x002f280000300800 */
[----:B--2---:R-:W2:Y:S01]  /*bd4b0*/  LDL.LU R147, [R1+0x24] ;  /* 0x0000240001937983 */ /* 0x004ea20000300800 */
[----:B------:R-:W-:-:S02]  /*bd4c0*/  IADD3 R0, R152, 0xc9, RZ ;  /* 0x000000c998007810 */ /* 0x000fc40007ffe0ff */
[----:B------:R-:W-:Y:S02]  /*bd4d0*/  ISETP.LT.AND P0, PT, R158, UR4, !P0 ;  /* 0x000000049e007c0c */ /* 0x000fe4000c701270 */
[----:B------:R-:W-:Y:S01]  /*bd4e0*/  ISETP.GE.AND P3, PT, R0, UR39, PT ;  /* 0x0000002700007c0c */ /* 0x000fe2000bf66270 */
[----:B------:R-:W-:Y:S02]  /*bd4f0*/  IMAD.WIDE R12, R144, 0x4, R8 ;  /* 0x00000004900c7825 */ /* 0x000fe400078e0208 */
[----:B------:R-:W2:Y:S01]  /*bd500*/  LDL.LU R144, [R1+0x134c] ;  /* 0x00134c0001907983 */ /* 0x000ea20000300800 */
[----:B------:R-:W-:Y:S01]  /*bd510*/  ISETP.LT.AND P4, PT, R153, UR4, !P3 ;  /* 0x0000000499007c0c */ /* 0x000fe2000df81270 */
[----:B------:R-:W-:Y:S02]  /*bd520*/  VIADD R0, R152, 0xca ;  /* 0x000000ca98007836 */ /* 0x000fe40000000000 */
[----:B------:R-:W2:Y:S01]  /*bd530*/  LDL.LU R151, [R1+0x14] ;  /* 0x0000140001977983 */ /* 0x000ea20000300800 */
[----:B------:R-:W-:-:S02]  /*bd540*/  ISETP.LT.AND P5, PT, R155, UR4, !P3 ;  /* 0x000000049b007c0c */ /* 0x000fc4000dfa1270 */
[----:B------:R-:W-:Y:S02]  /*bd550*/  ISETP.LT.AND P6, PT, R157, UR4, !P3 ;  /* 0x000000049d007c0c */ /* 0x000fe4000dfc1270 */
[----:B------:R-:W-:Y:S02]  /*bd560*/  ISETP.LT.AND P3, PT, R158, UR4, !P3 ;  /* 0x000000049e007c0c */ /* 0x000fe4000df61270 */
[----:B------:R-:W-:Y:S01]  /*bd570*/  ISETP.GE.AND P2, PT, R0, UR5, PT ;  /* 0x0000000500007c0c */ /* 0x000fe2000bf46270 */
[----:B------:R-:W-:Y:S01]  /*bd580*/  ULDC UR5, c[0x0][0x22c] ;  /* 0x00008b0000057ab9 */ /* 0x000fe20000000800 */
[----:B------:R1:W-:Y:S01]  /*bd590*/  @P0 STG.E desc[UR60][R12.64], R148 ;  /* 0x000000940c000986 */ /* 0x0003e2000c10193c */
[C---:B------:R-:W-:Y:S01]  /*bd5a0*/  IMAD.WIDE R10, R146.reuse, 0x4, R2 ;  /* 0x00000004920a7825 */ /* 0x040fe200078e0202 */
[----:B------:R-:W-:Y:S02]  /*bd5b0*/  ISETP.LT.AND P0, PT, R153, UR4, !P2 ;  /* 0x0000000499007c0c */ /* 0x000fe4000d701270 */
[----:B-1----:R-:W2:Y:S01]  /*bd5c0*/  LDL.LU R148, [R1+0x4] ;  /* 0x0000040001947983 */ /* 0x002ea20000300800 */
[----:B------:R-:W-:-:S03]  /*bd5d0*/  IMAD.WIDE R12, R146, 0x4, R4 ;  /* 0x00000004920c7825 */ /* 0x000fc600078e0204 */
[----:B------:R1:W-:Y:S01]  /*bd5e0*/  @P4 STG.E desc[UR60][R10.64], R248 ;  /* 0x000000f80a004986 */ /* 0x0003e2000c10193c */
[C---:B------:R-:W-:Y:S01]  /*bd5f0*/  IMAD.WIDE R14, R146.reuse, 0x4, R6 ;  /* 0x00000004920e7825 */ /* 0x040fe200078e0206 */
[----:B------:R-:W-:Y:S02]  /*bd600*/  ISETP.LT.AND P4, PT, R155, UR4, !P2 ;  /* 0x000000049b007c0c */ /* 0x000fe4000d781270 */
[----:B------:R-:W-:Y:S04]  /*bd610*/  @P5 STG.E desc[UR60][R12.64], R244 ;  /* 0x000000f40c005986 */ /* 0x000fe8000c10193c */
[----:B------:R-:W-:Y:S01]  /*bd620*/  @P6 STG.E desc[UR60][R14.64], R240 ;  /* 0x000000f00e006986 */ /* 0x000fe2000c10193c */
[----:B-1----:R-:W-:-:S03]  /*bd630*/  IMAD.WIDE R10, R146, 0x4, R8 ;  /* 0x00000004920a7825 */ /* 0x002fc600078e0208 */
[----:B------:R-:W2:Y:S04]  /*bd640*/  LDL.LU R146, [R1+0x1354] ;  /* 0x0013540001927983 */ /* 0x000ea80000300800 */
[----:B------:R3:W-:Y:S04]  /*bd650*/  @P3 STG.E desc[UR60][R10.64], R236 ;  /* 0x000000ec0a003986 */ /* 0x0007e8000c10193c */
[----:B------:R-:W2:Y:S01]  /*bd660*/  LDL.LU R149, [R1+0x58] ;  /* 0x0000580001957983 */ /* 0x000ea20000300800 */
[----:B---3--:R-:W-:-:S04]  /*bd670*/  IMAD.WIDE R10, R145, 0x4, R2 ;  /* 0x00000004910a7825 */ /* 0x008fc800078e0202 */
[C---:B------:R-:W-:Y:S01]  /*bd680*/  IMAD.WIDE R12, R145.reuse, 0x4, R4 ;  /* 0x00000004910c7825 */ /* 0x040fe200078e0204 */
[----:B----4-:R1:W-:Y:S04]  /*bd690*/  @P0 STG.E desc[UR60][R10.64], R150 ;  /* 0x000000960a000986 */ /* 0x0103e8000c10193c */
[----:B--2---:R2:W-:Y:S01]  /*bd6a0*/  @P4 STG.E desc[UR60][R12.64], R147 ;  /* 0x000000930c004986 */ /* 0x0045e2000c10193c */
[----:B-1----:R-:W-:-:S03]  /*bd6b0*/  IMAD.WIDE R10, R145, 0x4, R6 ;  /* 0x00000004910a7825 */ /* 0x002fc600078e0206 */
[----:B------:R-:W3:Y:S01]  /*bd6c0*/  LDL.LU R150, [R1+0x28] ;  /* 0x0000280001967983 */ /* 0x000ee20000300800 */
[----:B--2---:R-:W-:-:S03]  /*bd6d0*/  IMAD.WIDE R12, R145, 0x4, R8 ;  /* 0x00000004910c7825 */ /* 0x004fc600078e0208 */
[----:B------:R-:W2:Y:S01]  /*bd6e0*/  LDL.LU R145, [R1+0x18] ;  /* 0x0000180001917983 */ /* 0x000ea20000300800 */
[----:B------:R-:W-:Y:S02]  /*bd6f0*/  ISETP.LT.AND P3, PT, R157, UR4, !P2 ;  /* 0x000000049d007c0c */ /* 0x000fe4000d761270 */
[----:B------:R-:W-:Y:S01]  /*bd700*/  ISETP.LT.AND P2, PT, R158, UR4, !P2 ;  /* 0x000000049e007c0c */ /* 0x000fe2000d741270 */
[----:B------:R-:W4:Y:S01]  /*bd710*/  LDL.LU R147, [R1+0x1358] ;  /* 0x0013580001937983 */ /* 0x000f220000300800 */
[----:B------:R-:W-:Y:S02]  /*bd720*/  ISETP.LT.AND P6, PT, R153, UR4, !P1 ;  /* 0x0000000499007c0c */ /* 0x000fe4000cfc1270 */
[----:B------:R-:W-:Y:S02]  /*bd730*/  IADD3 R0, R152, 0xcc, RZ ;  /* 0x000000cc98007810 */ /* 0x000fe40007ffe0ff */
[----:B------:R-:W-:Y:S02]  /*bd740*/  ISETP.LT.AND P5, PT, R155, UR4, !P1 ;  /* 0x000000049b007c0c */ /* 0x000fe4000cfa1270 */
[----:B------:R-:W-:Y:S01]  /*bd750*/  ISETP.GE.AND P0, PT, R0, UR5, PT ;  /* 0x0000000500007c0c */ /* 0x000fe2000bf06270 */
[----:B------:R-:W-:-:S02]  /*bd760*/  IMAD.WIDE R14, R144, 0x4, R2 ;  /* 0x00000004900e7825 */ /* 0x000fc400078e0202 */
[----:B------:R1:W-:Y:S01]  /*bd770*/  @P3 STG.E desc[UR60][R10.64], R151 ;  /* 0x000000970a003986 */ /* 0x0003e2000c10193c */
[----:B------:R-:W-:Y:S01]  /*bd780*/  ISETP.LT.AND P3, PT, R157, UR4, !P1 ;  /* 0x000000049d007c0c */ /* 0x000fe2000cf61270 */
[----:B------:R-:W-:Y:S01]  /*bd790*/  IMAD.WIDE R16, R144, 0x4, R4 ;  /* 0x0000000490107825 */ /* 0x000fe200078e0204 */
[----:B------:R-:W-:Y:S01]  /*bd7a0*/  ISETP.LT.AND P4, PT, R153, UR4, !P0 ;  /* 0x0000000499007c0c */ /* 0x000fe2000c781270 */
[----:B------:R-:W-:Y:S01]  /*bd7b0*/  ULDC UR5, c[0x0][0x22c] ;  /* 0x00008b0000057ab9 */ /* 0x000fe20000000800 */
[----:B------:R1:W-:Y:S01]  /*bd7c0*/  @P2 STG.E desc[UR60][R12.64], R148 ;  /* 0x000000940c002986 */ /* 0x0003e2000c10193c */
[----:B------:R-:W-:-:S03]  /*bd7d0*/  ISETP.LT.AND P2, PT, R158, UR4, !P1 ;  /* 0x000000049e007c0c */ /* 0x000fc6000cf41270 */
[----:B-1----:R-:W4:Y:S01]  /*bd7e0*/  LDL.LU R151, [R1+0x8] ;  /* 0x0000080001977983 */ /* 0x002f220000300800 */
[----:B------:R-:W-:-:S03]  /*bd7f0*/  IMAD.WIDE R10, R144, 0x4, R6 ;  /* 0x00000004900a7825 */ /* 0x000fc600078e0206 */
[----:B------:R1:W-:Y:S01]  /*bd800*/  @P6 STG.E desc[UR60][R14.64], R249 ;  /* 0x000000f90e006986 */ /* 0x0003e2000c10193c */
[----:B------:R-:W-:-:S03]  /*bd810*/  VIADD R12, R152, 0xcf ;  /* 0x000000cf980c7836 */ /* 0x000fc60000000000 */
[----:B------:R-:W-:Y:S01]  /*bd820*/  @P5 STG.E desc[UR60][R16.64], R245 ;  /* 0x000000f510005986 */ /* 0x000fe2000c10193c */
[----:B------:R-:W-:Y:S02]  /*bd830*/  ISETP.LT.AND P6, PT, R155, UR4, !P0 ;  /* 0x000000049b007c0c */ /* 0x000fe4000c7c1270 */
[----:B------:R-:W-:Y:S01]  /*bd840*/  ISETP.LT.AND P5, PT, R157, UR4, !P0 ;  /* 0x000000049d007c0c */ /* 0x000fe2000c7a1270 */
[----:B------:R1:W-:Y:S01]  /*bd850*/  @P3 STG.E desc[UR60][R10.64], R241 ;  /* 0x000000f10a003986 */ /* 0x0003e2000c10193c */
[----:B------:R-:W-:Y:S01]  /*bd860*/  ISETP.GE.AND P1, PT, R12, UR37, PT ;  /* 0x000000250c007c0c */ /* 0x000fe2000bf26270 */
[----:B------:R-:W-:Y:S02]  /*bd870*/  IMAD.WIDE R12, R144, 0x4, R8 ;  /* 0x00000004900c7825 */ /* 0x000fe400078e0208 */
[----:B------:R-:W4:Y:S02]  /*bd880*/  LDL.LU R148, [R1+0x1360] ;  /* 0x0013600001947983 */ /* 0x000f240000300800 */
[----:B-1----:R-:W-:-:S02]  /*bd890*/  IMAD.WIDE R14, R146, 0x4, R4 ;  /* 0x00000004920e7825 */ /* 0x002fc400078e0204 */
[----:B------:R1:W-:Y:S02]  /*bd8a0*/  @P2 STG.E desc[UR60][R12.64], R237 ;  /* 0x000000ed0c002986 */ /* 0x0003e4000c10193c */
[C---:B------:R-:W-:Y:S02]  /*bd8b0*/  IMAD.WIDE R10, R146.reuse, 0x4, R2 ;  /* 0x00000004920a7825 */ /* 0x040fe400078e0202 */
[----:B------:R-:W4:Y:S04]  /*bd8c0*/  LDL.LU R144, [R1+0x137c] ;  /* 0x00137c0001907983 */ /* 0x000f280000300800 */
[----:B------:R1:W-:Y:S02]  /*bd8d0*/  @P4 STG.E desc[UR60][R10.64], R149 ;  /* 0x000000950a004986 */ /* 0x0003e4000c10193c */
[----:B-1----:R-:W-:-:S02]  /*bd8e0*/  IMAD.WIDE R12, R146, 0x4, R6 ;  /* 0x00000004920c7825 */ /* 0x002fc400078e0206 */
[----:B------:R-:W4:Y:S04]  /*bd8f0*/  LDL.LU R149, [R1+0x5c] ;  /* 0x00005c0001957983 */ /* 0x000f280000300800 */
[----:B---3--:R1:W-:Y:S04]  /*bd900*/  @P6 STG.E desc[UR60][R14.64], R150 ;  /* 0x000000960e006986 */ /* 0x0083e8000c10193c */
[----:B--2---:R2:W-:Y:S04]  /*bd910*/  @P5 STG.E desc[UR60][R12.64], R145 ;  /* 0x000000910c005986 */ /* 0x0045e8000c10193c */
[----:B-1----:R-:W3:Y:S04]  /*bd920*/  LDL.LU R150, [R1+0x2c] ;  /* 0x00002c0001967983 */ /* 0x002ee80000300800 */
[----:B--2---:R-:W2:Y:S01]  /*bd930*/  LDL.LU R145, [R1+0x1c] ;  /* 0x00001c0001917983 */ /* 0x004ea20000300800 */
[----:B------:R-:W-:-:S03]  /*bd940*/  IMAD.WIDE R12, R146, 0x4, R8 ;  /* 0x00000004920c7825 */ /* 0x000fc600078e0208 */
[----:B------:R-:W2:Y:S01]  /*bd950*/  LDL.LU R146, [R1+0xc] ;  /* 0x00000c0001927983 */ /* 0x000ea20000300800 */
[----:B------:R-:W-:Y:S02]  /*bd960*/  IADD3 R0, R152, 0xcd, RZ ;  /* 0x000000cd98007810 */ /* 0x000fe40007ffe0ff */
[----:B------:R-:W-:Y:S02]  /*bd970*/  ISETP.LT.AND P0, PT, R158, UR4, !P0 ;  /* 0x000000049e007c0c */ /* 0x000fe4000c701270 */
[----:B------:R-:W-:-:S04]  /*bd980*/  ISETP.GE.AND P3, PT, R0, UR35, PT ;  /* 0x0000002300007c0c */ /* 0x000fc8000bf66270 */
[----:B------:R-:W-:Y:S01]  /*bd990*/  ISETP.LT.AND P4, PT, R153, UR4, !P3 ;  /* 0x0000000499007c0c */ /* 0x000fe2000df81270 */
[----:B------:R-:W-:Y:S01]  /*bd9a0*/  VIADD R0, R152, 0xce ;  /* 0x000000ce98007836 */ /* 0x000fe20000000000 */
[----:B------:R-:W-:Y:S02]  /*bd9b0*/  ISETP.LT.AND P5, PT, R155, UR4, !P3 ;  /* 0x000000049b007c0c */ /* 0x000fe4000dfa1270 */
[----:B------:R-:W-:Y:S02]  /*bd9c0*/  ISETP.LT.AND P6, PT, R157, UR4, !P3 ;  /* 0x000000049d007c0c */ /* 0x000fe4000dfc1270 */
[----:B------:R-:W-:Y:S01]  /*bd9d0*/  ISETP.LT.AND P3, PT, R158, UR4, !P3 ;  /* 0x000000049e007c0c */ /* 0x000fe2000df61270 */
[C---:B----4-:R-:W-:Y:S01]  /*bd9e0*/  IMAD.WIDE R10, R147.reuse, 0x4, R2 ;  /* 0x00000004930a7825 */ /* 0x050fe200078e0202 */
[----:B------:R-:W-:Y:S01]  /*bd9f0*/  ISETP.GE.AND P2, PT, R0, UR5, PT ;  /* 0x0000000500007c0c */ /* 0x000fe2000bf46270 */
[----:B------:R1:W-:Y:S02]  /*bda00*/  @P0 STG.E desc[UR60][R12.64], R151 ;  /* 0x000000970c000986 */ /* 0x0003e4000c10193c */
[----:B------:R-:W-:Y:S01]  /*bda10*/  IMAD.WIDE R14, R147, 0x4, R6 ;  /* 0x00000004930e7825 */ /* 0x000fe200078e0206 */
[----:B------:R-:W-:Y:S01]  /*bda20*/  ISETP.LT.AND P0, PT, R153, UR4, !P2 ;  /* 0x0000000499007c0c */ /* 0x000fe2000d701270 */
[----:B------:R4:W-:Y:S01]  /*bda30*/  @P4 STG.E desc[UR60][R10.64], R250 ;  /* 0x000000fa0a004986 */ /* 0x0009e2000c10193c */
[----:B------:R-:W-:Y:S01]  /*bda40*/  ISETP.LT.AND P4, PT, R155, UR4, !P2 ;  /* 0x000000049b007c0c */ /* 0x000fe2000d781270 */
[----:B------:R-:W-:Y:S01]  /*bda50*/  ULDC UR5, c[0x0][0x22c] ;  /* 0x00008b0000057ab9 */ /* 0x000fe20000000800 */
[----:B-1----:R-:W-:-:S04]  /*bda60*/  IMAD.WIDE R12, R147, 0x4, R4 ;  /* 0x00000004930c7825 */ /* 0x002fc800078e0204 */
[----:B----4-:R-:W-:Y:S01]  /*bda70*/  IMAD.WIDE R10, R147, 0x4, R8 ;  /* 0x00000004930a7825 */ /* 0x010fe200078e0208 */
[----:B------:R1:W-:Y:S04]  /*bda80*/  @P5 STG.E desc[UR60][R12.64], R246 ;  /* 0x000000f60c005986 */ /* 0x0003e8000c10193c */
[----:B------:R-:W-:Y:S04]  /*bda90*/  @P6 STG.E desc[UR60][R14.64], R242 ;  /* 0x000000f20e006986 */ /* 0x000fe8000c10193c */
[----:B------:R-:W4:Y:S04]  /*bdaa0*/  LDL.LU R147, [R1+0x1384] ;  /* 0x0013840001937983 */ /* 0x000f280000300800 */
[----:B------:R1:W-:Y:S01]  /*bdab0*/  @P3 STG.E desc[UR60][R10.64], R238 ;  /* 0x000000ee0a003986 */ /* 0x0003e2000c10193c */
[----:B------:R-:W-:Y:S01]  /*bdac0*/  ISETP.LT.AND P3, PT, R157, UR4, !P2 ;  /* 0x000000049d007c0c */ /* 0x000fe2000d761270 */
[----:B-1----:R-:W-:-:S04]  /*bdad0*/  IMAD.WIDE R12, R148, 0x4, R4 ;  /* 0x00000004940c7825 */ /* 0x002fc800078e0204 */
[----:B------:R-:W-:-:S05]  /*bdae0*/  IMAD.WIDE R10, R148, 0x4, R2 ;  /* 0x00000004940a7825 */ /* 0x000fca00078e0202 */
[----:B------:R1:W-:Y:S01]  /*bdaf0*/  @P0 STG.E desc[UR60][R10.64], R149 ;  /* 0x000000950a000986 */ /* 0x0003e2000c10193c */
[----:B------:R-:W-:Y:S01]  /*bdb00*/  ISETP.LT.AND P2, PT, R158, UR4, !P2 ;  /* 0x000000049e007c0c */ /* 0x000fe2000d741270 */
[----:B-1----:R-:W-:Y:S01]  /*bdb10*/  IMAD.WIDE R10, R148, 0x4, R6 ;  /* 0x00000004940a7825 */ /* 0x002fe200078e0206 */
[----:B------:R-:W-:Y:S02]  /*bdb20*/  ISETP.LT.AND P6, PT, R153, UR4, !P1 ;  /* 0x0000000499007c0c */ /* 0x000fe4000cfc1270 */
[----:B------:R-:W-:Y:S01]  /*bdb30*/  ISETP.LT.AND P5, PT, R155, UR4, !P1 ;  /* 0x000000049b007c0c */ /* 0x000fe2000cfa1270 */
[----:B------:R-:W-:-:S04]  /*bdb40*/  IMAD.WIDE R14, R144, 0x4, R2 ;  /* 0x00000004900e7825 */ /* 0x000fc800078e0202 */
[----:B------:R-:W-:Y:S01]  /*bdb50*/  IMAD.WIDE R16, R144, 0x4, R4 ;  /* 0x0000000490107825 */ /* 0x000fe200078e0204 */
[----:B---3--:R-:W-:Y:S04]  /*bdb60*/  @P4 STG.E desc[UR60][R12.64], R150 ;  /* 0x000000960c004986 */ /* 0x008fe8000c10193c */
[----:B--2---:R1:W-:Y:S04]  /*bdb70*/  @P3 STG.E desc[UR60][R10.64], R145 ;  /* 0x000000910a003986 */ /* 0x0043e8000c10193c */
[----:B-1----:R-:W2:Y:S01]  /*bdb80*/  LDL.LU R145, [R1+0x1388] ;  /* 0x0013880001917983 */ /* 0x002ea20000300800 */
[----:B------:R-:W-:-:S05]  /*bdb90*/  IMAD.WIDE R12, R148, 0x4, R8 ;  /* 0x00000004940c7825 */ /* 0x000fca00078e0208 */
[----:B------:R1:W-:Y:S04]  /*bdba0*/  @P2 STG.E desc[UR60][R12.64], R146 ;  /* 0x000000920c002986 */ /* 0x0003e8000c10193c */
[----:B-1----:R-:W3:Y:S01]  /*bdbb0*/  LDL.LU R146, [R1+0x1390] ;  /* 0x0013900001927983 */ /* 0x002ee20000300800 */
[----:B------:R-:W-:Y:S01]  /*bdbc0*/  VIADD R12, R152, 0xd3 ;  /* 0x000000d3980c7836 */ /* 0x000fe20000000000 */
[----:B------:R-:W-:Y:S02]  /*bdbd0*/  ISETP.LT.AND P3, PT, R157, UR4, !P1 ;  /* 0x000000049d007c0c */ /* 0x000fe4000cf61270 */
[----:B------:R-:W-:Y:S01]  /*bdbe0*/  ISETP.LT.AND P2, PT, R158, UR4, !P1 ;  /* 0x000000049e007c0c */ /* 0x000fe2000cf41270 */
[----:B------:R-:W-:Y:S01]  /*bdbf0*/  IMAD.WIDE R10, R144, 0x4, R6 ;  /* 0x00000004900a7825 */ /* 0x000fe200078e0206 */
[----:B------:R-:W-:-:S03]  /*bdc00*/  ISETP.GE.AND P1, PT, R12, UR33, PT ;  /* 0x000000210c007c0c */ /* 0x000fc6000bf26270 */
[----:B------:R-:W-:Y:S02]  /*bdc10*/  IMAD.WIDE R12, R144, 0x4, R8 ;  /* 0x00000004900c7825 */ /* 0x000fe400078e0208 */
[----:B------:R-:W3:Y:S01]  /*bdc20*/  LDL.LU R144, [R1+0x13ac] ;  /* 0x0013ac0001907983 */ /* 0x000ee20000300800 */
[----:B------:R-:W-:-:S04]  /*bdc30*/  IADD3 R0, R152, 0xd0, RZ ;  /* 0x000000d098007810 */ /* 0x000fc80007ffe0ff */
[----:B------:R-:W-:Y:S01]  /*bdc40*/  ISETP.GE.AND P0, PT, R0, UR5, PT ;  /* 0x0000000500007c0c */ /* 0x000fe2000bf06270 */
[----:B------:R4:W-:Y:S01]  /*bdc50*/  @P6 STG.E desc[UR60][R14.64], R251 ;  /* 0x000000fb0e006986 */ /* 0x0009e2000c10193c */
[----:B------:R-:W-:Y:S01]  /*bdc60*/  IADD3 R0, R152, 0xd1, RZ ;  /* 0x000000d198007810 */ /* 0x000fe20007ffe0ff */
[----:B------:R-:W-:Y:S01]  /*bdc70*/  ULDC UR5, c[0x0][0x22c] ;  /* 0x00008b0000057ab9 */ /* 0x000fe20000000800 */
[----:B------:R-:W-:Y:S01]  /*bdc80*/  ISETP.LT.AND P4, PT, R153, UR4, !P0 ;  /* 0x0000000499007c0c */ /* 0x000fe2000c781270 */
[----:B------:R-:W-:Y:S01]  /*bdc90*/  @P5 STG.E desc[UR60][R16.64], R247 ;  /* 0x000000f710005986 */ /* 0x000fe2000c10193c */
[----:B------:R-:W-:Y:S02]  /*bdca0*/  ISETP.LT.AND P6, PT, R155, UR4, !P0 ;  /* 0x000000049b007c0c */ /* 0x000fe4000c7c1270 */
[----:B------:R-:W-:Y:S01]  /*bdcb0*/  ISETP.LT.AND P5, PT, R157, UR4, !P0 ;  /* 0x000000049d007c0c */ /* 0x000fe2000c7a1270 */
[----:B------:R1:W-:Y:S01]  /*bdcc0*/  @P3 STG.E desc[UR60][R10.64], R243 ;  /* 0x000000f30a003986 */ /* 0x0003e2000c10193c */
[----:B------:R-:W-:Y:S01]  /*bdcd0*/  ISETP.GE.AND P3, PT, R0, UR31, PT ;  /* 0x0000001f00007c0c */ /* 0x000fe2000bf66270 */
[----:B----4-:R-:W-:-:S02]  /*bdce0*/  IMAD.WIDE R14, R147, 0x4, R4 ;  /* 0x00000004930e7825 */ /* 0x010fc400078e0204 */
[----:B------:R4:W-:Y:S01]  /*bdcf0*/  @P2 STG.E desc[UR60][R12.64], R239 ;  /* 0x000000ef0c002986 */ /* 0x0009e2000c10193c */
[----:B------:R-:W-:Y:S01]  /*bdd00*/  ISETP.LT.AND P0, PT, R158, UR4, !P0 ;  /* 0x000000049e007c0c */ /* 0x000fe2000c701270 */
[----:B-1----:R-:W-:-:S04]  /*bdd10*/  IMAD.WIDE R10, R147, 0x4, R2 ;  /* 0x00000004930a7825 */ /* 0x002fc800078e0202 */
[----:B----4-:R-:W-:Y:S01]  /*bdd20*/  IMAD.WIDE R12, R147, 0x4, R6 ;  /* 0x00000004930c7825 */ /* 0x010fe200078e0206 */
[----:B------:R-:W-:Y:S01]  /*bdd30*/  @P4 STG.E desc[UR60][R10.64], R232 ;  /* 0x000000e80a004986 */ /* 0x000fe2000c10193c */
[----:B------:R-:W-:-:S03]  /*bdd40*/  ISETP.LT.AND P4, PT, R153, UR4, !P3 ;  /* 0x0000000499007c0c */ /* 0x000fc6000df81270 */
[----:B------:R-:W-:Y:S04]  /*bdd50*/  @P6 STG.E desc[UR60][R14.64], R228 ;  /* 0x000000e40e006986 */ /* 0x000fe8000c10193c */
[----:B------:R1:W-:Y:S01]  /*bdd60*/  @P5 STG.E desc[UR60][R12.64], R224 ;  /* 0x000000e00c005986 */ /* 0x0003e2000c10193c */
[----:B------:R-:W-:Y:S01]  /*bdd70*/  VIADD R0, R152, 0xd2 ;  /* 0x000000d298007836 */ /* 0x000fe20000000000 */
[----:B------:R-:W-:Y:S02]  /*bdd80*/  ISETP.LT.AND P5, PT, R155, UR4, !P3 ;  /* 0x000000049b007c0c */ /* 0x000fe4000dfa1270 */
[----:B------:R-:W-:Y:S02]  /*bdd90*/  ISETP.LT.AND P6, PT, R157, UR4, !P3 ;  /* 0x000000049d007c0c */ /* 0x000fe4000dfc1270 */
[----:B------:R-:W-:Y:S01]  /*bdda0*/  ISETP.LT.AND P3, PT, R158, UR4, !P3 ;  /* 0x000000049e007c0c */ /* 0x000fe2000df61270 */
[----:B-1----:R-:W-:-:S02]  /*bddb0*/  IMAD.WIDE R12, R147, 0x4, R8 ;  /* 0x00000004930c7825 */ /* 0x002fc400078e0208 */
[----:B------:R-:W4:Y:S01]  /*bddc0*/  LDL.LU R147, [R1+0x13b4] ;  /* 0x0013b40001937983 */ /* 0x000f220000300800 */
[----:B------:R-:W-:Y:S01]  /*bddd0*/  ISETP.GE.AND P2, PT, R0, UR5, PT ;  /* 0x0000000500007c0c */ /* 0x000fe2000bf46270 */
[----:B------:R-:W-:Y:S02]  /*bdde0*/  ULDC UR5, c[0x0][0x22c] ;  /* 0x00008b0000057ab9 */ /* 0x000fe40000000800 */
[----:B------:R1:W-:Y:S01]  /*bddf0*/  @P0 STG.E desc[UR60][R12.64], R220 ;  /* 0x000000dc0c000986 */ /* 0x0003e2000c10193c */
[----:B------:R-:W-:Y:S01]  /*bde00*/  ISETP.LT.AND P0, PT, R153, UR4, !P2 ;  /* 0x0000000499007c0c */ /* 0x000fe2000d701270 */
[----:B--2---:R-:W-:-:S04]  /*bde10*/  IMAD.WIDE R10, R145, 0x4, R2 ;  /* 0x00000004910a7825 */ /* 0x004fc800078e0202 */
[----:B-1----:R-:W-:Y:S01]  /*bde20*/  IMAD.WIDE R12, R145, 0x4, R4 ;  /* 0x00000004910c7825 */ /* 0x002fe200078e0204 */
[----:B------:R1:W-:Y:S01]  /*bde30*/  @P4 STG.E desc[UR60][R10.64], R216 ;  /* 0x000000d80a004986 */ /* 0x0003e2000c10193c */
[----:B------:R-:W-:Y:S02]  /*bde40*/  ISETP.LT.AND P4, PT, R155, UR4, !P2 ;  /* 0x000000049b007c0c */ /* 0x000fe4000d781270 */
[C---:B------:R-:W-:Y:S01]  /*bde50*/  IMAD.WIDE R14, R145.reuse, 0x4, R6 ;  /* 0x00000004910e7825 */ /* 0x040fe200078e0206 */
[----:B------:R3:W-:Y:S04]  /*bde60*/  @P5 STG.E desc[UR60][R12.64], R212 ;  /* 0x000000d40c005986 */ /* 0x0007e8000c10193c */
[----:B------:R-:W-:Y:S01]  /*bde70*/  @P6 STG.E desc[UR60][R14.64], R208 ;  /* 0x000000d00e006986 */ /* 0x000fe2000c10193c */
[----:B-1----:R-:W-:-:S03]  /*bde80*/  IMAD.WIDE R10, R145, 0x4, R8 ;  /* 0x00000004910a7825 */ /* 0x002fc600078e0208 */
[----:B------:R-:W2:Y:S01]  /*bde90*/  LDL.LU R145, [R1+0x13b8] ;  /* 0x0013b80001917983 */ /* 0x000ea20000300800 */
[----:B---3--:R-:W-:-:S03]  /*bdea0*/  IMAD.WIDE R12, R146, 0x4, R4 ;  /* 0x00000004920c7825 */ /* 0x008fc600078e0204 */
[----:B------:R1:W-:Y:S02]  /*bdeb0*/  @P3 STG.E desc[UR60][R10.64], R204 ;  /* 0x000000cc0a003986 */ /* 0x0003e4000c10193c */
[----:B-1----:R-:W-:-:S05]  /*bdec0*/  IMAD.WIDE R10, R146, 0x4, R2 ;  /* 0x00000004920a7825 */ /* 0x002fca00078e0202 */
[----:B------:R1:W-:Y:S04]  /*bded0*/  @P0 STG.E desc[UR60][R10.64], R233 ;  /* 0x000000e90a000986 */ /* 0x0003e8000c10193c */
[----:B------:R3:W-:Y:S01]  /*bdee0*/  @P4 STG.E desc[UR60][R12.64], R229 ;  /* 0x000000e50c004986 */ /* 0x0007e2000c10193c */
[----:B------:R-:W-:Y:S01]  /*bdef0*/  ISETP.LT.AND P3, PT, R157, UR4, !P2 ;  /* 0x000000049d007c0c */ /* 0x000fe2000d761270 */
[----:B-1----:R-:W-:-:S04]  /*bdf00*/  IMAD.WIDE R10, R146, 0x4, R6 ;  /* 0x00000004920a7825 */ /* 0x002fc800078e0206 */
[----:B---3--:R-:W-:Y:S02]  /*bdf10*/  IMAD.WIDE R12, R146, 0x4, R8 ;  /* 0x00000004920c7825 */ /* 0x008fe400078e0208 */
[----:B------:R-:W3:Y:S01]  /*bdf20*/  LDL.LU R146, [R1+0x13c0] ;  /* 0x0013c00001927983 */ /* 0x000ee20000300800 */
[----:B------:R-:W-:Y:S01]  /*bdf30*/  ISETP.LT.AND P2, PT, R158, UR4, !P2 ;  /* 0x000000049e007c0c */ /* 0x000fe2000d741270 */
[----:B------:R-:W-:-:S04]  /*bdf40*/  IMAD.WIDE R14, R144, 0x4, R2 ;  /* 0x00000004900e7825 */ /* 0x000fc800078e0202 */
[----:B------:R1:W-:Y:S01]  /*bdf50*/  @P3 STG.E desc[UR60][R10.64], R225 ;  /* 0x000000e10a003986 */ /* 0x0003e2000c10193c */
[----:B------:R-:W-:-:S07]  /*bdf60*/  IMAD.WIDE R16, R144, 0x4, R4 ;  /* 0x0000000490107825 */ /* 0x000fce00078e0204 */
[----:B------:R4:W-:Y:S01]  /*bdf70*/  @P2 STG.E desc[UR60][R12.64], R221 ;  /* 0x000000dd0c002986 */ /* 0x0009e2000c10193c */
[----:B-1----:R-:W-:-:S04]  /*bdf80*/  IMAD.WIDE R10, R144, 0x4, R6 ;  /* 0x00000004900a7825 */ /* 0x002fc800078e0206 */
[----:B----4-:R-:W-:Y:S02]  /*bdf90*/  IMAD.WIDE R12, R144, 0x4, R8 ;  /* 0x00000004900c7825 */ /* 0x010fe400078e0208 */
[----:B------:R-:W4:Y:S01]  /*bdfa0*/  LDL.LU R144, [R1+0x13dc] ;  /* 0x0013dc0001907983 */ /* 0x000f220000300800 */
[----:B------:R-:W-:Y:S02]  /*bdfb0*/  ISETP.LT.AND P6, PT, R153, UR4, !P1 ;  /* 0x0000000499007c0c */ /* 0x000fe4000cfc1270 */
[----:B------:R-:W-:Y:S02]  /*bdfc0*/  ISETP.LT.AND P5, PT, R155, UR4, !P1 ;  /* 0x000000049b007c0c */ /* 0x000fe4000cfa1270 */
[----:B------:R-:W-:Y:S02]  /*bdfd0*/  IADD3 R0, R152, 0xd4, RZ ;  /* 0x000000d498007810 */ /* 0x000fe40007ffe0ff */
[----:B------:R-:W-:Y:S02]  /*bdfe0*/  ISETP.LT.AND P3, PT, R157, UR4, !P1 ;  /* 0x000000049d007c0c */ /* 0x000fe4000cf61270 */
[----:B------:R-:W-:Y:S01]  /*bdff0*/  ISETP.GE.AND P0, PT, R0, UR5, PT ;  /* 0x0000000500007c0c */ /* 0x000fe2000bf06270 */
[----:B------:R-:W-:Y:S01]  /*be000*/  ULDC UR5, c[0x0][0x22c] ;  /* 0x00008b0000057ab9 */ /* 0x000fe20000000800 */
[----:B------:R-:W-:-:S02]  /*be010*/  ISETP.LT.AND P2, PT, R158, UR4, !P1 ;  /* 0x000000049e007c0c */ /* 0x000fc4000cf41270 */
[----:B------:R-:W-:Y:S01]  /*be020*/  ISETP.LT.AND P4, PT, R153, UR4, !P0 ;  /* 0x0000000499007c0c */ /* 0x000fe2000c781270 */
[----:B------:R1:W-:Y:S01]  /*be030*/  @P6 STG.E desc[UR60][R14.64], R217 ;  /* 0x000000d90e006986 */ /* 0x0003e2000c10193c */
[----:B------:R-:W-:-:S03]  /*be040*/  ISETP.LT.AND P6, PT, R155, UR4, !P0 ;  /* 0x000000049b007c0c */ /* 0x000fc6000c7c1270 */
[----:B------:R-:W-:Y:S01]  /*be050*/  @P5 STG.E desc[UR60][R16.64], R213 ;  /* 0x000000d510005986 */ /* 0x000fe2000c10193c */
[----:B------:R-:W-:Y:S02]  /*be060*/  ISETP.LT.AND P5, PT, R157, UR4, !P0 ;  /* 0x000000049d007c0c */ /* 0x000fe4000c7a1270 */
[----:B------:R-:W-:Y:S01]  /*be070*/  IADD3 R0, R152, 0xd5, RZ ;  /* 0x000000d598007810 */ /* 0x000fe20007ffe0ff */
[----:B------:R1:W-:Y:S03]  /*be080*/  @P3 STG.E desc[UR60][R10.64], R209 ;  /* 0x000000d10a003986 */ /* 0x0003e6000c10193c */
[----:B------:R-:W-:Y:S01]  /*be090*/  ISETP.GE.AND P3, PT, R0, UR27, PT ;  /* 0x0000001b00007c0c */ /* 0x000fe2000bf66270 */
[----:B-1----:R-:W-:Y:S01]  /*be0a0*/  IMAD.WIDE R14, R147, 0x4, R4 ;  /* 0x00000004930e7825 */ /* 0x002fe200078e0204 */
[----:B------:R1:W-:Y:S01]  /*be0b0*/  @P2 STG.E desc[UR60][R12.64], R205 ;  /* 0x000000cd0c002986 */ /* 0x0003e2000c10193c */
[----:B------:R-:W-:-:S02]  /*be0c0*/  ISETP.LT.AND P0, PT, R158, UR4, !P0 ;  /* 0x000000049e007c0c */ /* 0x000fc4000c701270 */
[----:B------:R-:W-:-:S04]  /*be0d0*/  IMAD.WIDE R10, R147, 0x4, R2 ;  /* 0x00000004930a7825 */ /* 0x000fc800078e0202 */
[----:B-1----:R-:W-:Y:S01]  /*be0e0*/  IMAD.WIDE R12, R147, 0x4, R6 ;  /* 0x00000004930c7825 */ /* 0x002fe200078e0206 */
[----:B------:R-:W-:Y:S01]  /*be0f0*/  @P4 STG.E desc[UR60][R10.64], R234 ;  /* 0x000000ea0a004986 */ /* 0x000fe2000c10193c */
[----:B------:R-:W-:Y:S02]  /*be100*/  ISETP.LT.AND P4, PT, R153, UR4, !P3 ;  /* 0x0000000499007c0c */ /* 0x000fe4000df81270 */
[----:B------:R-:W-:Y:S01]  /*be110*/  VIADD R0, R152, 0xd6 ;  /* 0x000000d698007836 */ /* 0x000fe20000000000 */
[----:B------:R-:W-:Y:S01]  /*be120*/  @P6 STG.E desc[UR60][R14.64], R230 ;  /* 0x000000e60e006986 */ /* 0x000fe2000c10193c */
[----:B------:R-:W-:-:S03]  /*be130*/  ISETP.LT.AND P6, PT, R157, UR4, !P3 ;  /* 0x000000049d007c0c */ /* 0x000fc6000dfc1270 */
[----:B------:R1:W-:Y:S01]  /*be140*/  @P5 STG.E desc[UR60][R12.64], R226 ;  /* 0x000000e20c005986 */ /* 0x0003e2000c10193c */
[----:B------:R-:W-:Y:S02]  /*be150*/  ISETP.LT.AND P5, PT, R155, UR4, !P3 ;  /* 0x000000049b007c0c */ /* 0x000fe4000dfa1270 */
[----:B------:R-:W-:Y:S02]  /*be160*/  ISETP.LT.AND P3, PT, R158, UR4, !P3 ;  /* 0x000000049e007c0c */ /* 0x000fe4000df61270 */
[----:B------:R-:W-:Y:S01]  /*be170*/  ISETP.GE.AND P2, PT, R0, UR5, PT ;  /* 0x0000000500007c0c */ /* 0x000fe2000bf46270 */
[----:B------:R-:W-:Y:S02]  /*be180*/  VIADD R18, R152, 0xd7 ;  /* 0x000000d798127836 */ /* 0x000fe40000000000 */
[----:B-1----:R-:W-:-:S04]  /*be190*/  IMAD.WIDE R12, R147, 0x4, R8 ;  /* 0x00000004930c7825 */ /* 0x002fc800078e0208 */
[----:B--2---:R-:W-:Y:S01]  /*be1a0*/  IMAD.WIDE R10, R145, 0x4, R2 ;  /* 0x00000004910a7825 */ /* 0x004fe200078e0202 */
[----:B------:R1:W-:Y:S01]  /*be1b0*/  @P0 STG.E desc[UR60][R12.64], R222 ;  /* 0x000000de0c000986 */ /* 0x0003e2000c10193c */
[----:B------:R-:W-:Y:S01]  /*be1c0*/  ISETP.LT.AND P0, PT, R153, UR4, !P2 ;  /* 0x0000000499007c0c */ /* 0x000fe2000d701270 */
[----:B------:R-:W-:Y:S01]  /*be1d0*/  ULDC UR5, c[0x0][0x22c] ;  /* 0x00008b0000057ab9 */ /* 0x000fe20000000800 */
[----:B------:R-:W-:Y:S01]  /*be1e0*/  IMAD.WIDE R14, R145, 0x4, R6 ;  /* 0x00000004910e7825 */ /* 0x000fe200078e0206 */
[----:B------:R2:W-:Y:S01]  /*be1f0*/  @P4 STG.E desc[UR60][R10.64], R218 ;  /* 0x000000da0a004986 */ /* 0x0005e2000c10193c */
[----:B------:R-:W-:-:S03]  /*be200*/  ISETP.LT.AND P4, PT, R155, UR4, !P2 ;  /* 0x000000049b007c0c */ /* 0x000fc6000d781270 */
[----:B------:R-:W4:Y:S01]  /*be210*/  LDL.LU R147, [R1+0x13e4] ;  /* 0x0013e40001937983 */ /* 0x000f220000300800 */
[----:B-1----:R-:W-:-:S04]  /*be220*/  IMAD.WIDE R12, R145, 0x4, R4 ;  /* 0x00000004910c7825 */ /* 0x002fc800078e0204 */
[----:B--2---:R-:W-:Y:S01]  /*be230*/  IMAD.WIDE R10, R145, 0x4, R8 ;  /* 0x00000004910a7825 */ /* 0x004fe200078e0208 */
[----:B------:R-:W-:Y:S04]  /*be240*/  @P5 STG.E desc[UR60][R12.64], R214 ;  /* 0x000000d60c005986 */ /* 0x000fe8000c10193c */
[----:B------:R-:W-:Y:S04]  /*be250*/  @P6 STG.E desc[UR60][R14.64], R210 ;  /* 0x000000d20e006986 */ /* 0x000fe8000c10193c */
[----:B------:R3:W-:Y:S01]  /*be260*/  @P3 STG.E desc[UR60][R10.64], R206 ;  /* 0x000000ce0a003986 */ /* 0x0007e2000c10193c */
[----:B------:R-:W-:-:S02]  /*be270*/  ISETP.LT.AND P3, PT, R157, UR4, !P2 ;  /* 0x000000049d007c0c */ /* 0x000fc4000d761270 */
[----:B------:R-:W-:Y:S01]  /*be280*/  ISETP.LT.AND P2, PT, R158, UR4, !P2 ;  /* 0x000000049e007c0c */ /* 0x000fe2000d741270 */
[----:B---3--:R-:W-:-:S04]  /*be290*/  IMAD.WIDE R10, R146, 0x4, R2 ;  /* 0x00000004920a7825 */ /* 0x008fc800078e0202 */
[C---:B------:R-:W-:Y:S01]  /*be2a0*/  IMAD.WIDE R12, R146.reuse, 0x4, R4 ;  /* 0x00000004920c7825 */ /* 0x040fe200078e0204 */
[----:B------:R1:W-:Y:S04]  /*be2b0*/  @P0 STG.E desc[UR60][R10.64], R235 ;  /* 0x000000eb0a000986 */ /* 0x0003e8000c10193c */
[----:B------:R2:W-:Y:S01]  /*be2c0*/  @P4 STG.E desc[UR60][R12.64], R231 ;  /* 0x000000e70c004986 */ /* 0x0005e2000c10193c */
[----:B-1----:R-:W-:-:S04]  /*be2d0*/  IMAD.WIDE R10, R146, 0x4, R6 ;  /* 0x00000004920a7825 */ /* 0x002fc800078e0206 */
[----:B--2---:R-:W-:Y:S02]  /*be2e0*/  IMAD.WIDE R12, R146, 0x4, R8 ;  /* 0x00000004920c7825 */ /* 0x004fe400078e0208 */
[----:B------:R-:W2:Y:S04]  /*be2f0*/  LDL.LU R146, [R1+0x13e8] ;  /* 0x0013e80001927983 */ /* 0x000ea80000300800 */
[----:B------:R1:W-:Y:S01]  /*be300*/  @P3 STG.E desc[UR60][R10.64], R227 ;  /* 0x000000e30a003986 */ /* 0x0003e2000c10193c */
[----:B----4-:R-:W-:-:S03]  /*be310*/  IMAD.WIDE R14, R144, 0x4, R2 ;  /* 0x00000004900e7825 */ /* 0x010fc600078e0202 */
[----:B------:R3:W-:Y:S01]  /*be320*/  @P2 STG.E desc[UR60][R12.64], R223 ;  /* 0x000000df0c002986 */ /* 0x0007e2000c10193c */
[----:B------:R-:W-:-:S04]  /*be330*/  IMAD.WIDE R16, R144, 0x4, R4 ;  /* 0x0000000490107825 */ /* 0x000fc800078e0204 */
[----:B-1----:R-:W-:-:S04]  /*be340*/  IMAD.WIDE R10, R144, 0x4, R6 ;  /* 0x00000004900a7825 */ /* 0x002fc800078e0206 */
[----:B---3--:R-:W-:Y:S02]  /*be350*/  IMAD.WIDE R12, R144, 0x4, R8 ;  /* 0x00000004900c7825 */ /* 0x008fe400078e0208 */
[----:B------:R-:W3:Y:S01]  /*be360*/  LDL.LU R144, [R1+0x13f0] ;  /* 0x0013f00001907983 */ /* 0x000ee20000300800 */
[----:B------:R-:W-:Y:S02]  /*be370*/  ISETP.GE.AND P1, PT, R18, UR29, PT ;  /* 0x0000001d12007c0c */ /* 0x000fe4000bf26270 */
[----:B------:R-:W-:Y:S01]  /*be380*/  IADD3 R0, R152, 0xd8, RZ ;  /* 0x000000d898007810 */ /* 0x000fe20007ffe0ff */
[----:B------:R-:W4:Y:S01]  /*be390*/  LDL.LU R145, [R1+0x13f4] ;  /* 0x0013f40001917983 */ /* 0x000f220000300800 */
[----:B------:R-:W-:Y:S02]  /*be3a0*/  ISETP.LT.AND P6, PT, R153, UR4, !P1 ;  /* 0x0000000499007c0c */ /* 0x000fe4000cfc1270 */
[----:B------:R-:W-:Y:S02]  /*be3b0*/  ISETP.LT.AND P5, PT, R155, UR4, !P1 ;  /* 0x000000049b007c0c */ /* 0x000fe4000cfa1270 */
[----:B------:R-:W-:-:S02]  /*be3c0*/  ISETP.LT.AND P3, PT, R157, UR4, !P1 ;  /* 0x000000049d007c0c */ /* 0x000fc4000cf61270 */
[----:B------:R-:W-:Y:S01]  /*be3d0*/  ISETP.GE.AND P0, PT, R0, UR5, PT ;  /* 0x0000000500007c0c */ /* 0x000fe2000bf06270 */
[----:B------:R-:W-:Y:S01]  /*be3e0*/  ULDC UR5, c[0x0][0x22c] ;  /* 0x00008b0000057ab9 */ /* 0x000fe20000000800 */
[----:B------:R-:W-:Y:S02]  /*be3f0*/  ISETP.LT.AND P2, PT, R158, UR4, !P1 ;  /* 0x000000049e007c0c */ /* 0x000fe4000cf41270 */
[----:B------:R-:W-:-:S03]  /*be400*/  ISETP.LT.AND P4, PT, R153, UR4, !P0 ;  /* 0x0000000499007c0c */ /* 0x000fc6000c781270 */
[----:B------:R-:W-:Y:S01]  /*be410*/  @P6 STG.E desc[UR60][R14.64], R219 ;  /* 0x000000db0e006986 */ /* 0x000fe2000c10193c */
[----:B------:R-:W-:Y:S02]  /*be420*/  ISETP.LT.AND P6, PT, R155, UR4, !P0 ;  /* 0x000000049b007c0c */ /* 0x000fe4000c7c1270 */
[----:B------:R-:W-:Y:S01]  /*be430*/  IADD3 R0, R152, 0xd9, RZ ;  /* 0x000000d998007810 */ /* 0x000fe20007ffe0ff */
[----:B------:R-:W-:Y:S01]  /*be440*/  @P5 STG.E desc[UR60][R16.64], R215 ;  /* 0x000000d710005986 */ /* 0x000fe2000c10193c */
[----:B------:R-:W-:-:S03]  /*be450*/  ISETP.LT.AND P5, PT, R157, UR4, !P0 ;  /* 0x000000049d007c0c */ /* 0x000fc6000c7a1270 */
[----:B------:R1:W-:Y:S01]  /*be460*/  @P3 STG.E desc[UR60][R10.64], R211 ;  /* 0x000000d30a003986 */ /* 0x0003e2000c10193c */
[----:B------:R-:W-:Y:S02]  /*be470*/  ISETP.GE.AND P3, PT, R0, UR23, PT ;  /* 0x0000001700007c0c */ /* 0x000fe4000bf66270 */
[----:B------:R-:W-:Y:S01]  /*be480*/  ISETP.LT.AND P0, PT, R158, UR4, !P0 ;  /* 0x000000049e007c0c */ /* 0x000fe2000c701270 */
[----:B------:R1:W-:Y:S01]  /*be490*/  @P2 STG.E desc[UR60][R12.64], R207 ;  /* 0x000000cf0c002986 */ /* 0x0003e2000c10193c */
[----:B------:R-:W-:-:S05]  /*be4a0*/  VIADD R0, R152, 0xda ;  /* 0x000000da98007836 */ /* 0x000fca0000000000 */
[----:B------:R-:W-:Y:S01]  /*be4b0*/  ISETP.GE.AND P2, PT, R0, UR5, PT ;  /* 0x0000000500007c0c */ /* 0x000fe2000bf46270 */
[----:B------:R-:W-:Y:S02]  /*be4c0*/  VIADD R18, R152, 0xdb ;  /* 0x000000db98127836 */ /* 0x000fe40000000000 */
[----:B-1----:R-:W-:-:S04]  /*be4d0*/  IMAD.WIDE R10, R147, 0x4, R2 ;  /* 0x00000004930a7825 */ /* 0x002fc800078e0202 */
[----:B------:R-:W-:Y:S01]  /*be4e0*/  IMAD.WIDE R14, R147, 0x4, R4 ;  /* 0x00000004930e7825 */ /* 0x000fe200078e0204 */
[----:B------:R-:W-:Y:S01]  /*be4f0*/  @P4 STG.E desc[UR60][R10.64], R200 ;  /* 0x000000c80a004986 */ /* 0x000fe2000c10193c */
[----:B------:R-:W-:Y:S01]  /*be500*/  ISETP.LT.AND P4, PT, R153, UR4, !P3 ;  /* 0x0000000499007c0c */ /* 0x000fe2000df81270 */
[----:B------:R-:W-:Y:S01]  /*be510*/  ULDC UR5, c[0x0][0x22c] ;  /* 0x00008b0000057ab9 */ /* 0x000fe20000000800 */
[----:B------:R-:W-:Y:S01]  /*be520*/  IMAD.WIDE R12, R147, 0x4, R6 ;  /* 0x00000004930c7825 */ /* 0x000fe200078e0206 */
[----:B------:R-:W-:Y:S01]  /*be530*/  @P6 STG.E desc[UR60][R14.64], R196 ;  /* 0x000000c40e006986 */ /* 0x000fe2000c10193c */
[----:B------:R-:W-:-:S03]  /*be540*/  ISETP.LT.AND P6, PT, R157, UR4, !P3 ;  /* 0x000000049d007c0c */ /* 0x000fc6000dfc1270 */
[----:B------:R1:W-:Y:S01]  /*be550*/  @P5 STG.E desc[UR60][R12.64], R192 ;  /* 0x000000c00c005986 */ /* 0x0003e2000c10193c */
[----:B------:R-:W-:Y:S02]  /*be560*/  ISETP.LT.AND P5, PT, R155, UR4, !P3 ;  /* 0x000000049b007c0c */ /* 0x000fe4000dfa1270 */
[----:B------:R-:W-:Y:S01]  /*be570*/  ISETP.LT.AND P3, PT, R158, UR4, !P3 ;  /* 0x000000049e007c0c */ /* 0x000fe2000df61270 */
[----:B-1----:R-:W-:-:S05]  /*be580*/  IMAD.WIDE R12, R147, 0x4, R8 ;  /* 0x00000004930c7825 */ /* 0x002fca00078e0208 */
[----:B------:R1:W-:Y:S01]  /*be590*/  @P0 STG.E desc[UR60][R12.64], R188 ;  /* 0x000000bc0c000986 */ /* 0x0003e2000c10193c */
[----:B--2---:R-:W-:-:S04]  /*be5a0*/  IMAD.WIDE R10, R146, 0x4, R2 ;  /* 0x00000004920a7825 */ /* 0x004fc800078e0202 */
[C---:B-1----:R-:W-:Y:S01]  /*be5b0*/  IMAD.WIDE R12, R146.reuse, 0x4, R4 ;  /* 0x00000004920c7825 */ /* 0x042fe200078e0204 */
[----:B------:R1:W-:Y:S01]  /*be5c0*/  @P4 STG.E desc[UR60][R10.64], R184 ;  /* 0x000000b80a004986 */ /* 0x0003e2000c10193c */
[----:B------:R-:W-:Y:S02]  /*be5d0*/  ISETP.LT.AND P4, PT, R153, UR4, !P2 ;  /* 0x0000000499007c0c */ /* 0x000fe4000d781270 */
[C---:B------:R-:W-:Y:S01]  /*be5e0*/  IMAD.WIDE R14, R146.reuse, 0x4, R6 ;  /* 0x00000004920e7825 */ /* 0x040fe200078e0206 */
[----:B------:R3:W-:Y:S03]  /*be5f0*/  @P5 STG.E desc[UR60][R12.64], R180 ;  /* 0x000000b40c005986 */ /* 0x0007e6000c10193c */
[----:B-1----:R-:W-:Y:S02]  /*be600*/  IMAD.WIDE R10, R146, 0x4, R8 ;  /* 0x00000004920a7825 */ /* 0x002fe400078e0208 */
[----:B------:R-:W2:Y:S04]  /*be610*/  LDL.LU R146, [R1+0x13ec] ;  /* 0x0013ec0001927983 */ /* 0x000ea80000300800 */
[----:B------:R-:W-:Y:S04]  /*be620*/  @P6 STG.E desc[UR60][R14.64], R176 ;  /* 0x000000b00e006986 */ /* 0x000fe8000c10193c */
[----:B------:R1:W-:Y:S01]  /*be630*/  @P3 STG.E desc[UR60][R10.64], R172 ;  /* 0x000000ac0a003986 */ /* 0x0003e2000c10193c */
[----:B---3--:R-:W-:-:S04]  /*be640*/  IMAD.WIDE R12, R144, 0x4, R4 ;  /* 0x00000004900c7825 */ /* 0x008fc800078e0204 */
[----:B-1----:R-:W-:-:S04]  /*be650*/  IMAD.WIDE R10, R144, 0x4, R2 ;  /* 0x00000004900a7825 */ /* 0x002fc800078e0202 */
[C---:B------:R-:W-:Y:S01]  /*be660*/  IMAD.WIDE R14, R144.reuse, 0x4, R8 ;  /* 0x00000004900e7825 */ /* 0x040fe200078e0208 */
[----:B------:R1:W-:Y:S03]  /*be670*/  @P4 STG.E desc[UR60][R10.64], R201 ;  /* 0x000000c90a004986 */ /* 0x0003e6000c10193c */
[----:B-1----:R-:W-:Y:S02]  /*be680*/  IMAD.WIDE R10, R144, 0x4, R6 ;  /* 0x00000004900a7825 */ /* 0x002fe400078e0206 */
[----:B------:R-:W3:Y:S01]  /*be690*/  LDL.LU R144, [R1+0x13e0] ;  /* 0x0013e00001907983 */ /* 0x000ee20000300800 */
[----:B------:R-:W-:Y:S02]  /*be6a0*/  ISETP.LT.AND P5, PT, R155, UR4, !P2 ;  /* 0x000000049b007c0c */ /* 0x000fe4000d7a1270 */
[----:B------:R-:W-:Y:S02]  /*be6b0*/  ISETP.LT.AND P3, PT, R157, UR4, !P2 ;  /* 0x000000049d007c0c */ /* 0x000fe4000d761270 */
[----:B------:R-:W-:-:S02]  /*be6c0*/  ISETP.GE.AND P1, PT, R18, UR25, PT ;  /* 0x0000001912007c0c */ /* 0x000fc4000bf26270 */
[----:B------:R-:W-:Y:S02]  /*be6d0*/  ISETP.LT.AND P2, PT, R158, UR4, !P2 ;  /* 0x000000049e007c0c */ /* 0x000fe4000d741270 */
[----:B------:R-:W-:Y:S02]  /*be6e0*/  ISETP.LT.AND P6, PT, R153, UR4, !P1 ;  /* 0x0000000499007c0c */ /* 0x000fe4000cfc1270 */
[----:B------:R-:W-:Y:S02]  /*be6f0*/  IADD3 R0, R152, 0xdc, RZ ;  /* 0x000000dc98007810 */ /* 0x000fe40007ffe0ff */
[----:B------:R-:W-:Y:S01]  /*be700*/  ISETP.LT.AND P4, PT, R155, UR4, !P1 ;  /* 0x000000049b007c0c */ /* 0x000fe2000cf81270 */
[----:B------:R4:W-:Y:S01]  /*be710*/  @P5 STG.E desc[UR60][R12.64], R197 ;  /* 0x000000c50c005986 */ /* 0x0009e2000c10193c */
[----:B------:R-:W-:-:S03]  /*be720*/  ISETP.GE.AND P0, PT, R0, UR5, PT ;  /* 0x0000000500007c0c */ /* 0x000fc6000bf06270 */
[----:B------:R1:W-:Y:S01]  /*be730*/  @P3 STG.E desc[UR60][R10.64], R193 ;  /* 0x000000c10a003986 */ /* 0x0003e2000c10193c */
[----:B------:R-:W-:Y:S01]  /*be740*/  ISETP.LT.AND P3, PT, R157, UR4, !P1 ;  /* 0x000000049d007c0c */ /* 0x000fe2000cf61270 */
[----:B----4-:R-:W-:Y:S02]  /*be750*/  IMAD.WIDE R12, R145, 0x4, R2 ;  /* 0x00000004910c7825 */ /* 0x010fe400078e0202 */
[----:B------:R-:W-:Y:S01]  /*be760*/  @P2 STG.E desc[UR60][R14.64], R189 ;  /* 0x000000bd0e002986 */ /* 0x000fe2000c10193c */
[----:B------:R-:W-:Y:S01]  /*be770*/  ISETP.LT.AND P2, PT, R158, UR4, !P1 ;  /* 0x000000049e007c0c */ /* 0x000fe2000cf41270 */
[----:B------:R-:W-:Y:S01]  /*be780*/  ULDC UR5, c[0x0][0x22c] ;  /* 0x00008b0000057ab9 */ /* 0x000fe20000000800 */
[----:B------:R-:W-:Y:S01]  /*be790*/  ISETP.LT.AND P5, PT, R153, UR4, !P0 ;  /* 0x0000000499007c0c */ /* 0x000fe2000c7a1270 */
[----:B------:R4:W-:Y:S01]  /*be7a0*/  @P6 STG.E desc[UR60][R12.64], R185 ;  /* 0x000000b90c006986 */ /* 0x0009e2000c10193c */
[----:B-1----:R-:W-:Y:S01]  /*be7b0*/  IMAD.WIDE R10, R145, 0x4, R4 ;  /* 0x00000004910a7825 */ /* 0x002fe200078e0204 */
[----:B------:R-:W-:-:S03]  /*be7c0*/  ISETP.LT.AND P6, PT, R155, UR4, !P0 ;  /* 0x000000049b007c0c */ /* 0x000fc6000c7c1270 */
[----:B------:R-:W-:Y:S01]  /*be7d0*/  VIADD R0, R152, 0xdd ;  /* 0x000000dd98007836 */ /* 0x000fe20000000000 */
[----:B------:R1:W-:Y:S01]  /*be7e0*/  @P4 STG.E desc[UR60][R10.64], R181 ;  /* 0x000000b50a004986 */ /* 0x0003e2000c10193c */
[----:B----4-:R-:W-:-:S03]  /*be7f0*/  IMAD.WIDE R12, R145, 0x4, R6 ;  /* 0x00000004910c7825 */ /* 0x010fc600078e0206 */
[----:B------:R-:W-:Y:S02]  /*be800*/  ISETP.GE.AND P4, PT, R0, UR19, PT ;  /* 0x0000001300007c0c */ /* 0x000fe4000bf86270 */
[----:B------:R2:W-:Y:S01]  /*be810*/  @P3 STG.E desc[UR60][R12.64], R177 ;  /* 0x000000b10c003986 */ /* 0x0005e2000c10193c */
[----:B-1----:R-:W-:Y:S01]  /*be820*/  IMAD.WIDE R10, R145, 0x4, R8 ;  /* 0x00000004910a7825 */ /* 0x002fe200078e0208 */
[----:B------:R-:W-:Y:S02]  /*be830*/  ISETP.LT.AND P3, PT, R157, UR4, !P0 ;  /* 0x000000049d007c0c */ /* 0x000fe4000c761270 */
[----:B------:R-:W4:Y:S01]  /*be840*/  LDL.LU R145, [R1+0x13d8] ;  /* 0x0013d80001917983 */ /* 0x000f220000300800 */
[----:B------:R-:W-:-:S03]  /*be850*/  ISETP.LT.AND P0, PT, R158, UR4, !P0 ;  /* 0x000000049e007c0c */ /* 0x000fc6000c701270 */
[----:B------:R1:W-:Y:S01]  /*be860*/  @P2 STG.E desc[UR60][R10.64], R173 ;  /* 0x000000ad0a002986 */ /* 0x0003e2000c10193c */
[----:B--2---:R-:W-:-:S04]  /*be870*/  IMAD.WIDE R12, R146, 0x4, R2 ;  /* 0x00000004920c7825 */ /* 0x004fc800078e0202 */
[----:B------:R-:W-:Y:S01]  /*be880*/  IMAD.WIDE R14, R146, 0x4, R4 ;  /* 0x00000004920e7825 */ /* 0x000fe200078e0204 */
[----:B------:R-:W-:Y:S01]  /*be890*/  @P5 STG.E desc[UR60][R12.64], R202 ;  /* 0x000000ca0c005986 */ /* 0x000fe2000c10193c */
[----:B------:R-:W-:-:S03]  /*be8a0*/  ISETP.LT.AND P5, PT, R153, UR4, !P4 ;  /* 0x0000000499007c0c */ /* 0x000fc6000e7a1270 */
[----:B------:R2:W-:Y:S01]  /*be8b0*/  @P6 STG.E desc[UR60][R14.64], R198 ;  /* 0x000000c60e006986 */ /* 0x0005e2000c10193c */
[----:B------:R-:W-:Y:S01]  /*be8c0*/  ISETP.LT.AND P6, PT, R155, UR4, !P4 ;  /* 0x000000049b007c0c */ /* 0x000fe2000e7c1270 */
[----:B-1----:R-:W-:-:S05]  /*be8d0*/  IMAD.WIDE R10, R146, 0x4, R6 ;  /* 0x00000004920a7825 */ /* 0x002fca00078e0206 */
[----:B------:R1:W-:Y:S01]  /*be8e0*/  @P3 STG.E desc[UR60][R10.64], R194 ;  /* 0x000000c20a003986 */ /* 0x0003e2000c10193c */
[----:B--2---:R-:W-:-:S03]  /*be8f0*/  IMAD.WIDE R14, R146, 0x4, R8 ;  /* 0x00000004920e7825 */ /* 0x004fc600078e0208 */
[----:B------:R-:W2:Y:S04]  /*be900*/  LDL.LU R146, [R1+0x13d4] ;  /* 0x0013d40001927983 */ /* 0x000ea80000300800 */
[----:B------:R-:W-:Y:S01]  /*be910*/  @P0 STG.E desc[UR60][R14.64], R190 ;  /* 0x000000be0e000986 */ /* 0x000fe2000c10193c */
[----:B---3--:R-:W-:-:S04]  /*be920*/  IMAD.WIDE R12, R144, 0x4, R2 ;  /* 0x00000004900c7825 */ /* 0x008fc800078e0202 */
[C---:B-1----:R-:W-:Y:S01]  /*be930*/  IMAD.WIDE R10, R144.reuse, 0x4, R4 ;  /* 0x00000004900a7825 */ /* 0x042fe200078e0204 */
[----:B------:R1:W-:Y:S04]  /*be940*/  @P5 STG.E desc[UR60][R12.64], R186 ;  /* 0x000000ba0c005986 */ /* 0x0003e8000c10193c */
[----:B------:R3:W-:Y:S01]  /*be950*/  @P6 STG.E desc[UR60][R10.64], R182 ;  /* 0x000000b60a006986 */ /* 0x0007e2000c10193c */
[----:B-1----:R-:W-:-:S04]  /*be960*/  IMAD.WIDE R12, R144, 0x4, R8 ;  /* 0x00000004900c7825 */ /* 0x002fc800078e0208 */
[----:B---3--:R-:W-:Y:S02]  /*be970*/  IMAD.WIDE R10, R144, 0x4, R6 ;  /* 0x00000004900a7825 */ /* 0x008fe400078e0206 */
[----:B------:R-:W3:Y:S02]  /*be980*/  LDL.LU R144, [R1+0x13d0] ;  /* 0x0013d00001907983 */ /* 0x000ee40000300800 */
[----:B------:R-:W-:Y:S01]  /*be990*/  VIADD R0, R152, 0xde ;  /* 0x000000de98007836 */ /* 0x000fe20000000000 */
[----:B------:R-:W-:Y:S01]  /*be9a0*/  ISETP.LT.AND P0, PT, R157, UR4, !P4 ;  /* 0x000000049d007c0c */ /* 0x000fe2000e701270 */
[----:B------:R-:W3:Y:S03]  /*be9b0*/  LDL.LU R147, [R1+0x13cc] ;  /* 0x0013cc0001937983 */ /* 0x000ee60000300800 */
[----:B------:R-:W-:Y:S01]  /*be9c0*/  ISETP.GE.AND P2, PT, R0, UR5, PT ;  /* 0x0000000500007c0c */ /* 0x000fe2000bf46270 */
[----:B------:R-:W-:Y:S01]  /*be9d0*/  ULDC UR5, c[0x0][0x22c] ;  /* 0x00008b0000057ab9 */ /* 0x000fe20000000800 */
[----:B------:R-:W-:-:S02]  /*be9e0*/  ISETP.LT.AND P4, PT, R158, UR4, !P4 ;  /* 0x000000049e007c0c */ /* 0x000fc4000e781270 */
[----:B------:R-:W-:Y:S02]  /*be9f0*/  ISETP.LT.AND P6, PT, R153, UR4, !P2 ;  /* 0x0000000499007c0c */ /* 0x000fe4000d7c1270 */
[----:B------:R-:W-:Y:S02]  /*bea00*/  IADD3 R16, R152, 0xdf, RZ ;  /* 0x000000df98107810 */ /* 0x000fe40007ffe0ff */
[----:B------:R-:W-:Y:S02]  /*bea10*/  ISETP.LT.AND P3, PT, R155, UR4, !P2 ;  /* 0x000000049b007c0c */ /* 0x000fe4000d761270 */
[----:B------:R-:W-:Y:S01]  /*bea20*/  ISETP.GE.AND P1, PT, R16, UR21, PT ;  /* 0x0000001510007c0c */ /* 0x000fe2000bf26270 */
[----:B------:R1:W-:Y:S01]  /*bea30*/  @P0 STG.E desc[UR60][R10.64], R178 ;  /* 0x000000b20a000986 */ /* 0x0003e2000c10193c */
[----:B------:R-:W-:Y:S02]  /*bea40*/  ISETP.LT.AND P5, PT, R157, UR4, !P2 ;  /* 0x000000049d007c0c */ /* 0x000fe4000d7a1270 */
[----:B------:R-:W-:Y:S01]  /*bea50*/  ISETP.LT.AND P2, PT, R158, UR4, !P2 ;  /* 0x000000049e007c0c */ /* 0x000fe2000d741270 */
[----:B------:R1:W-:Y:S01]  /*bea60*/  @P4 STG.E desc[UR60][R12.64], R174 ;  /* 0x000000ae0c004986 */ /* 0x0003e2000c10193c */
[----:B------:R-:W-:Y:S01]  /*bea70*/  ISETP.LT.AND P4, PT, R153, UR4, !P1 ;  /* 0x0000000499007c0c */ /* 0x000fe2000cf81270 */
[----:B----4-:R-:W-:-:S05]  /*bea80*/  IMAD.WIDE R14, R145, 0x4, R2 ;  /* 0x00000004910e7825 */ /* 0x010fca00078e0202 */
[----:B------:R4:W-:Y:S01]  /*bea90*/  @P6 STG.E desc[UR60][R14.64], R203 ;  /* 0x000000cb0e006986 */ /* 0x0009e2000c10193c */
[----:B------:R-:W-:Y:S01]  /*beaa0*/  ISETP.LT.AND P6, PT, R155, UR4, !P1 ;  /* 0x000000049b007c0c */ /* 0x000fe2000cfc1270 */
[----:B-1----:R-:W-:-:S04]  /*beab0*/  IMAD.WIDE R10, R145, 0x4, R4 ;  /* 0x00000004910a7825 */ /* 0x002fc800078e0204 */
[C---:B------:R-:W-:Y:S01]  /*beac0*/  IMAD.WIDE R12, R145.reuse, 0x4, R6 ;  /* 0x00000004910c7825 */ /* 0x040fe200078e0206 */
[----:B------:R1:W-:Y:S03]  /*bead0*/  @P3 STG.E desc[UR60][R10.64], R199 ;  /* 0x000000c70a003986 */ /* 0x0003e6000c10193c */
[----:B----4-:R-:W-:Y:S02]  /*beae0*/  IMAD.WIDE R14, R145, 0x4, R8 ;  /* 0x00000004910e7825 */ /* 0x010fe400078e0208 */
[----:B------:R-:W4:Y:S04]  /*beaf0*/  LDL.LU R145, [R1+0x13c8] ;  /* 0x0013c80001917983 */ /* 0x000f280000300800 */
[----:B------:R3:W-:Y:S04]  /*beb00*/  @P5 STG.E desc[UR60][R12.64], R195 ;  /* 0x000000c30c005986 */ /* 0x0007e8000c10193c */
[----:B------:R3:W-:Y:S01]  /*beb10*/  @P2 STG.E desc[UR60][R14.64], R191 ;  /* 0x000000bf0e002986 */ /* 0x0007e2000c10193c */
[----:B--2---:R-:W-:-:S04]  /*beb20*/  IMAD.WIDE R16, R146, 0x4, R2 ;  /* 0x0000000492107825 */ /* 0x004fc800078e0202 */
[C---:B------:R-:W-:Y:S01]  /*beb30*/  IMAD.WIDE R18, R146.reuse, 0x4, R4 ;  /* 0x0000000492127825 */ /* 0x040fe200078e0204 */
[----:B------:R2:W-:Y:S04]  /*beb40*/  @P4 STG.E desc[UR60][R16.64], R187 ;  /* 0x000000bb10004986 */ /* 0x0005e8000c10193c */
[----:B------:R2:W-:Y:S01]  /*beb50*/  @P6 STG.E desc[UR60][R18.64], R183 ;  /* 0x000000b712006986 */ /* 0x0005e2000c10193c */
[----:B------:R-:W-:-:S04]  /*beb60*/  IMAD.WIDE R20, R146, 0x4, R6 ;  /* 0x0000000492147825 */ /* 0x000fc800078e0206 */
[----:B-1----:R-:W-:-:S04]  /*beb70*/  IMAD.WIDE R10, R146, 0x4, R8 ;  /* 0x00000004920a7825 */ /* 0x002fc800078e0208 */
[----:B---3--:R-:W-:-:S04]  /*beb80*/  IMAD.WIDE R12, R144, 0x4, R2 ;  /* 0x00000004900c7825 */ /* 0x008fc800078e0202 */
[----:B------:R-:W-:-:S04]  /*beb90*/  IMAD.WIDE R14, R144, 0x4, R4 ;  /* 0x00000004900e7825 */ /* 0x000fc800078e0204 */
[----:B--2---:R-:W-:-:S04]  /*beba0*/  IMAD.WIDE R16, R144, 0x4, R6 ;  /* 0x0000000490107825 */ /* 0x004fc800078e0206 */
[----:B------:R-:W-:Y:S02]  /*bebb0*/  IMAD.WIDE R18, R144, 0x4, R8 ;  /* 0x0000000490127825 */ /* 0x000fe400078e0208 */
[----:B------:R-:W2:Y:S04]  /*bebc0*/  LDL.LU R144, [R1+0x13c4] ;  /* 0x0013c40001907983 */ /* 0x000ea80000300800 */
[----:B------:R-:W3:Y:S01]  /*bebd0*/  LDL.LU R146, [R1+0x13bc] ;  /* 0x0013bc0001927983 */ /* 0x000ee20000300800 */
[----:B------:R-:W-:Y:S02]  /*bebe0*/  IADD3 R0, R152, 0xe0, RZ ;  /* 0x000000e098007810 */ /* 0x000fe40007ffe0ff */
[----:B------:R-:W-:Y:S02]  /*bebf0*/  ISETP.LT.AND P3, PT, R157, UR4, !P1 ;  /* 0x000000049d007c0c */ /* 0x000fe4000cf61270 */
[----:B------:R-:W-:-:S02]  /*bec00*/  ISETP.GE.AND P0, PT, R0, UR5, PT ;  /* 0x0000000500007c0c */ /* 0x000fc4000bf06270 */
[----:B------:R-:W-:Y:S01]  /*bec10*/  ISETP.LT.AND P1, PT, R158, UR4, !P1 ;  /* 0x000000049e007c0c */ /* 0x000fe2000cf21270 */
[----:B------:R-:W-:Y:S01]  /*bec20*/  VIADD R0, R152, 0xe4 ;  /* 0x000000e498007836 */ /* 0x000fe20000000000 */
[----:B------:R-:W-:Y:S01]  /*bec30*/  ISETP.LT.AND P5, PT, R153, UR4, !P0 ;  /* 0x0000000499007c0c */ /* 0x000fe2000c7a1270 */
[----:B------:R-:W-:Y:S01]  /*bec40*/  ULDC UR5, c[0x0][0x22c] ;  /* 0x00008b0000057ab9 */ /* 0x000fe20000000800 */
[----:B------:R-:W-:Y:S02]  /*bec50*/  ISETP.LT.AND P4, PT, R155, UR4, !P0 ;  /* 0x000000049b007c0c */ /* 0x000fe4000c781270 */
[----:B------:R-:W-:Y:S02]  /*bec60*/  ISETP.GE.AND P2, PT, R0, UR17, PT ;  /* 0x0000001100007c0c */ /* 0x000fe4000bf46270 */
[----:B------:R-:W-:Y:S01]  /*bec70*/  IADD3 R0, R152, 0xe1, RZ ;  /* 0x000000e198007810 */ /* 0x000fe20007ffe0ff */
[----:B------:R-:W-:Y:S01]  /*bec80*/  @P3 STG.E desc[UR60][R20.64], R179 ;  /* 0x000000b314003986 */ /* 0x000fe2000c10193c */
[----:B------:R-:W-:-:S02]  /*bec90*/  ISETP.LT.AND P6, PT, R157, UR4, !P0 ;  /* 0x000000049d007c0c */ /* 0x000fc4000c7c1270 */
[----:B------:R-:W-:Y:S01]  /*beca0*/  ISETP.GE.AND P3, PT, R0, UR15, PT ;  /* 0x0000000f00007c0c */ /* 0x000fe2000bf66270 */
[----:B------:R1:W-:Y:S01]  /*becb0*/  @P1 STG.E desc[UR60][R10.64], R175 ;  /* 0x000000af0a001986 */ /* 0x0003e2000c10193c */
[----:B------:R-:W-:-:S03]  /*becc0*/  ISETP.LT.AND P0, PT, R158, UR4, !P0 ;  /* 0x000000049e007c0c */ /* 0x000fc6000c701270 */
[----:B------:R4:W-:Y:S01]  /*becd0*/  @P5 STG.E desc[UR60][R12.64], R168 ;  /* 0x000000a80c005986 */ /* 0x0009e2000c10193c */
[----:B------:R-:W-:-:S03]  /*bece0*/  ISETP.LT.AND P5, PT, R155, UR4, !P3 ;  /* 0x000000049b007c0c */ /* 0x000fc6000dfa1270 */
[----:B------:R4:W-:Y:S01]  /*becf0*/  @P4 STG.E desc[UR60][R14.64], R164 ;  /* 0x000000a40e004986 */ /* 0x0009e2000c10193c */
[----:B------:R-:W-:Y:S02]  /*bed00*/  ISETP.LT.AND P4, PT, R153, UR4, !P3 ;  /* 0x0000000499007c0c */ /* 0x000fe4000df81270 */
[----:B------:R-:W-:Y:S01]  /*bed10*/  ISETP.LT.AND P1, PT, R157, UR4, !P3 ;  /* 0x000000049d007c0c */ /* 0x000fe2000df21270 */
[----:B------:R-:W-:Y:S02]  /*bed20*/  VIADD R0, R152, 0xe2 ;  /* 0x000000e298007836 */ /* 0x000fe40000000000 */
[C---:B-1----:R-:W-:Y:S01]  /*bed30*/  IMAD.WIDE R10, R147.reuse, 0x4, R2 ;  /* 0x00000004930a7825 */ /* 0x042fe200078e0202 */
[----:B------:R1:W-:Y:S03]  /*bed40*/  @P6 STG.E desc[UR60][R16.64], R160 ;  /* 0x000000a010006986 */ /* 0x0003e6000c10193c */
[C---:B----4-:R-:W-:Y:S01]  /*bed50*/  IMAD.WIDE R12, R147.reuse, 0x4, R4 ;  /* 0x00000004930c7825 */ /* 0x050fe200078e0204 */
[----:B------:R-:W-:Y:S01]  /*bed60*/  ISETP.GE.AND P6, PT, R0, UR5, PT ;  /* 0x0000000500007c0c */ /* 0x000fe2000bfc6270 */
[----:B------:R4:W-:Y:S02]  /*bed70*/  @P0 STG.E desc[UR60][R18.64], R132 ;  /* 0x0000008412000986 */ /* 0x0009e4000c10193c */
[----:B------:R-:W-:Y:S01]  /*bed80*/  IMAD.WIDE R14, R147, 0x4, R6 ;  /* 0x00000004930e7825 */ /* 0x000fe200078e0206 */
[----:B------:R-:W-:Y:S01]  /*bed90*/  ISETP.LT.AND P3, PT, R158, UR4, !P3 ;  /* 0x000000049e007c0c */ /* 0x000fe2000df61270 */
[----:B------:R4:W-:Y:S01]  /*beda0*/  @P4 STG.E desc[UR60][R10.64], R124 ;  /* 0x0000007c0a004986 */ /* 0x0009e2000c10193c */
[----:B------:R-:W-:Y:S01]  /*bedb0*/  ISETP.LT.AND P0, PT, R153, UR4, !P6 ;  /* 0x0000000499007c0c */ /* 0x000fe2000f701270 */
[----:B------:R-:W-:-:S02]  /*bedc0*/  ULDC UR5, c[0x0][0x22c] ;  /* 0x00008b0000057ab9 */ /* 0x000fc40000000800 */
[----:B------:R4:W-:Y:S01]  /*bedd0*/  @P5 STG.E desc[UR60][R12.64], R28 ;  /* 0x0000001c0c005986 */ /* 0x0009e2000c10193c */
[----:B------:R-:W-:-:S03]  /*bede0*/  ISETP.LT.AND P4, PT, R157, UR4, !P6 ;  /* 0x000000049d007c0c */ /* 0x000fc6000f781270 */
[----:B------:R4:W-:Y:S01]  /*bedf0*/  @P1 STG.E desc[UR60][R14.64], R48 ;  /* 0x000000300e001986 */ /* 0x0009e2000c10193c */
[----:B------:R-:W-:Y:S01]  /*bee00*/  ISETP.LT.AND P1, PT, R155, UR4, !P6 ;  /* 0x000000049b007c0c */ /* 0x000fe2000f721270 */
[----:B-1----:R-:W-:-:S04]  /*bee10*/  IMAD.WIDE R16, R147, 0x4, R8 ;  /* 0x0000000493107825 */ /* 0x002fc800078e0208 */
[----:B----4-:R-:W-:-:S04]  /*bee20*/  IMAD.WIDE R18, R145, 0x4, R2 ;  /* 0x0000000491127825 */ /* 0x010fc800078e0202 */
[----:B------:R-:W-:-:S04]  /*bee30*/  IMAD.WIDE R10, R145, 0x4, R4 ;  /* 0x00000004910a7825 */ /* 0x000fc800078e0204 */
[----:B------:R-:W-:-:S04]  /*bee40*/  IMAD.WIDE R12, R145, 0x4, R6 ;  /* 0x00000004910c7825 */ /* 0x000fc800078e0206 */
[----:B------:R-:W-:Y:S02]  /*bee50*/  IMAD.WIDE R14, R145, 0x4, R8 ;  /* 0x00000004910e7825 */ /* 0x000fe400078e0208 */
[----:B------:R-:W4:Y:S01]  /*bee60*/  LDL.LU R145, [R1+0x13b0] ;  /* 0x0013b00001917983 */ /* 0x000f220000300800 */
[----:B------:R-:W-:-:S03]  /*bee70*/  IADD3 R0, R152, 0xe3, RZ ;  /* 0x000000e398007810 */ /* 0x000fc60007ffe0ff */
[----:B------:R2:W-:Y:S04]  /*bee80*/  @P3 STG.E desc[UR60][R16.64], R44 ;  /* 0x0000002c10003986 */ /* 0x0005e8000c10193c */
[----:B------:R1:W-:Y:S04]  /*bee90*/  @P0 STG.E desc[UR60][R18.64], R169 ;  /* 0x000000a912000986 */ /* 0x0003e8000c10193c */
[----:B------:R1:W-:Y:S04]  /*beea0*/  @P1 STG.E desc[UR60][R10.64], R165 ;  /* 0x000000a50a001986 */ /* 0x0003e8000c10193c */
[----:B------:R1:W-:Y:S01]  /*beeb0*/  @P4 STG.E desc[UR60][R12.64], R161 ;  /* 0x000000a10c004986 */ /* 0x0003e2000c10193c */
[----:B------:R-:W-:-:S02]  /*beec0*/  ISETP.GE.AND P5, PT, R0, UR5, PT ;  /* 0x0000000500007c0c */ /* 0x000fc4000bfa6270 */
[----:B------:R-:W-:Y:S01]  /*beed0*/  ISETP.LT.AND P6, PT, R158, UR4, !P6 ;  /* 0x000000049e007c0c */ /* 0x000fe2000f7c1270 */
[----:B--2---:R-:W-:-:S04]  /*beee0*/  IMAD.WIDE R16, R144, 0x4, R2 ;  /* 0x0000000490107825 */ /* 0x004fc800078e0202 */
[----:B-1----:R-:W-:-:S04]  /*beef0*/  IMAD.WIDE R18, R144, 0x4, R4 ;  /* 0x0000000490127825 */ /* 0x002fc800078e0204 */
[----:B------:R-:W-:-:S04]  /*bef00*/  IMAD.WIDE R10, R144, 0x4, R6 ;  /* 0x00000004900a7825 */ /* 0x000fc800078e0206 */
[----:B------:R-:W-:Y:S01]  /*bef10*/  IMAD.WIDE R12, R144, 0x4, R8 ;  /* 0x00000004900c7825 */ /* 0x000fe200078e0208 */
[----:B------:R-:W-:Y:S01]  /*bef20*/  ULDC UR5, c[0x0][0x22c] ;  /* 0x00008b0000057ab9 */ /* 0x000fe20000000800 */
[----:B------:R-:W2:Y:S01]  /*bef30*/  LDL.LU R144, [R1+0x13a8] ;  /* 0x0013a80001907983 */ /* 0x000ea20000300800 */
[----:B------:R-:W-:Y:S02]  /*bef40*/  ISETP.LT.AND P3, PT, R153, UR4, !P5 ;  /* 0x0000000499007c0c */ /* 0x000fe4000ef61270 */
[----:B------:R-:W-:Y:S02]  /*bef50*/  ISETP.LT.AND P1, PT, R155, UR4, !P5 ;  /* 0x000000049b007c0c */ /* 0x000fe4000ef21270 */
[----:B------:R-:W-:Y:S01]  /*bef60*/  ISETP.LT.AND P4, PT, R157, UR4, !P5 ;  /* 0x000000049d007c0c */ /* 0x000fe2000ef81270 */
[----:B------:R3:W-:Y:S08]  /*bef70*/  @P6 STG.E desc[UR60][R14.64], R133 ;  /* 0x000000850e006986 */ /* 0x0007f0000c10193c */
[----:B------:R1:W-:Y:S04]  /*bef80*/  @P3 STG.E desc[UR60][R16.64], R125 ;  /* 0x0000007d10003986 */ /* 0x0003e8000c10193c */
[----:B------:R1:W-:Y:S01]  /*bef90*/  @P1 STG.E desc[UR60][R18.64], R29 ;  /* 0x0000001d12001986 */ /* 0x0003e2000c10193c */
[----:B---3--:R-:W-:-:S03]  /*befa0*/  IMAD.WIDE R14, R146, 0x4, R2 ;  /* 0x00000004920e7825 */ /* 0x008fc600078e0202 */
[----:B------:R3:W-:Y:S01]  /*befb0*/  @P4 STG.E desc[UR60][R10.64], R49 ;  /* 0x000000310a004986 */ /* 0x0007e2000c10193c */
[----:B-1----:R-:W-:-:S04]  /*befc0*/  IMAD.WIDE R16, R146, 0x4, R4 ;  /* 0x0000000492107825 */ /* 0x002fc800078e0204 */
[----:B------:R-:W-:-:S04]  /*befd0*/  IMAD.WIDE R18, R146, 0x4, R6 ;  /* 0x0000000492127825 */ /* 0x000fc800078e0206 */
[----:B---3--:R-:W-:Y:S02]  /*befe0*/  IMAD.WIDE R10, R146, 0x4, R8 ;  /* 0x00000004920a7825 */ /* 0x008fe400078e0208 */
[----:B------:R-:W3:Y:S01]  /*beff0*/  LDL.LU R146, [R1+0x13a4] ;  /* 0x0013a40001927983 */ /* 0x000ee20000300800 */
[----:B------:R-:W-:Y:S02]  /*bf000*/  ISETP.LT.AND P5, PT, R158, UR4, !P5 ;  /* 0x000000049e007c0c */ /* 0x000fe4000efa1270 */
[----:B------:R-:W-:Y:S01]  /*bf010*/  ISETP.LT.AND P6, PT, R153, UR4, !P2 ;  /* 0x0000000499007c0c */ /* 0x000fe2000d7c1270 */
[----:B------:R-:W-:Y:S01]  /*bf020*/  VIADD R0, R152, 0xe5 ;  /* 0x000000e598007836 */ /* 0x000fe20000000000 */
[----:B------:R-:W-:Y:S01]  /*bf030*/  ISETP.LT.AND P3, PT, R155, UR4, !P2 ;  /* 0x000000049b007c0c */ /* 0x000fe2000d761270 */
[----:B------:R-:W3:Y:S01]  /*bf040*/  LDL.LU R147, [R1+0x13a0] ;  /* 0x0013a00001937983 */ /* 0x000ee20000300800 */
[----:B------:R-:W-:Y:S02]  /*bf050*/  ISETP.LT.AND P4, PT, R157, UR4, !P2 ;  /* 0x000000049d007c0c */ /* 0x000fe4000d781270 */
[----:B------:R-:W-:Y:S01]  /*bf060*/  ISETP.GE.AND P0, PT, R0, UR5, PT ;  /* 0x0000000500007c0c */ /* 0x000fe2000bf06270 */
[----:B------:R-:W-:Y:S01]  /*bf070*/  ULDC UR5, c[0x0][0x22c] ;  /* 0x00008b0000057ab9 */ /* 0x000fe20000000800 */
[----:B------:R-:W-:-:S03]  /*bf080*/  ISETP.LT.AND P2, PT, R158, UR4, !P2 ;  /* 0x000000049e007c0c */ /* 0x000fc6000d741270 */
[----:B------:R4:W-:Y:S01]  /*bf090*/  @P5 STG.E desc[UR60][R12.64], R45 ;  /* 0x0000002d0c005986 */ /* 0x0009e2000c10193c */
[----:B------:R-:W-:-:S03]  /*bf0a0*/  ISETP.LT.AND P5, PT, R155, UR4, !P0 ;  /* 0x000000049b007c0c */ /* 0x000fc6000c7a1270 */
[----:B------:R1:W-:Y:S01]  /*bf0b0*/  @P6 STG.E desc[UR60][R14.64], R170 ;  /* 0x000000aa0e006986 */ /* 0x0003e2000c10193c */
[----:B------:R-:W-:-:S03]  /*bf0c0*/  ISETP.LT.AND P6, PT, R153, UR4, !P0 ;  /* 0x0000000499007c0c */ /* 0x000fc6000c7c1270 */
[----:B------:R1:W-:Y:S01]  /*bf0d0*/  @P3 STG.E desc[UR60][R16.64], R166 ;  /* 0x000000a610003986 */ /* 0x0003e2000c10193c */
[----:B------:R-:W-:Y:S01]  /*bf0e0*/  ISETP.LT.AND P3, PT, R157, UR4, !P0 ;  /* 0x000000049d007c0c */ /* 0x000fe2000c761270 */
[C---:B----4-:R-:W-:Y:S02]  /*bf0f0*/  IMAD.WIDE R12, R145.reuse, 0x4, R2 ;  /* 0x00000004910c7825 */ /* 0x050fe400078e0202 */
[----:B------:R4:W-:Y:S02]  /*bf100*/  @P4 STG.E desc[UR60][R18.64], R162 ;  /* 0x000000a212004986 */ /* 0x0009e4000c10193c */
[C---:B-1----:R-:W-:Y:S02]  /*bf110*/  IMAD.WIDE R14, R145.reuse, 0x4, R4 ;  /* 0x00000004910e7825 */ /* 0x042fe400078e0204 */
[----:B------:R2:W-:Y:S02]  /*bf120*/  @P2 STG.E desc[UR60][R10.64], R134 ;  /* 0x000000860a002986 */ /* 0x0005e4000c10193c */
[----:B------:R-:W-:-:S02]  /*bf130*/  IMAD.WIDE R16, R145, 0x4, R6 ;  /* 0x0000000491107825 */ /* 0x000fc400078e0206 */
[----:B------:R1:W-:Y:S01]  /*bf140*/  @P6 STG.E desc[UR60][R12.64], R126 ;  /* 0x0000007e0c006986 */ /* 0x0003e2000c10193c */
[----:B------:R-:W-:-:S03]  /*bf150*/  IADD3 R0, R152, 0xe6, RZ ;  /* 0x000000e698007810 */ /* 0x000fc60007ffe0ff */
[----:B------:R1:W-:Y:S04]  /*bf160*/  @P5 STG.E desc[UR60][R14.64], R30 ;  /* 0x0000001e0e005986 */ /* 0x0003e8000c10193c */
[----:B------:R1:W-:Y:S01]  /*bf170*/  @P3 STG.E desc[UR60][R16.64], R50 ;  /* 0x0000003210003986 */ /* 0x0003e2000c10193c */
[----:B------:R-:W-:Y:S02]  /*bf180*/  ISETP.GE.AND P1, PT, R0, UR5, PT ;  /* 0x0000000500007c0c */ /* 0x000fe4000bf26270 */
[----:B------:R-:W-:Y:S01]  /*bf190*/  ISETP.LT.AND P0, PT, R158, UR4, !P0 ;  /* 0x000000049e007c0c */ /* 0x000fe2000c701270 */
[----:B----4-:R-:W-:Y:S01]  /*bf1a0*/  IMAD.WIDE R18, R145, 0x4, R8 ;  /* 0x0000000491127825 */ /* 0x010fe200078e0208 */
[----:B------:R-:W-:Y:S01]  /*bf1b0*/  ISETP.LT.AND P4, PT, R153, UR4, !P1 ;  /* 0x0000000499007c0c */ /* 0x000fe2000cf81270 */
[----:B------:R-:W-:Y:S01]  /*bf1c0*/  ULDC UR5, c[0x0][0x22c] ;  /* 0x00008b0000057ab9 */ /* 0x000fe20000000800 */
[----:B------:R-:W-:-:S02]  /*bf1d0*/  ISETP.LT.AND P6, PT, R155, UR4, !P1 ;  /* 0x000000049b007c0c */ /* 0x000fc4000cfc1270 */
[----:B------:R-:W-:-:S04]  /*bf1e0*/  IADD3 R20, R152, 0xea, RZ ;  /* 0x000000ea98147810 */ /* 0x000fc80007ffe0ff */
[----:B------:R-:W-:-:S03]  /*bf1f0*/  ISETP.GE.AND P2, PT, R20, UR13, PT ;  /* 0x0000000d14007c0c */ /* 0x000fc6000bf46270 */
[----:B------:R3:W-:Y:S01]  /*bf200*/  @P0 STG.E desc[UR60][R18.64], R46 ;  /* 0x0000002e12000986 */ /* 0x0007e2000c10193c */
[----:B--2---:R-:W-:-:S04]  /*bf210*/  IMAD.WIDE R10, R144, 0x4, R2 ;  /* 0x00000004900a7825 */ /* 0x004fc800078e0202 */
[----:B-1----:R-:W-:-:S04]  /*bf220*/  IMAD.WIDE R12, R144, 0x4, R4 ;  /* 0x00000004900c7825 */ /* 0x002fc800078e0204 */
[----:B------:R-:W-:-:S04]  /*bf230*/  IMAD.WIDE R14, R144, 0x4, R6 ;  /* 0x00000004900e7825 */ /* 0x000fc800078e0206 */
[----:B------:R-:W-:Y:S02]  /*bf240*/  IMAD.WIDE R16, R144, 0x4, R8 ;  /* 0x0000000490107825 */ /* 0x000fe400078e0208 */
[----:B------:R-:W2:Y:S04]  /*bf250*/  LDL.LU R144, [R1+0x139c] ;  /* 0x00139c0001907983 */ /* 0x000ea80000300800 */
[----:B------:R-:W4:Y:S04]  /*bf260*/  LDL.LU R145, [R1+0x1398] ;  /* 0x0013980001917983 */ /* 0x000f280000300800 */
[----:B------:R1:W-:Y:S04]  /*bf270*/  @P4 STG.E desc[UR60][R10.64], R171 ;  /* 0x000000ab0a004986 */ /* 0x0003e8000c10193c */
[----:B------:R1:W-:Y:S01]  /*bf280*/  @P6 STG.E desc[UR60][R12.64], R167 ;  /* 0x000000a70c006986 */ /* 0x0003e2000c10193c */
[----:B---3--:R-:W-:-:S04]  /*bf290*/  IMAD.WIDE R18, R146, 0x4, R2 ;  /* 0x0000000492127825 */ /* 0x008fc800078e0202 */
[----:B------:R-:W-:-:S04]  /*bf2a0*/  IMAD.WIDE R20, R146, 0x4, R4 ;  /* 0x0000000492147825 */ /* 0x000fc800078e0204 */
[----:B-1----:R-:W-:-:S04]  /*bf2b0*/  IMAD.WIDE R10, R146, 0x4, R6 ;  /* 0x00000004920a7825 */ /* 0x002fc800078e0206 */
[----:B------:R-:W-:Y:S02]  /*bf2c0*/  IMAD.WIDE R12, R146, 0x4, R8 ;  /* 0x00000004920c7825 */ /* 0x000fe400078e0208 */
[----:B------:R-:W3:Y:S02]  /*bf2d0*/  LDL.LU R146, [R1+0x1394] ;  /* 0x0013940001927983 */ /* 0x000ee40000300800 */
[----:B------:R-:W-:Y:S01]  /*bf2e0*/  VIADD R0, R152, 0xe7 ;  /* 0x000000e798007836 */ /* 0x000fe20000000000 */
[----:B------:R-:W-:-:S04]  /*bf2f0*/  ISETP.LT.AND P5, PT, R157, UR4, !P1 ;  /* 0x000000049d007c0c */ /* 0x000fc8000cfa1270 */
[----:B------:R-:W-:Y:S02]  /*bf300*/  ISETP.GE.AND P3, PT, R0, UR11, PT ;  /* 0x0000000b00007c0c */ /* 0x000fe4000bf66270 */
[----:B------:R-:W-:Y:S02]  /*bf310*/  ISETP.LT.AND P1, PT, R158, UR4, !P1 ;  /* 0x000000049e007c0c */ /* 0x000fe4000cf21270 */
[----:B------:R-:W-:Y:S02]  /*bf320*/  ISETP.LT.AND P0, PT, R153, UR4, !P3 ;  /* 0x0000000499007c0c */ /* 0x000fe4000df01270 */
[----:B------:R-:W-:Y:S01]  /*bf330*/  ISETP.LT.AND P4, PT, R155, UR4, !P3 ;  /* 0x000000049b007c0c */ /* 0x000fe2000df81270 */
[----:B------:R-:W-:Y:S01]  /*bf340*/  VIADD R0, R152, 0xe8 ;  /* 0x000000e898007836 */ /* 0x000fe20000000000 */
[----:B------:R-:W-:Y:S01]  /*bf350*/  ISETP.LT.AND P6, PT, R157, UR4, !P3 ;  /* 0x000000049d007c0c */ /* 0x000fe2000dfc1270 */
[----:B------:R1:W-:Y:S03]  /*bf360*/  @P5 STG.E desc[UR60][R14.64], R163 ;  /* 0x000000a30e005986 */ /* 0x0003e6000c10193c */
[----:B------:R-:W-:Y:S01]  /*bf370*/  ISETP.GE.AND P5, PT, R0, UR5, PT ;  /* 0x0000000500007c0c */ /* 0x000fe2000bfa6270 */
[----:B------:R-:W-:-:S02]  /*bf380*/  ULDC UR5, c[0x0][0x22c] ;  /* 0x00008b0000057ab9 */ /* 0x000fc40000000800 */
[----:B------:R1:W-:Y:S01]  /*bf390*/  @P1 STG.E desc[UR60][R16.64], R135 ;  /* 0x0000008710001986 */ /* 0x0003e2000c10193c */
[----:B------:R-:W-:-:S03]  /*bf3a0*/  ISETP.LT.AND P3, PT, R158, UR4, !P3 ;  /* 0x000000049e007c0c */ /* 0x000fc6000df61270 */
[----:B------:R1:W-:Y:S01]  /*bf3b0*/  @P0 STG.E desc[UR60][R18.64], R127 ;  /* 0x0000007f12000986 */ /* 0x0003e2000c10193c */
[----:B------:R-:W-:-:S03]  /*bf3c0*/  ISETP.LT.AND P1, PT, R155, UR4, !P5 ;  /* 0x000000049b007c0c */ /* 0x000fc6000ef21270 */
[----:B------:R-:W-:Y:S01]  /*bf3d0*/  @P4 STG.E desc[UR60][R20.64], R31 ;  /* 0x0000001f14004986 */ /* 0x000fe2000c10193c */
[----:B------:R-:W-:Y:S02]  /*bf3e0*/  ISETP.LT.AND P4, PT, R153, UR4, !P5 ;  /* 0x0000000499007c0c */ /* 0x000fe4000ef81270 */
[----:B------:R-:W-:Y:S01]  /*bf3f0*/  IADD3 R0, R152, 0xe9, RZ ;  /* 0x000000e998007810 */ /* 0x000fe20007ffe0ff */
[----:B-1----:R-:W-:Y:S01]  /*bf400*/  IMAD.WIDE R14, R147, 0x4, R2 ;  /* 0x00000004930e7825 */ /* 0x002fe200078e0202 */
[----:B------:R-:W-:Y:S01]  /*bf410*/  ISETP.LT.AND P0, PT, R157, UR4, !P5 ;  /* 0x000000049d007c0c */ /* 0x000fe2000ef01270 */
[----:B------:R1:W-:Y:S01]  /*bf420*/  @P6 STG.E desc[UR60][R10.64], R51 ;  /* 0x000000330a006986 */ /* 0x0003e2000c10193c */
[----:B------:R-:W-:Y:S01]  /*bf430*/  ISETP.GE.AND P6, PT, R0, UR5, PT ;  /* 0x0000000500007c0c */ /* 0x000fe2000bfc6270 */
[----:B------:R-:W-:Y:S01]  /*bf440*/  IMAD.WIDE R16, R147, 0x4, R4 ;  /* 0x0000000493107825 */ /* 0x000fe200078e0204 */
[----:B------:R-:W-:Y:S01]  /*bf450*/  ISETP.LT.AND P5, PT, R158, UR4, !P5 ;  /* 0x000000049e007c0c */ /* 0x000fe2000efa1270 */
[----:B------:R2:W-:Y:S01]  /*bf460*/  @P3 STG.E desc[UR60][R12.64], R47 ;  /* 0x0000002f0c003986 */ /* 0x0005e2000c10193c */
[----:B------:R-:W-:Y:S01]  /*bf470*/  ISETP.LT.AND P3, PT, R153, UR4, !P6 ;  /* 0x0000000499007c0c */ /* 0x000fe2000f761270 */
[----:B------:R-:W-:Y:S01]  /*bf480*/  IMAD.WIDE R18, R147, 0x4, R6 ;  /* 0x0000000493127825 */ /* 0x000fe200078e0206 */
[----:B------:R-:W-:Y:S01]  /*bf490*/  ULDC UR5, c[0x0][0x22c] ;  /* 0x00008b0000057ab9 */ /* 0x000fe20000000800 */
[----:B------:R2:W-:Y:S01]  /*bf4a0*/  @P4 STG.E desc[UR60][R14.64], R40 ;  /* 0x000000280e004986 */ /* 0x0005e2000c10193c */
[----:B------:R-:W-:-:S03]  /*bf4b0*/  ISETP.LT.AND P4, PT, R157, UR4, !P6 ;  /* 0x000000049d007c0c */ /* 0x000fc6000f781270 */
[----:B------:R2:W-:Y:S01]  /*bf4c0*/  @P1 STG.E desc[UR60][R16.64], R36 ;  /* 0x0000002410001986 */ /* 0x0005e2000c10193c */
[----:B------:R-:W-:Y:S01]  /*bf4d0*/  ISETP.LT.AND P1, PT, R155, UR4, !P6 ;  /* 0x000000049b007c0c */ /* 0x000fe2000f721270 */
[----:B-1----:R-:W-:Y:S02]  /*bf4e0*/  IMAD.WIDE R10, R147, 0x4, R8 ;  /* 0x00000004930a7825 */ /* 0x002fe400078e0208 */
[----:B------:R1:W-:Y:S01]  /*bf4f0*/  @P0 STG.E desc[UR60][R18.64], R52 ;  /* 0x0000003412000986 */ /* 0x0003e2000c10193c */
[----:B------:R-:W-:-:S03]  /*bf500*/  ISETP.LT.AND P6, PT, R158, UR4, !P6 ;  /* 0x000000049e007c0c */ /* 0x000fc6000f7c1270 */
[----:B------:R4:W-:Y:S01]  /*bf510*/  @P5 STG.E desc[UR60][R10.64], R32 ;  /* 0x000000200a005986 */ /* 0x0009e2000c10193c */
[----:B--2---:R-:W-:-:S04]  /*bf520*/  IMAD.WIDE R12, R144, 0x4, R2 ;  /* 0x00000004900c7825 */ /* 0x004fc800078e0202 */
[----:B------:R-:W-:-:S04]  /*bf530*/  IMAD.WIDE R14, R144, 0x4, R4 ;  /* 0x00000004900e7825 */ /* 0x000fc800078e0204 */
[----:B------:R-:W-:-:S04]  /*bf540*/  IMAD.WIDE R16, R144, 0x4, R6 ;  /* 0x0000000490107825 */ /* 0x000fc800078e0206 */
[----:B-1----:R-:W-:Y:S02]  /*bf550*/  IMAD.WIDE R18, R144, 0x4, R8 ;  /* 0x0000000490127825 */ /* 0x002fe400078e0208 */
[----:B------:R-:W2:Y:S04]  /*bf560*/  LDL.LU R144, [R1+0x138c] ;  /* 0x00138c0001907983 */ /* 0x000ea80000300800 */
[----:B------:R1:W-:Y:S01]  /*bf570*/  @P3 STG.E desc[UR60][R12.64], R56 ;  /* 0x000000380c003986 */ /* 0x0003e2000c10193c */
[----:B------:R-:W-:-:S03]  /*bf580*/  ISETP.LT.AND P3, PT, R157, UR4, !P2 ;  /* 0x000000049d007c0c */ /* 0x000fc6000d761270 */
[----:B------:R3:W-:Y:S01]  /*bf590*/  @P1 STG.E desc[UR60][R14.64], R60 ;  /* 0x0000003c0e001986 */ /* 0x0007e2000c10193c */
[----:B------:R-:W-:-:S03]  /*bf5a0*/  ISETP.LT.AND P1, PT, R153, UR4, !P2 ;  /* 0x0000000499007c0c */ /* 0x000fc6000d721270 */
[----:B------:R3:W-:Y:S01]  /*bf5b0*/  @P4 STG.E desc[UR60][R16.64], R80 ;  /* 0x0000005010004986 */ /* 0x0007e2000c10193c */
[----:B------:R-:W-:Y:S01]  /*bf5c0*/  ISETP.LT.AND P4, PT, R155, UR4, !P2 ;  /* 0x000000049b007c0c */ /* 0x000fe2000d781270 */
[----:B----4-:R-:W-:-:S04]  /*bf5d0*/  IMAD.WIDE R20, R145, 0x4, R2 ;  /* 0x0000000491147825 */ /* 0x010fc800078e0202 */
[----:B------:R-:W-:-:S04]  /*bf5e0*/  IMAD.WIDE R10, R145, 0x4, R4 ;  /* 0x00000004910a7825 */ /* 0x000fc800078e0204 */
[----:B-1----:R-:W-:-:S04]  /*bf5f0*/  IMAD.WIDE R12, R145, 0x4, R6 ;  /* 0x00000004910c7825 */ /* 0x002fc800078e0206 */
[----:B---3--:R-:W-:Y:S02]  /*bf600*/  IMAD.WIDE R14, R145, 0x4, R8 ;  /* 0x00000004910e7825 */ /* 0x008fe400078e0208 */
[----:B------:R-:W3:Y:S04]  /*bf610*/  LDL.LU R145, [R1+0x1380] ;  /* 0x0013800001917983 */ /* 0x000ee80000300800 */
[----:B------:R1:W-:Y:S01]  /*bf620*/  @P6 STG.E desc[UR60][R18.64], R76 ;  /* 0x0000004c12006986 */ /* 0x0003e2000c10193c */
[----:B------:R-:W-:-:S03]  /*bf630*/  IMAD.WIDE R16, R146, 0x4, R2 ;  /* 0x0000000492107825 */ /* 0x000fc600078e0202 */
[----:B------:R-:W-:Y:S04]  /*bf640*/  @P1 STG.E desc[UR60][R20.64], R41 ;  /* 0x0000002914001986 */ /* 0x000fe8000c10193c */
[----:B------:R4:W-:Y:S04]  /*bf650*/  @P4 STG.E desc[UR60][R10.64], R37 ;  /* 0x000000250a004986 */ /* 0x0009e8000c10193c */
[----:B------:R4:W-:Y:S01]  /*bf660*/  @P3 STG.E desc[UR60][R12.64], R53 ;  /* 0x000000350c003986 */ /* 0x0009e2000c10193c */
[----:B-1----:R-:W-:-:S04]  /*bf670*/  IMAD.WIDE R18, R146, 0x4, R4 ;  /* 0x0000000492127825 */ /* 0x002fc800078e0204 */
[----:B----4-:R-:W-:-:S04]  /*bf680*/  IMAD.WIDE R10, R146, 0x4, R6 ;  /* 0x00000004920a7825 */ /* 0x010fc800078e0206 */
[----:B------:R-:W-:Y:S02]  /*bf690*/  IMAD.WIDE R12, R146, 0x4, R8 ;  /* 0x00000004920c7825 */ /* 0x000fe400078e0208 */
[----:B------:R-:W4:Y:S02]  /*bf6a0*/  LDL.LU R146, [R1+0x1378] ;  /* 0x0013780001927983 */ /* 0x000f240000300800 */
[----:B------:R-:W-:Y:S01]  /*bf6b0*/  VIADD R0, R152, 0xeb ;  /* 0x000000eb98007836 */ /* 0x000fe20000000000 */
[----:B------:R-:W-:-:S04]  /*bf6c0*/  ISETP.LT.AND P2, PT, R158, UR4, !P2 ;  /* 0x000000049e007c0c */ /* 0x000fc8000d741270 */
[----:B------:R-:W-:Y:S01]  /*bf6d0*/  ISETP.GE.AND P0, PT, R0, UR5, PT ;  /* 0x0000000500007c0c */ /* 0x000fe2000bf06270 */
[----:B------:R-:W-:-:S03]  /*bf6e0*/  ULDC UR5, c[0x0][0x22c] ;  /* 0x00008b0000057ab9 */ /* 0x000fc60000000800 */
[----:B------:R-:W-:Y:S02]  /*bf6f0*/  ISETP.LT.AND P5, PT, R153, UR4, !P0 ;  /* 0x0000000499007c0c */ /* 0x000fe4000c7a1270 */
[----:B------:R-:W-:Y:S02]  /*bf700*/  ISETP.LT.AND P1, PT, R155, UR4, !P0 ;  /* 0x000000049b007c0c */ /* 0x000fe4000c721270 */
[----:B------:R-:W-:Y:S02]  /*bf710*/  ISETP.LT.AND P3, PT, R157, UR4, !P0 ;  /* 0x000000049d007c0c */ /* 0x000fe4000c761270 */
[----:B------:R-:W-:Y:S01]  /*bf720*/  IADD3 R0, R152, 0xec, RZ ;  /* 0x000000ec98007810 */ /* 0x000fe20007ffe0ff */
[----:B------:R2:W-:Y:S03]  /*bf730*/  @P2 STG.E desc[UR60][R14.64], R33 ;  /* 0x000000210e002986 */ /* 0x0005e6000c10193c */
[----:B------:R-:W-:-:S02]  /*bf740*/  ISETP.GE.AND P6, PT, R0, UR5, PT ;  /* 0x0000000500007c0c */ /* 0x000fc4000bfc6270 */
[----:B------:R-:W-:Y:S01]  /*bf750*/  ISETP.LT.AND P0, PT, R158, UR4, !P0 ;  /* 0x000000049e007c0c */ /* 0x000fe2000c701270 */
[----:B------:R1:W-:Y:S01]  /*bf760*/  @P5 STG.E desc[UR60][R16.64], R57 ;  /* 0x0000003910005986 */ /* 0x0003e2000c10193c */
[----:B------:R-:W-:Y:S01]  /*bf770*/  ISETP.LT.AND P4, PT, R153, UR4, !P6 ;  /* 0x0000000499007c0c */ /* 0x000fe2000f781270 */
[C---:B------:R-:W-:Y:S01]  /*bf780*/  VIADD R0, R152.reuse, 0xed ;  /* 0x000000ed98007836 */ /* 0x040fe20000000000 */
[----:B------:R-:W-:Y:S01]  /*bf790*/  ISETP.LT.AND P5, PT, R155, UR4, !P6 ;  /* 0x000000049b007c0c */ /* 0x000fe2000f7a1270 */
[----:B------:R-:W-:Y:S01]  /*bf7a0*/  @P1 STG.E desc[UR60][R18.64], R61 ;  /* 0x0000003d12001986 */ /* 0x000fe2000c10193c */
[----:B------:R-:W-:Y:S01]  /*bf7b0*/  IADD3 R20, R152, 0xf0, RZ ;  /* 0x000000f098147810 */ /* 0x000fe20007ffe0ff */
[----:B------:R-:W-:Y:S02]  /*bf7c0*/  ULDC UR5, c[0x0][0x22c] ;  /* 0x00008b0000057ab9 */ /* 0x000fe40000000800 */
[----:B------:R1:W-:Y:S01]  /*bf7d0*/  @P3 STG.E desc[UR60][R10.64], R81 ;  /* 0x000000510a003986 */ /* 0x0003e2000c10193c */
[----:B------:R-:W-:-:S02]  /*bf7e0*/  ISETP.LT.AND P3, PT, R157, UR4, !P6 ;  /* 0x000000049d007c0c */ /* 0x000fc4000f761270 */
[----:B------:R-:W-:Y:S01]  /*bf7f0*/  ISETP.GE.AND P2, PT, R0, UR9, PT ;  /* 0x0000000900007c0c */ /* 0x000fe2000bf46270 */
[----:B------:R3:W-:Y:S01]  /*bf800*/  @P0 STG.E desc[UR60][R12.64], R77 ;  /* 0x0000004d0c000986 */ /* 0x0007e2000c10193c */
[----:B------:R-:W-:Y:S02]  /*bf810*/  ISETP.LT.AND P6, PT, R158, UR4, !P6 ;  /* 0x000000049e007c0c */ /* 0x000fe4000f7c1270 */
[----:B------:R-:W-:Y:S02]  /*bf820*/  ISETP.LT.AND P0, PT, R153, UR4, !P2 ;  /* 0x0000000499007c0c */ /* 0x000fe4000d701270 */
[----:B------:R-:W-:Y:S01]  /*bf830*/  ISETP.GE.AND P1, PT, R20, UR7, PT ;  /* 0x0000000714007c0c */ /* 0x000fe2000bf26270 */
[----:B--2---:R-:W-:-:S04]  /*bf840*/  IMAD.WIDE R14, R144, 0x4, R2 ;  /* 0x00000004900e7825 */ /* 0x004fc800078e0202 */
[----:B-1----:R-:W-:-:S04]  /*bf850*/  IMAD.WIDE R16, R144, 0x4, R4 ;  /* 0x0000000490107825 */ /* 0x002fc800078e0204 */
[----:B------:R-:W-:-:S04]  /*bf860*/  IMAD.WIDE R10, R144, 0x4, R6 ;  /* 0x00000004900a7825 */ /* 0x000fc800078e0206 */
[----:B------:R-:W-:Y:S02]  /*bf870*/  IMAD.WIDE R18, R144, 0x4, R8 ;  /* 0x0000000490127825 */ /* 0x000fe400078e0208 */
[----:B------:R-:W2:Y:S04]  /*bf880*/  LDL.LU R144, [R1+0x1374] ;  /* 0x0013740001907983 */ /* 0x000ea80000300800 */
[----:B------:R1:W-:Y:S04]  /*bf890*/  @P4 STG.E desc[UR60][R14.64], R42 ;  /* 0x0000002a0e004986 */ /* 0x0003e8000c10193c */
[----:B------:R-:W-:Y:S01]  /*bf8a0*/  @P5 STG.E desc[UR60][R16.64], R38 ;  /* 0x0000002610005986 */ /* 0x000fe2000c10193c */
[----:B------:R-:W-:-:S03]  /*bf8b0*/  ISETP.LT.AND P5, PT, R155, UR4, !P2 ;  /* 0x000000049b007c0c */ /* 0x000fc6000d7a1270 */
[----:B------:R1:W-:Y:S01]  /*bf8c0*/  @P3 STG.E desc[UR60][R10.64], R54 ;  /* 0x000000360a003986 */ /* 0x0003e2000c10193c */
[----:B------:R-:W-:Y:S01]  /*bf8d0*/  ISETP.LT.AND P3, PT, R157, UR4, !P2 ;  /* 0x000000049d007c0c */ /* 0x000fe2000d761270 */
[----:B---3--:R-:W-:-:S04]  /*bf8e0*/  IMAD.WIDE R20, R145, 0x4, R2 ;  /* 0x0000000491147825 */ /* 0x008fc800078e0202 */
[----:B------:R-:W-:-:S04]  /*bf8f0*/  IMAD.WIDE R12, R145, 0x4, R4 ;  /* 0x00000004910c7825 */ /* 0x000fc800078e0204 */
[----:B-1----:R-:W-:-:S04]  /*bf900*/  IMAD.WIDE R14, R145, 0x4, R6 ;  /* 0x00000004910e7825 */ /* 0x002fc800078e0206 */
[----:B------:R-:W-:Y:S02]  /*bf910*/  IMAD.WIDE R10, R145, 0x4, R8 ;  /* 0x00000004910a7825 */ /* 0x000fe400078e0208 */
[----:B------:R-:W3:Y:S04]  /*bf920*/  LDL.LU R145, [R1+0x1370] ;  /* 0x0013700001917983 */ /* 0x000ee80000300800 */
[----:B------:R1:W-:Y:S04]  /*bf930*/  @P6 STG.E desc[UR60][R18.64], R34 ;  /* 0x0000002212006986 */ /* 0x0003e8000c10193c */
[----:B------:R-:W-:Y:S04]  /*bf940*/  @P0 STG.E desc[UR60][R20.64], R58 ;  /* 0x0000003a14000986 */ /* 0x000fe8000c10193c */
[----:B------:R1:W-:Y:S04]  /*bf950*/  @P5 STG.E desc[UR60][R12.64], R62 ;  /* 0x0000003e0c005986 */ /* 0x0003e8000c10193c */
[----:B------:R1:W-:Y:S01]  /*bf960*/  @P3 STG.E desc[UR60][R14.64], R82 ;  /* 0x000000520e003986 */ /* 0x0003e2000c10193c */
[----:B----4-:R-:W-:-:S04]  /*bf970*/  IMAD.WIDE R16, R146, 0x4, R2 ;  /* 0x0000000492107825 */ /* 0x010fc800078e0202 */
[----:B-1----:R-:W-:-:S04]  /*bf980*/  IMAD.WIDE R18, R146, 0x4, R4 ;  /* 0x0000000492127825 */ /* 0x002fc800078e0204 */
[----:B------:R-:W-:-:S04]  /*bf990*/  IMAD.WIDE R12, R146, 0x4, R6 ;  /* 0x00000004920c7825 */ /* 0x000fc800078e0206 */
[----:B------:R-:W-:Y:S02]  /*bf9a0*/  IMAD.WIDE R14, R146, 0x4, R8 ;  /* 0x00000004920e7825 */ /* 0x000fe400078e0208 */
[----:B------:R-:W4:Y:S04]  /*bf9b0*/  LDL.LU R146, [R1+0x136c] ;  /* 0x00136c0001927983 */ /* 0x000f280000300800 */
[----:B------:R-:W4:Y:S01]  /*bf9c0*/  LDL.LU R22, [R1+0x2cd8] ;  /* 0x002cd80001167983 */ /* 0x000f220000300800 */
[----:B------:R-:W-:Y:S01]  /*bf9d0*/  VIADD R0, R152, 0xee ;  /* 0x000000ee98007836 */ /* 0x000fe20000000000 */
[----:B------:R-:W-:-:S04]  /*bf9e0*/  ISETP.LT.AND P2, PT, R158, UR4, !P2 ;  /* 0x000000049e007c0c */ /* 0x000fc8000d741270 */
[----:B------:R-:W-:Y:S01]  /*bf9f0*/  ISETP.GE.AND P4, PT, R0, UR5, PT ;  /* 0x0000000500007c0c */ /* 0x000fe2000bf86270 */
[----:B------:R-:W-:-:S03]  /*bfa00*/  ULDC UR5, c[0x0][0x22c] ;  /* 0x00008b0000057ab9 */ /* 0x000fc60000000800 */
[----:B------:R-:W-:Y:S02]  /*bfa10*/  ISETP.LT.AND P6, PT, R153, UR4, !P4 ;  /* 0x0000000499007c0c */ /* 0x000fe4000e7c1270 */
[----:B------:R-:W-:Y:S02]  /*bfa20*/  ISETP.LT.AND P0, PT, R155, UR4, !P4 ;  /* 0x000000049b007c0c */ /* 0x000fe4000e701270 */
[----:B------:R-:W-:Y:S01]  /*bfa30*/  IADD3 R0, R152, 0xef, RZ ;  /* 0x000000ef98007810 */ /* 0x000fe20007ffe0ff */
[----:B------:R1:W-:Y:S01]  /*bfa40*/  @P2 STG.E desc[UR60][R10.64], R78 ;  /* 0x0000004e0a002986 */ /* 0x0003e2000c10193c */
[----:B------:R-:W-:Y:S02]  /*bfa50*/  ISETP.LT.AND P3, PT, R157, UR4, !P4 ;  /* 0x000000049d007c0c */ /* 0x000fe4000e761270 */
[----:B------:R-:W-:Y:S02]  /*bfa60*/  ISETP.GE.AND P5, PT, R0, UR5, PT ;  /* 0x0000000500007c0c */ /* 0x000fe4000bfa6270 */
[----:B------:R-:W-:-:S03]  /*bfa70*/  ISETP.LT.AND P4, PT, R158, UR4, !P4 ;  /* 0x000000049e007c0c */ /* 0x000fc6000e781270 */
[----:B------:R1:W-:Y:S01]  /*bfa80*/  @P6 STG.E desc[UR60][R16.64], R43 ;  /* 0x0000002b10006986 */ /* 0x0003e2000c10193c */
[----:B------:R-:W-:Y:S01]  /*bfa90*/  ISETP.LT.AND P2, PT, R153, UR4, !P5 ;  /* 0x0000000499007c0c */ /* 0x000fe2000ef41270 */
[----:B------:R-:W-:Y:S01]  /*bfaa0*/  VIADD R0, R152, 0xf1 ;  /* 0x000000f198007836 */ /* 0x000fe20000000000 */
[----:B------:R-:W-:Y:S01]  /*bfab0*/  ULDC UR5, c[0x0][0x22c] ;  /* 0x00008b0000057ab9 */ /* 0x000fe20000000800 */
[----:B------:R-:W-:Y:S01]  /*bfac0*/  @P0 STG.E desc[UR60][R18.64], R39 ;  /* 0x0000002712000986 */ /* 0x000fe2000c10193c */
[----:B------:R-:W-:-:S03]  /*bfad0*/  ISETP.LT.AND P0, PT, R155, UR4, !P5 ;  /* 0x000000049b007c0c */ /* 0x000fc6000ef01270 */
[----:B------:R1:W-:Y:S01]  /*bfae0*/  @P3 STG.E desc[UR60][R12.64], R55 ;  /* 0x000000370c003986 */ /* 0x0003e2000c10193c */
[----:B------:R-:W-:-:S03]  /*bfaf0*/  ISETP.LT.AND P6, PT, R157, UR4, !P5 ;  /* 0x000000049d007c0c */ /* 0x000fc6000efc1270 */
[----:B------:R3:W-:Y:S01]  /*bfb00*/  @P4 STG.E desc[UR60][R14.64], R35 ;  /* 0x000000230e004986 */ /* 0x0007e2000c10193c */
[----:B------:R-:W-:Y:S02]  /*bfb10*/  ISETP.LT.AND P5, PT, R158, UR4, !P5 ;  /* 0x000000049e007c0c */ /* 0x000fe4000efa1270 */
[----:B------:R-:W-:Y:S02]  /*bfb20*/  ISETP.LT.AND P4, PT, R157, UR4, !P1 ;  /* 0x000000049d007c0c */ /* 0x000fe4000cf81270 */
[----:B------:R-:W-:Y:S02]  /*bfb30*/  IADD3 R152, R152, 0xf2, RZ ;  /* 0x000000f298987810 */ /* 0x000fe40007ffe0ff */
[----:B------:R-:W-:Y:S01]  /*bfb40*/  ISETP.GE.AND P3, PT, R0, UR5, PT ;  /* 0x0000000500007c0c */ /* 0x000fe2000bf66270 */
[----:B------:R-:W-:Y:S01]  /*bfb50*/  ULDC UR5, c[0x0][0x22c] ;  /* 0x00008b0000057ab9 */ /* 0x000fe20000000800 */
[----:B--2---:R-:W-:-:S04]  /*bfb60*/  IMAD.WIDE R20, R144, 0x4, R2 ;  /* 0x0000000490147825 */ /* 0x004fc800078e0202 */
[C---:B-1----:R-:W-:Y:S01]  /*bfb70*/  IMAD.WIDE R10, R144.reuse, 0x4, R4 ;  /* 0x00000004900a7825 */ /* 0x042fe200078e0204 */
[----:B------:R-:W-:Y:S03]  /*bfb80*/  @P2 STG.E desc[UR60][R20.64], R59 ;  /* 0x0000003b14002986 */ /* 0x000fe6000c10193c */
[C---:B------:R-:W-:Y:S01]  /*bfb90*/  IMAD.WIDE R16, R144.reuse, 0x4, R6 ;  /* 0x0000000490107825 */ /* 0x040fe200078e0206 */
[----:B------:R1:W-:Y:S03]  /*bfba0*/  @P0 STG.E desc[UR60][R10.64], R63 ;  /* 0x0000003f0a000986 */ /* 0x0003e6000c10193c */
[----:B------:R-:W-:Y:S02]  /*bfbb0*/  IMAD.WIDE R12, R144, 0x4, R8 ;  /* 0x00000004900c7825 */ /* 0x000fe400078e0208 */
[----:B------:R-:W2:Y:S01]  /*bfbc0*/  LDL.LU R144, [R1+0x1368] ;  /* 0x0013680001907983 */ /* 0x000ea20000300800 */
[----:B------:R-:W-:-:S02]  /*bfbd0*/  ISETP.LT.AND P0, PT, R153, UR4, !P1 ;  /* 0x0000000499007c0c */ /* 0x000fc4000cf01270 */
[----:B------:R-:W-:Y:S01]  /*bfbe0*/  ISETP.LT.AND P2, PT, R155, UR4, !P1 ;  /* 0x000000049b007c0c */ /* 0x000fe2000cf41270 */
[----:B------:R-:W2:Y:S01]  /*bfbf0*/  LDL.LU R23, [R1+0x2cd4] ;  /* 0x002cd40001177983 */ /* 0x000ea20000300800 */
[----:B------:R-:W-:-:S03]  /*bfc00*/  ISETP.LT.AND P1, PT, R158, UR4, !P1 ;  /* 0x000000049e007c0c */ /* 0x000fc6000cf21270 */
[----:B------:R1:W-:Y:S04]  /*bfc10*/  @P6 STG.E desc[UR60][R16.64], R83 ;  /* 0x0000005310006986 */ /* 0x0003e8000c10193c */
[----:B------:R-:W2:Y:S01]  /*bfc20*/  LDL.LU R147, [R1+0x1364] ;  /* 0x0013640001937983 */ /* 0x000ea20000300800 */
[----:B---3--:R-:W-:-:S04]  /*bfc30*/  IMAD.WIDE R18, R145, 0x4, R2 ;  /* 0x0000000491127825 */ /* 0x008fc800078e0202 */
[C---:B------:R-:W-:Y:S01]  /*bfc40*/  IMAD.WIDE R14, R145.reuse, 0x4, R4 ;  /* 0x00000004910e7825 */ /* 0x040fe200078e0204 */
[----:B------:R3:W-:Y:S03]  /*bfc50*/  @P5 STG.E desc[UR60][R12.64], R79 ;  /* 0x0000004f0c005986 */ /* 0x0007e6000c10193c */
[C---:B-1----:R-:W-:Y:S01]  /*bfc60*/  IMAD.WIDE R10, R145.reuse, 0x4, R6 ;  /* 0x00000004910a7825 */ /* 0x042fe200078e0206 */
[----:B------:R-:W-:Y:S03]  /*bfc70*/  @P0 STG.E desc[UR60][R18.64], R72 ;  /* 0x0000004812000986 */ /* 0x000fe6000c10193c */
[----:B------:R-:W-:Y:S01]  /*bfc80*/  IMAD.WIDE R16, R145, 0x4, R8 ;  /* 0x0000000491107825 */ /* 0x000fe200078e0208 */
[----:B------:R-:W-:Y:S01]  /*bfc90*/  ISETP.GE.AND P5, PT, R152, UR5, PT ;  /* 0x0000000598007c0c */ /* 0x000fe2000bfa6270 */
[----:B------:R1:W-:Y:S01]  /*bfca0*/  @P2 STG.E desc[UR60][R14.64], R68 ;  /* 0x000000440e002986 */ /* 0x0003e2000c10193c */
[----:B------:R-:W-:-:S03]  /*bfcb0*/  ULDC UR5, c[0x0][0x22c] ;  /* 0x00008b0000057ab9 */ /* 0x000fc60000000800 */
[----:B------:R2:W-:Y:S04]  /*bfcc0*/  @P4 STG.E desc[UR60][R10.64], R84 ;  /* 0x000000540a004986 */ /* 0x0005e8000c10193c */
[----:B------:R2:W-:Y:S01]  /*bfcd0*/  @P1 STG.E desc[UR60][R16.64], R64 ;  /* 0x0000004010001986 */ /* 0x0005e2000c10193c */
[----:B----4-:R-:W-:-:S03]  /*bfce0*/  ISETP.GE.AND P1, PT, R22, UR5, PT ;  /* 0x0000000516007c0c */ /* 0x010fc6000bf26270 */
[----:B------:R-:W4:Y:S04]  /*bfcf0*/  LDL.LU R22, [R1+0x2cd0] ;  /* 0x002cd00001167983 */ /* 0x000f280000300800 */
[----:B------:R-:W4:Y:S01]  /*bfd00*/  LDL.LU R0, [R1+0x2ccc] ;  /* 0x002ccc0001007983 */ /* 0x000f220000300800 */
[----:B------:R-:W-:Y:S01]  /*bfd10*/  ISETP.LT.AND P6, PT, R153, UR4, !P3 ;  /* 0x0000000499007c0c */ /* 0x000fe2000dfc1270 */
[----:B------:R-:W-:Y:S01]  /*bfd20*/  IMAD.WIDE R20, R146, 0x4, R2 ;  /* 0x0000000492147825 */ /* 0x000fe200078e0202 */
[----:B------:R-:W-:Y:S02]  /*bfd30*/  ISETP.LT.AND P2, PT, R155, UR4, !P3 ;  /* 0x000000049b007c0c */ /* 0x000fe4000df41270 */
[----:B------:R-:W-:Y:S02]  /*bfd40*/  ISETP.LT.AND P0, PT, R157, UR4, !P3 ;  /* 0x000000049d007c0c */ /* 0x000fe4000df01270 */
[----:B------:R-:W-:-:S02]  /*bfd50*/  ISETP.LT.AND P3, PT, R158, UR4, !P3 ;  /* 0x000000049e007c0c */ /* 0x000fc4000df61270 */
[----:B------:R-:W-:Y:S01]  /*bfd60*/  ISETP.LT.AND P4, PT, R153, UR4, !P5 ;  /* 0x0000000499007c0c */ /* 0x000fe2000ef81270 */
[----:B---3--:R-:W-:-:S04]  /*bfd70*/  IMAD.WIDE R12, R146, 0x4, R4 ;  /* 0x00000004920c7825 */ /* 0x008fc800078e0204 */
[----:B------:R-:W-:Y:S01]  /*bfd80*/  @P6 STG.E desc[UR60][R20.64], R88 ;  /* 0x0000005814006986 */ /* 0x000fe2000c10193c */
[----:B------:R-:W-:Y:S01]  /*bfd90*/  ISETP.LT.AND P6, PT, R155, UR4, !P5 ;  /* 0x000000049b007c0c */ /* 0x000fe2000efc1270 */
[C---:B-1----:R-:W-:Y:S02]  /*bfda0*/  IMAD.WIDE R14, R146.reuse, 0x4, R6 ;  /* 0x00000004920e7825 */ /* 0x042fe400078e0206 */
[----:B------:R1:W-:Y:S02]  /*bfdb0*/  @P2 STG.E desc[UR60][R12.64], R92 ;  /* 0x0000005c0c002986 */ /* 0x0003e4000c10193c */
[----:B------:R-:W-:Y:S02]  /*bfdc0*/  IMAD.WIDE R18, R146, 0x4, R8 ;  /* 0x0000000492127825 */ /* 0x000fe400078e0208 */
[----:B------:R-:W3:Y:S04]  /*bfdd0*/  LDL.LU R146, [R1+0x135c] ;  /* 0x00135c0001927983 */ /* 0x000ee80000300800 */
[----:B------:R1:W-:Y:S01]  /*bfde0*/  @P0 STG.E desc[UR60][R14.64], R100 ;  /* 0x000000640e000986 */ /* 0x0003e2000c10193c */
[----:B------:R-:W-:-:S02]  /*bfdf0*/  ISETP.LT.AND P0, PT, R157, UR4, !P5 ;  /* 0x000000049d007c0c */ /* 0x000fc4000ef01270 */
[----:B------:R-:W-:Y:S01]  /*bfe00*/  ISETP.LT.AND P5, PT, R158, UR4, !P5 ;  /* 0x000000049e007c0c */ /* 0x000fe2000efa1270 */
[----:B------:R1:W-:Y:S01]  /*bfe10*/  @P3 STG.E desc[UR60][R18.64], R96 ;  /* 0x0000006012003986 */ /* 0x0003e2000c10193c */
[----:B------:R-:W-:Y:S02]  /*bfe20*/  ISETP.LT.AND P3, PT, R153, UR4, !P1 ;  /* 0x0000000499007c0c */ /* 0x000fe4000cf61270 */
[----:B------:R-:W-:Y:S01]  /*bfe30*/  ISETP.LT.AND P2, PT, R155, UR4, !P1 ;  /* 0x000000049b007c0c */ /* 0x000fe2000cf41270 */
[----:B--2---:R-:W-:-:S04]  /*bfe40*/  IMAD.WIDE R10, R144, 0x4, R2 ;  /* 0x00000004900a7825 */ /* 0x004fc800078e0202 */
[----:B------:R-:W-:Y:S01]  /*bfe50*/  IMAD.WIDE R16, R144, 0x4, R4 ;  /* 0x0000000490107825 */ /* 0x000fe200078e0204 */
[----:B------:R2:W-:Y:S04]  /*bfe60*/  @P4 STG.E desc[UR60][R10.64], R73 ;  /* 0x000000490a004986 */ /* 0x0005e8000c10193c */
[----:B------:R-:W-:Y:S01]  /*bfe70*/  @P6 STG.E desc[UR60][R16.64], R69 ;  /* 0x0000004510006986 */ /* 0x000fe2000c10193c */
[----:B------:R-:W-:Y:S02]  /*bfe80*/  ISETP.LT.AND P6, PT, R157, UR4, !P1 ;  /* 0x000000049d007c0c */ /* 0x000fe4000cfc1270 */
[----:B------:R-:W-:Y:S01]  /*bfe90*/  ISETP.LT.AND P1, PT, R158, UR4, !P1 ;  /* 0x000000049e007c0c */ /* 0x000fe2000cf21270 */
[----:B-1----:R-:W-:-:S04]  /*bfea0*/  IMAD.WIDE R12, R144, 0x4, R6 ;  /* 0x00000004900c7825 */ /* 0x002fc800078e0206 */
[----:B------:R-:W-:Y:S01]  /*bfeb0*/  IMAD.WIDE R14, R144, 0x4, R8 ;  /* 0x00000004900e7825 */ /* 0x000fe200078e0208 */
[----:B------:R1:W-:Y:S03]  /*bfec0*/  @P0 STG.E desc[UR60][R12.64], R85 ;  /* 0x000000550c000986 */ /* 0x0003e6000c10193c */
[C---:B------:R-:W-:Y:S01]  /*bfed0*/  IMAD.WIDE R18, R147.reuse, 0x4, R2 ;  /* 0x0000000493127825 */ /* 0x040fe200078e0202 */
[----:B------:R-:W3:Y:S03]  /*bfee0*/  LDL.LU R144, [R1+0x1350] ;  /* 0x0013500001907983 */ /* 0x000ee60000300800 */
[C---:B------:R-:W-:Y:S01]  /*bfef0*/  IMAD.WIDE R20, R147.reuse, 0x4, R4 ;  /* 0x0000000493147825 */ /* 0x040fe200078e0204 */
[----:B------:R3:W-:Y:S03]  /*bff00*/  @P5 STG.E desc[UR60][R14.64], R65 ;  /* 0x000000410e005986 */ /* 0x0007e6000c10193c */
[C---:B--2---:R-:W-:Y:S01]  /*bff10*/  IMAD.WIDE R10, R147.reuse, 0x4, R6 ;  /* 0x00000004930a7825 */ /* 0x044fe200078e0206 */
[----:B------:R2:W-:Y:S03]  /*bff20*/  @P3 STG.E desc[UR60][R18.64], R89 ;  /* 0x0000005912003986 */ /* 0x0005e6000c10193c */
[----:B-1----:R-:W-:Y:S01]  /*bff30*/  IMAD.WIDE R12, R147, 0x4, R8 ;  /* 0x00000004930c7825 */ /* 0x002fe200078e0208 */
[----:B------:R-:W-:Y:S04]  /*bff40*/  @P2 STG.E desc[UR60][R20.64], R93 ;  /* 0x0000005d14002986 */ /* 0x000fe8000c10193c */
[----:B------:R1:W-:Y:S04]  /*bff50*/  @P6 STG.E desc[UR60][R10.64], R101 ;  /* 0x000000650a006986 */ /* 0x0003e8000c10193c */
[----:B------:R-:W2:Y:S04]  /*bff60*/  LDL.LU R145, [R1+0x1348] ;  /* 0x0013480001917983 */ /* 0x000ea80000300800 */
[----:B------:R1:W-:Y:S01]  /*bff70*/  @P1 STG.E desc[UR60][R12.64], R97 ;  /* 0x000000610c001986 */ /* 0x0003e2000c10193c */
[----:B----4-:R-:W-:-:S03]  /*bff80*/  ISETP.GE.AND P0, PT, R22, UR5, PT ;  /* 0x0000000516007c0c */ /* 0x010fc6000bf06270 */
[----:B------:R-:W4:Y:S01]  /*bff90*/  LDL.LU R22, [R1+0x2cc8] ;  /* 0x002cc80001167983 */ /* 0x000f220000300800 */
[----:B------:R-:W-:-:S03]  /*bffa0*/  ISETP.GE.AND P1, PT, R0, UR5, PT ;  /* 0x0000000500007c0c */ /* 0x000fc6000bf26270 */
[----:B------:R-:W4:Y:S01]  /*bffb0*/  LDL.LU R0, [R1+0x2cc4] ;  /* 0x002cc40001007983 */ /* 0x000f220000300800 */
[----:B------:R-:W-:Y:S02]  /*bffc0*/  ISETP.GE.AND P4, PT, R23, UR5, PT ;  /* 0x0000000517007c0c */ /* 0x000fe4000bf86270 */
[C---:B------:R-:W-:Y:S01]  /*bffd0*/  ISETP.LT.AND P6, PT, R153.reuse, UR4, !P0 ;  /* 0x0000000499007c0c */ /* 0x040fe2000c7c1270 */
[----:B------:R-:W4:Y:S01]  /*bffe0*/  LDL.LU R24, [R1+0x2cc0] ;  /* 0x002cc00001187983 */ /* 0x000f220000300800 */
[----:B------:R-:W-:Y:S02]  /*bfff0*/  ISETP.LT.AND P2, PT, R153, UR4, !P4 ;  /* 0x0000000499007c0c */ /* 0x000fe4000e741270 */
[----:B------:R-:W-:Y:S02]  /*c0000*/  ISETP.LT.AND P5, PT, R155, UR4, !P4 ;  /* 0x000000049b007c0c */ /* 0x000fe4000e7a1270 */
[----:B------:R-:W-:Y:S02]  /*c0010*/  ISETP.LT.AND P3, PT, R157, UR4, !P4 ;  /* 0x000000049d007c0c */ /* 0x000fe4000e761270 */
[----:B------:R-:W-:Y:S01]  /*c0020*/  ISETP.LT.AND P4, PT, R158, UR4, !P4 ;  /* 0x000000049e007c0c */ /* 0x000fe2000e781270 */
[----:B---3--:R-:W-:-:S04]  /*c0030*/  IMAD.WIDE R14, R146, 0x4, R2 ;  /* 0x00000004920e7825 */ /* 0x008fc800078e0202 */
[C---:B------:R-:W-:Y:S02]  /*c0040*/  IMAD.WIDE R16, R146.reuse, 0x4, R4 ;  /* 0x0000000492107825 */ /* 0x040fe400078e0204 */
[----:B------:R3:W-:Y:S02]  /*c0050*/  @P2 STG.E desc[UR60][R14.64], R74 ;  /* 0x0000004a0e002986 */ /* 0x0007e4000c10193c */
[----:B--2---:R-:W-:Y:S02]  /*c0060*/  IMAD.WIDE R18, R146, 0x4, R6 ;  /* 0x0000000492127825 */ /* 0x004fe400078e0206 */
[----:B------:R2:W-:Y:S01]  /*c0070*/  @P5 STG.E desc[UR60][R16.64], R70 ;  /* 0x0000004610005986 */ /* 0x0005e2000c10193c */
[----:B------:R-:W-:-:S03]  /*c0080*/  ISETP.LT.AND P2, PT, R157, UR4, !P0 ;  /* 0x000000049d007c0c */ /* 0x000fc6000c741270 */
[----:B------:R2:W-:Y:S01]  /*c0090*/  @P3 STG.E desc[UR60][R18.64], R86 ;  /* 0x0000005612003986 */ /* 0x0005e2000c10193c */
[----:B------:R-:W-:Y:S02]  /*c00a0*/  ISETP.LT.AND P3, PT, R155, UR4, !P0 ;  /* 0x000000049b007c0c */ /* 0x000fe4000c761270 */
[----:B------:R-:W-:Y:S01]  /*c00b0*/  ISETP.LT.AND P0, PT, R158, UR4, !P0 ;  /* 0x000000049e007c0c */ /* 0x000fe2000c701270 */
[----:B-1----:R-:W-:Y:S02]  /*c00c0*/  IMAD.WIDE R10, R146, 0x4, R8 ;  /* 0x00000004920a7825 */ /* 0x002fe400078e0208 */
[----:B------:R-:W4:Y:S04]  /*c00d0*/  LDL.LU R146, [R1+0x1344] ;  /* 0x0013440001927983 */ /* 0x000f280000300800 */
[----:B------:R1:W-:Y:S01]  /*c00e0*/  @P4 STG.E desc[UR60][R10.64], R66 ;  /* 0x000000420a004986 */ /* 0x0003e2000c10193c */
[----:B------:R-:W-:-:S04]  /*c00f0*/  IMAD.WIDE R20, R144, 0x4, R2 ;  /* 0x0000000490147825 */ /* 0x000fc800078e0202 */
[C---:B------:R-:W-:Y:S01]  /*c0100*/  IMAD.WIDE R12, R144.reuse, 0x4, R4 ;  /* 0x00000004900c7825 */ /* 0x040fe200078e0204 */
[----:B------:R1:W-:Y:S03]  /*c0110*/  @P6 STG.E desc[UR60][R20.64], R90 ;  /* 0x0000005a14006986 */ /* 0x0003e6000c10193c */
[C---:B---3--:R-:W-:Y:S01]  /*c0120*/  IMAD.WIDE R14, R144.reuse, 0x4, R6 ;  /* 0x00000004900e7825 */ /* 0x048fe200078e0206 */
[----:B------:R-:W-:Y:S03]  /*c0130*/  @P3 STG.E desc[UR60][R12.64], R94 ;  /* 0x0000005e0c003986 */ /* 0x000fe6000c10193c */
[----:B--2---:R-:W-:Y:S02]  /*c0140*/  IMAD.WIDE R16, R144, 0x4, R8 ;  /* 0x0000000490107825 */ /* 0x004fe400078e0208 */
[----:B------:R-:W2:Y:S04]  /*c0150*/  LDL.LU R144, [R1+0x1340] ;  /* 0x0013400001907983 */ /* 0x000ea80000300800 */
[----:B------:R-:W-:Y:S04]  /*c0160*/  @P2 STG.E desc[UR60][R14.64], R102 ;  /* 0x000000660e002986 */ /* 0x000fe8000c10193c */
[----:B------:R3:W-:Y:S01]  /*c0170*/  @P0 STG.E desc[UR60][R16.64], R98 ;  /* 0x0000006210000986 */ /* 0x0007e2000c10193c */
[----:B------:R-:W-:-:S02]  /*c0180*/  ISETP.LT.AND P5, PT, R153, UR4, !P1 ;  /* 0x0000000499007c0c */ /* 0x000fc4000cfa1270 */
[----:B------:R-:W-:Y:S01]  /*c0190*/  ISETP.LT.AND P4, PT, R155, UR4, !P1 ;  /* 0x000000049b007c0c */ /* 0x000fe2000cf81270 */
[----:B------:R-:W-:Y:S01]  /*c01a0*/  IMAD.WIDE R18, R145, 0x4, R2 ;  /* 0x0000000491127825 */ /* 0x000fe200078e0202 */
[----:B------:R-:W-:Y:S01]  /*c01b0*/  ISETP.LT.AND P6, PT, R157, UR4, !P1 ;  /* 0x000000049d007c0c */ /* 0x000fe2000cfc1270 */
[----:B------:R-:W2:Y:S01]  /*c01c0*/  LDS.128 R12, [R154] ;  /* 0x000000009a0c7984 */ /* 0x000ea20000000c00 */
[----:B----4-:R-:W-:-:S03]  /*c01d0*/  ISETP.GE.AND P0, PT, R0, UR5, PT ;  /* 0x0000000500007c0c */ /* 0x010fc6000bf06270 */
[----:B------:R-:W4:Y:S01]  /*c01e0*/  LDL.LU R0, [R1+0x2cbc] ;  /* 0x002cbc0001007983 */ /* 0x000f220000300800 */
[----:B------:R-:W-:Y:S01]  /*c01f0*/  ISETP.LT.AND P1, PT, R158, UR4, !P1 ;  /* 0x000000049e007c0c */ /* 0x000fe2000cf21270 */
[C---:B-1----:R-:W-:Y:S01]  /*c0200*/  IMAD.WIDE R10, R145.reuse, 0x4, R4 ;  /* 0x00000004910a7825 */ /* 0x042fe200078e0204 */
[----:B------:R-:W-:Y:S01]  /*c0210*/  ISETP.GE.AND P3, PT, R22, UR5, PT ;  /* 0x0000000516007c0c */ /* 0x000fe2000bf66270 */
[----:B------:R1:W-:Y:S02]  /*c0220*/  @P5 STG.E desc[UR60][R18.64], R75 ;  /* 0x0000004b12005986 */ /* 0x0003e4000c10193c */
[----:B------:R-:W-:Y:S01]  /*c0230*/  IMAD.WIDE R20, R145, 0x4, R6 ;  /* 0x0000000491147825 */ /* 0x000fe200078e0206 */
[----:B------:R-:W-:-:S03]  /*c0240*/  ISETP.LT.AND P5, PT, R153, UR4, !P3 ;  /* 0x0000000499007c0c */ /* 0x000fc6000dfa1270 */
[----:B------:R-:W-:Y:S01]  /*c0250*/  IMAD.WIDE R22, R145, 0x4, R8 ;  /* 0x0000000491167825 */ /* 0x000fe200078e0208 */
[----:B------:R-:W-:Y:S01]  /*c0260*/  ISETP.LT.AND P2, PT, R155, UR4, !P3 ;  /* 0x000000049b007c0c */ /* 0x000fe2000df41270 */
[----:B------:R1:W-:Y:S01]  /*c0270*/  @P4 STG.E desc[UR60][R10.64], R71 ;  /* 0x000000470a004986 */ /* 0x0003e2000c10193c */
[----:B------:R-:W-:-:S03]  /*c0280*/  ISETP.LT.AND P4, PT, R157, UR4, !P3 ;  /* 0x000000049d007c0c */ /* 0x000fc6000df81270 */
[----:B------:R1:W-:Y:S01]  /*c0290*/  @P6 STG.E desc[UR60][R20.64], R87 ;  /* 0x0000005714006986 */ /* 0x0003e2000c10193c */
[----:B------:R-:W-:-:S03]  /*c02a0*/  ISETP.LT.AND P6, PT, R158, UR4, !P3 ;  /* 0x000000049e007c0c */ /* 0x000fc6000dfc1270 */
[----:B------:R2:W-:Y:S01]  /*c02b0*/  @P1 STG.E desc[UR60][R22.64], R67 ;  /* 0x0000004316001986 */ /* 0x0005e2000c10193c */
[----:B------:R-:W-:-:S03]  /*c02c0*/  ISETP.LT.AND P1, PT, R153, UR4, !P0 ;  /* 0x0000000499007c0c */ /* 0x000fc6000c721270 */
[----:B------:R-:W4:Y:S04]  /*c02d0*/  LDL.LU R145, [R1+0x133c] ;  /* 0x00133c0001917983 */ /* 0x000f280000300800 */
[----:B------:R-:W4:Y:S01]  /*c02e0*/  LDL.LU R28, [R1+0x2cb8] ;  /* 0x002cb800011c7983 */ /* 0x000f220000300800 */
[----:B---3--:R-:W-:-:S04]  /*c02f0*/  IMAD.WIDE R16, R146, 0x4, R2 ;  /* 0x0000000492107825 */ /* 0x008fc800078e0202 */
[C---:B-1----:R-:W-:Y:S01]  /*c0300*/  IMAD.WIDE R18, R146.reuse, 0x4, R4 ;  /* 0x0000000492127825 */ /* 0x042fe200078e0204 */
[----:B------:R1:W-:Y:S03]  /*c0310*/  @P5 STG.E desc[UR60][R16.64], R91 ;  /* 0x0000005b10005986 */ /* 0x0003e6000c10193c */
[C---:B------:R-:W-:Y:S01]  /*c0320*/  IMAD.WIDE R10, R146.reuse, 0x4, R6 ;  /* 0x00000004920a7825 */ /* 0x040fe200078e0206 */
[----:B------:R3:W-:Y:S03]  /*c0330*/  @P2 STG.E desc[UR60][R18.64], R95 ;  /* 0x0000005f12002986 */ /* 0x0007e6000c10193c */
[----:B------:R-:W-:Y:S01]  /*c0340*/  IMAD.WIDE R20, R146, 0x4, R8 ;  /* 0x0000000492147825 */ /* 0x000fe200078e0208 */
[----:B------:R3:W-:Y:S04]  /*c0350*/  @P4 STG.E desc[UR60][R10.64], R103 ;  /* 0x000000670a004986 */ /* 0x0007e8000c10193c */
[----:B------:R3:W-:Y:S04]  /*c0360*/  @P6 STG.E desc[UR60][R20.64], R99 ;  /* 0x0000006314006986 */ /* 0x0007e8000c10193c */
[----:B------:R-:W3:Y:S01]  /*c0370*/  LDL.LU R146, [R1+0x1338] ;  /* 0x0013380001927983 */ /* 0x000ee20000300800 */
[----:B------:R-:W-:Y:S01]  /*c0380*/  ISETP.GE.AND P3, PT, R24, UR5, PT ;  /* 0x0000000518007c0c */ /* 0x000fe2000bf66270 */
[----:B--2---:R-:W-:-:S05]  /*c0390*/  IMAD.WIDE R22, R144, 0x4, R2 ;  /* 0x0000000490167825 */ /* 0x004fca00078e0202 */
[----:B------:R-:W-:Y:S01]  /*c03a0*/  @P1 STG.E desc[UR60][R22.64], R104 ;  /* 0x0000006816001986 */ /* 0x000fe2000c10193c */
[----:B----4-:R-:W-:-:S03]  /*c03b0*/  ISETP.GE.AND P1, PT, R0, UR5, PT ;  /* 0x0000000500007c0c */ /* 0x010fc6000bf26270 */
[----:B------:R-:W2:Y:S01]  /*c03c0*/  LDL.LU R0, [R1+0x2cb4] ;  /* 0x002cb40001007983 */ /* 0x000ea20000300800 */
[----:B-1----:R-:W-:-:S03]  /*c03d0*/  IMAD.WIDE R16, R144, 0x4, R4 ;  /* 0x0000000490107825 */ /* 0x002fc600078e0204 */
[----:B------:R-:W4:Y:S01]  /*c03e0*/  LDL.LU R27, [R1+0x2cb0] ;  /* 0x002cb000011b7983 */ /* 0x000f220000300800 */
[----:B---3--:R-:W-:-:S04]  /*c03f0*/  IMAD.WIDE R18, R144, 0x4, R6 ;  /* 0x0000000490127825 */ /* 0x008fc800078e0206 */
[----:B------:R-:W-:Y:S02]  /*c0400*/  IMAD.WIDE R24, R144, 0x4, R8 ;  /* 0x0000000490187825 */ /* 0x000fe400078e0208 */
[----:B------:R-:W3:Y:S01]  /*c0410*/  LDL.LU R144, [R1+0x1334] ;  /* 0x0013340001907983 */ /* 0x000ee20000300800 */
[----:B------:R-:W-:Y:S02]  /*c0420*/  ISETP.LT.AND P2, PT, R155, UR4, !P0 ;  /* 0x000000049b007c0c */ /* 0x000fe4000c741270 */
[----:B------:R-:W-:Y:S01]  /*c0430*/  ISETP.LT.AND P5, PT, R157, UR4, !P0 ;  /* 0x000000049d007c0c */ /* 0x000fe2000c7a1270 */
[----:B------:R-:W4:Y:S01]  /*c0440*/  LDL.LU R26, [R1+0x2cac] ;  /* 0x002cac00011a7983 */ /* 0x000f220000300800 */
[----:B------:R-:W-:Y:S02]  /*c0450*/  ISETP.LT.AND P0, PT, R158, UR4, !P0 ;  /* 0x000000049e007c0c */ /* 0x000fe4000c701270 */
[----:B------:R-:W-:Y:S01]  /*c0460*/  ISETP.LT.AND P6, PT, R153, UR4, !P3 ;  /* 0x0000000499007c0c */ /* 0x000fe2000dfc1270 */
[----:B------:R-:W4:Y:S01]  /*c0470*/  LDL.LU R147, [R1+0x132c] ;  /* 0x00132c0001937983 */ /* 0x000f220000300800 */
[----:B------:R-:W-:-:S05]  /*c0480*/  ISETP.LT.AND P4, PT, R155, UR4, !P3 ;  /* 0x000000049b007c0c */ /* 0x000fca000df81270 */
[----:B------:R1:W-:Y:S04]  /*c0490*/  @P2 STG.E desc[UR60][R16.64], R112 ;  /* 0x0000007010002986 */ /* 0x0003e8000c10193c */
[----:B------:R1:W-:Y:S04]  /*c04a0*/  @P5 STG.E desc[UR60][R18.64], R116 ;  /* 0x0000007412005986 */ /* 0x0003e8000c10193c */
[----:B------:R1:W-:Y:S01]  /*c04b0*/  @P0 STG.E desc[UR60][R24.64], R108 ;  /* 0x0000006c18000986 */ /* 0x0003e2000c10193c */
[----:B------:R-:W-:Y:S01]  /*c04c0*/  ISETP.LT.AND P0, PT, R157, UR4, !P3 ;  /* 0x000000049d007c0c */ /* 0x000fe2000df01270 */
[----:B------:R-:W-:-:S04]  /*c04d0*/  IMAD.WIDE R10, R145, 0x4, R2 ;  /* 0x00000004910a7825 */ /* 0x000fc800078e0202 */
[C---:B------:R-:W-:Y:S01]  /*c04e0*/  IMAD.WIDE R20, R145.reuse, 0x4, R4 ;  /* 0x0000000491147825 */ /* 0x040fe200078e0204 */
[----:B------:R1:W-:Y:S03]  /*c04f0*/  @P6 STG.E desc[UR60][R10.64], R120 ;  /* 0x000000780a006986 */ /* 0x0003e6000c10193c */
[C---:B-1----:R-:W-:Y:S01]  /*c0500*/  IMAD.WIDE R16, R145.reuse, 0x4, R6 ;  /* 0x0000000491107825 */ /* 0x042fe200078e0206 */
[----:B------:R1:W-:Y:S04]  /*c0510*/  @P4 STG.E desc[UR60][R20.64], R128 ;  /* 0x0000008014004986 */ /* 0x0003e8000c10193c */
[----:B------:R3:W-:Y:S01]  /*c0520*/  @P0 STG.E desc[UR60][R16.64], R140 ;  /* 0x0000008c10000986 */ /* 0x0007e2000c10193c */
[----:B------:R-:W-:Y:S01]  /*c0530*/  IMAD.WIDE R18, R145, 0x4, R8 ;  /* 0x0000000491127825 */ /* 0x000fe200078e0208 */
[----:B------:R-:W-:-:S02]  /*c0540*/  ISETP.LT.AND P3, PT, R158, UR4, !P3 ;  /* 0x000000049e007c0c */ /* 0x000fc4000df61270 */
[----:B------:R-:W-:Y:S02]  /*c0550*/  ISETP.LT.AND P5, PT, R153, UR4, !P1 ;  /* 0x0000000499007c0c */ /* 0x000fe4000cfa1270 */
[----:B------:R-:W-:Y:S02]  /*c0560*/  ISETP.LT.AND P2, PT, R155, UR4, !P1 ;  /* 0x000000049b007c0c */ /* 0x000fe4000cf41270 */
[----:B------:R-:W-:Y:S01]  /*c0570*/  ISETP.LT.AND P4, PT, R157, UR4, !P1 ;  /* 0x000000049d007c0c */ /* 0x000fe2000cf81270 */
[----:B------:R-:W-:-:S04]  /*c0580*/  IMAD.WIDE R22, R146, 0x4, R2 ;  /* 0x0000000492167825 */ /* 0x000fc800078e0202 */
[----:B------:R-:W-:-:S04]  /*c0590*/  IMAD.WIDE R24, R146, 0x4, R4 ;  /* 0x0000000492187825 */ /* 0x000fc800078e0204 */
[----:B------:R-:W-:-:S04]  /*c05a0*/  IMAD.WIDE R10, R146, 0x4, R6 ;  /* 0x00000004920a7825 */ /* 0x000fc800078e0206 */
[----:B-1----:R-:W-:Y:S01]  /*c05b0*/  IMAD.WIDE R20, R146, 0x4, R8 ;  /* 0x0000000492147825 */ /* 0x002fe200078e0208 */
[----:B------:R1:W-:Y:S04]  /*c05c0*/  @P3 STG.E desc[UR60][R18.64], R12 ;  /* 0x0000000c12003986 */ /* 0x0003e8000c10193c */
[----:B------:R1:W-:Y:S04]  /*c05d0*/  @P5 STG.E desc[UR60][R22.64], R105 ;  /* 0x0000006916005986 */ /* 0x0003e8000c10193c */
[----:B------:R-:W-:Y:S04]  /*c05e0*/  @P2 STG.E desc[UR60][R24.64], R113 ;  /* 0x0000007118002986 */ /* 0x000fe8000c10193c */
[----:B------:R1:W-:Y:S01]  /*c05f0*/  @P4 STG.E desc[UR60][R10.64], R117 ;  /* 0x000000750a004986 */ /* 0x0003e2000c10193c */
[----:B--2---:R-:W-:-:S03]  /*c0600*/  ISETP.GE.AND P0, PT, R0, UR5, PT ;  /* 0x0000000500007c0c */ /* 0x004fc6000bf06270 */
[----:B------:R-:W2:Y:S04]  /*c0610*/  LDL.LU R0, [R1+0x2cdc] ;  /* 0x002cdc0001007983 */ /* 0x000ea80000300800 */
[----:B------:R-:W2:Y:S04]  /*c0620*/  LDL.LU R145, [R1+0x1320] ;  /* 0x0013200001917983 */ /* 0x000ea80000300800 */
[----:B------:R-:W2:Y:S01]  /*c0630*/  LDL.LU R146, [R1+0x1318] ;  /* 0x0013180001927983 */ /* 0x000ea20000300800 */
[----:B---3--:R-:W-:-:S04]  /*c0640*/  IMAD.WIDE R16, R144, 0x4, R2 ;  /* 0x0000000490107825 */ /* 0x008fc800078e0202 */
[----:B-1----:R-:W-:-:S04]  /*c0650*/  IMAD.WIDE R18, R144, 0x4, R4 ;  /* 0x0000000490127825 */ /* 0x002fc800078e0204 */
[----:B------:R-:W-:-:S04]  /*c0660*/  IMAD.WIDE R22, R144, 0x4, R6 ;  /* 0x0000000490167825 */ /* 0x000fc800078e0206 */
[----:B------:R-:W-:Y:S02]  /*c0670*/  IMAD.WIDE R10, R144, 0x4, R8 ;  /* 0x00000004900a7825 */ /* 0x000fe400078e0208 */
[----:B------:R-:W3:Y:S01]  /*c0680*/  LDL.LU R144, [R1+0x13fc] ;  /* 0x0013fc0001907983 */ /* 0x000ee20000300800 */
[----:B------:R-:W-:Y:S02]  /*c0690*/  ISETP.LT.AND P6, PT, R158, UR4, !P1 ;  /* 0x000000049e007c0c */ /* 0x000fe4000cfc1270 */
[----:B------:R-:W-:-:S04]  /*c06a0*/  ISETP.GE.AND P1, PT, R28, UR5, PT ;  /* 0x000000051c007c0c */ /* 0x000fc8000bf26270 */
[----:B------:R-:W-:Y:S02]  /*c06b0*/  ISETP.LT.AND P2, PT, R153, UR4, !P1 ;  /* 0x0000000499007c0c */ /* 0x000fe4000cf41270 */
[----:B------:R-:W-:Y:S02]  /*c06c0*/  ISETP.LT.AND P5, PT, R155, UR4, !P1 ;  /* 0x000000049b007c0c */ /* 0x000fe4000cfa1270 */
[----:B------:R-:W-:Y:S02]  /*c06d0*/  ISETP.LT.AND P3, PT, R157, UR4, !P1 ;  /* 0x000000049d007c0c */ /* 0x000fe4000cf61270 */
[----:B------:R-:W-:Y:S01]  /*c06e0*/  ISETP.LT.AND P1, PT, R158, UR4, !P1 ;  /* 0x000000049e007c0c */ /* 0x000fe2000cf21270 */
[----:B------:R4:W-:Y:S01]  /*c06f0*/  @P6 STG.E desc[UR60][R20.64], R109 ;  /* 0x0000006d14006986 */ /* 0x0009e2000c10193c */
[----:B------:R-:W-:-:S05]  /*c0700*/  ISETP.LT.AND P6, PT, R153, UR4, !P0 ;  /* 0x0000000499007c0c */ /* 0x000fca000c7c1270 */
[----:B------:R1:W-:Y:S01]  /*c0710*/  @P2 STG.E desc[UR60][R16.64], R121 ;  /* 0x0000007910002986 */ /* 0x0003e2000c10193c */
[----:B------:R-:W-:-:S03]  /*c0720*/  ISETP.LT.AND P2, PT, R155, UR4, !P0 ;  /* 0x000000049b007c0c */ /* 0x000fc6000c741270 */
[----:B------:R1:W-:Y:S01]  /*c0730*/  @P5 STG.E desc[UR60][R18.64], R129 ;  /* 0x0000008112005986 */ /* 0x0003e2000c10193c */
[----:B------:R-:W-:Y:S01]  /*c0740*/  ISETP.LT.AND P5, PT, R157, UR4, !P0 ;  /* 0x000000049d007c0c */ /* 0x000fe2000c7a1270 */
[----:B----4-:R-:W-:Y:S01]  /*c0750*/  IMAD.WIDE R20, R147, 0x4, R2 ;  /* 0x0000000493147825 */ /* 0x010fe200078e0202 */
[----:B------:R-:W-:Y:S01]  /*c0760*/  ISETP.LT.AND P0, PT, R158, UR4, !P0 ;  /* 0x000000049e007c0c */ /* 0x000fe2000c701270 */
[----:B------:R2:W-:Y:S01]  /*c0770*/  @P3 STG.E desc[UR60][R22.64], R141 ;  /* 0x0000008d16003986 */ /* 0x0005e2000c10193c */
[----:B------:R-:W-:Y:S01]  /*c0780*/  ISETP.GE.AND P4, PT, R27, UR5, PT ;  /* 0x000000051b007c0c */ /* 0x000fe2000bf86270 */
[----:B------:R-:W-:Y:S02]  /*c0790*/  IMAD.WIDE R24, R147, 0x4, R4 ;  /* 0x0000000493187825 */ /* 0x000fe400078e0204 */
[----:B------:R4:W-:Y:S01]  /*c07a0*/  @P1 STG.E desc[UR60][R10.64], R13 ;  /* 0x0000000d0a001986 */ /* 0x0009e2000c10193c */
[----:B------:R-:W-:Y:S01]  /*c07b0*/  ISETP.LT.AND P1, PT, R153, UR4, !P4 ;  /* 0x0000000499007c0c */ /* 0x000fe2000e721270 */
[----:B-1----:R-:W-:-:S02]  /*c07c0*/  IMAD.WIDE R16, R147, 0x4, R6 ;  /* 0x0000000493107825 */ /* 0x002fc400078e0206 */
[----:B------:R-:W-:Y:S01]  /*c07d0*/  @P6 STG.E desc[UR60][R20.64], R106 ;  /* 0x0000006a14006986 */ /* 0x000fe2000c10193c */
[----:B------:R-:W-:Y:S01]  /*c07e0*/  ISETP.LT.AND P6, PT, R157, UR4, !P4 ;  /* 0x000000049d007c0c */ /* 0x000fe2000e7c1270 */
[----:B------:R-:W-:Y:S02]  /*c07f0*/  IMAD.WIDE R18, R147, 0x4, R8 ;  /* 0x0000000493127825 */ /* 0x000fe400078e0208 */
[----:B------:R-:W-:Y:S01]  /*c0800*/  @P2 STG.E desc[UR60][R24.64], R114 ;  /* 0x0000007218002986 */ /* 0x000fe2000c10193c */
[----:B------:R-:W-:Y:S02]  /*c0810*/  ISETP.LT.AND P2, PT, R155, UR4, !P4 ;  /* 0x000000049b007c0c */ /* 0x000fe4000e741270 */
[----:B------:R-:W-:Y:S02]  /*c0820*/  ISETP.GE.AND P3, PT, R26, UR5, PT ;  /* 0x000000051a007c0c */ /* 0x000fe4000bf66270 */
[----:B------:R-:W-:Y:S01]  /*c0830*/  ISETP.LT.AND P4, PT, R158, UR4, !P4 ;  /* 0x000000049e007c0c */ /* 0x000fe2000e781270 */
[----:B------:R1:W-:Y:S04]  /*c0840*/  @P5 STG.E desc[UR60][R16.64], R118 ;  /* 0x0000007610005986 */ /* 0x0003e8000c10193c */
[----:B------:R-:W-:Y:S01]  /*c0850*/  @P0 STG.E desc[UR60][R18.64], R110 ;  /* 0x0000006e12000986 */ /* 0x000fe2000c10193c */
[----:B------:R-:W-:Y:S01]  /*c0860*/  ISETP.LT.AND P0, PT, R153, UR4, !P3 ;  /* 0x0000000499007c0c */ /* 0x000fe2000df01270 */
[----:B--2---:R-:W-:-:S04]  /*c0870*/  IMAD.WIDE R22, R145, 0x4, R2 ;  /* 0x0000000491167825 */ /* 0x004fc800078e0202 */
[C---:B----4-:R-:W-:Y:S01]  /*c0880*/  IMAD.WIDE R10, R145.reuse, 0x4, R4 ;  /* 0x00000004910a7825 */ /* 0x050fe200078e0204 */
[----:B------:R-:W-:Y:S03]  /*c0890*/  @P1 STG.E desc[UR60][R22.64], R122 ;  /* 0x0000007a16001986 */ /* 0x000fe6000c10193c */
[C---:B------:R-:W-:Y:S01]  /*c08a0*/  IMAD.WIDE R12, R145.reuse, 0x4, R6 ;  /* 0x00000004910c7825 */ /* 0x040fe200078e0206 */
[----:B------:R2:W-:Y:S03]  /*c08b0*/  @P2 STG.E desc[UR60][R10.64], R130 ;  /* 0x000000820a002986 */ /* 0x0005e6000c10193c */
[----:B-1----:R-:W-:Y:S01]  /*c08c0*/  IMAD.WIDE R16, R145, 0x4, R8 ;  /* 0x0000000491107825 */ /* 0x002fe200078e0208 */
[----:B------:R-:W-:Y:S01]  /*c08d0*/  ISETP.GE.AND P5, PT, R0, UR5, PT ;  /* 0x0000000500007c0c */ /* 0x000fe2000bfa6270 */
[----:B------:R1:W-:Y:S01]  /*c08e0*/  @P6 STG.E desc[UR60][R12.64], R142 ;  /* 0x0000008e0c006986 */ /* 0x0003e2000c10193c */
[----:B------:R-:W-:Y:S01]  /*c08f0*/  ISETP.LT.AND P2, PT, R155, UR4, !P3 ;  /* 0x000000049b007c0c */ /* 0x000fe2000df41270 */
[----:B------:R-:W-:-:S02]  /*c0900*/  IMAD.WIDE R20, R146, 0x4, R2 ;  /* 0x0000000492147825 */ /* 0x000fc400078e0202 */
[----:B------:R4:W-:Y:S01]  /*c0910*/  @P4 STG.E desc[UR60][R16.64], R14 ;  /* 0x0000000e10004986 */ /* 0x0009e2000c10193c */
[----:B------:R-:W-:Y:S02]  /*c0920*/  ISETP.LT.AND P4, PT, R157, UR4, !P3 ;  /* 0x000000049d007c0c */ /* 0x000fe4000df81270 */
[C---:B------:R-:W-:Y:S01]  /*c0930*/  ISETP.LT.AND P3, PT, R158.reuse, UR4, !P3 ;  /* 0x000000049e007c0c */ /* 0x040fe2000df61270 */
[----:B------:R4:W-:Y:S01]  /*c0940*/  @P0 STG.E desc[UR60][R20.64], R107 ;  /* 0x0000006b14000986 */ /* 0x0009e2000c10193c */
[----:B------:R-:W-:Y:S02]  /*c0950*/  ISETP.LT.AND P1, PT, R153, UR4, !P5 ;  /* 0x0000000499007c0c */ /* 0x000fe4000ef21270 */
[----:B------:R-:W-:Y:S02]  /*c0960*/  ISETP.LT.AND P6, PT, R155, UR4, !P5 ;  /* 0x000000049b007c0c */ /* 0x000fe4000efc1270 */
[----:B------:R-:W-:Y:S02]  /*c0970*/  ISETP.LT.AND P0, PT, R157, UR4, !P5 ;  /* 0x000000049d007c0c */ /* 0x000fe4000ef01270 */
[----:B------:R-:W-:Y:S01]  /*c0980*/  ISETP.LT.AND P5, PT, R158, UR4, !P5 ;  /* 0x000000049e007c0c */ /* 0x000fe2000efa1270 */
[----:B--2---:R-:W-:-:S04]  /*c0990*/  IMAD.WIDE R10, R146, 0x4, R4 ;  /* 0x00000004920a7825 */ /* 0x004fc800078e0204 */
[C---:B-1----:R-:W-:Y:S01]  /*c09a0*/  IMAD.WIDE R12, R146.reuse, 0x4, R6 ;  /* 0x00000004920c7825 */ /* 0x042fe200078e0206 */
[----:B------:R4:W-:Y:S03]  /*c09b0*/  @P2 STG.E desc[UR60][R10.64], R115 ;  /* 0x000000730a002986 */ /* 0x0009e6000c10193c */
[----:B------:R-:W-:Y:S01]  /*c09c0*/  IMAD.WIDE R18, R146, 0x4, R8 ;  /* 0x0000000492127825 */ /* 0x000fe200078e0208 */
[----:B------:R4:W-:Y:S03]  /*c09d0*/  @P4 STG.E desc[UR60][R12.64], R119 ;  /* 0x000000770c004986 */ /* 0x0009e6000c10193c */
[C---:B---3--:R-:W-:Y:S01]  /*c09e0*/  IMAD.WIDE R2, R144.reuse, 0x4, R2 ;  /* 0x0000000490027825 */ /* 0x048fe200078e0202 */
[----:B------:R4:W-:Y:S03]  /*c09f0*/  @P3 STG.E desc[UR60][R18.64], R111 ;  /* 0x0000006f12003986 */ /* 0x0009e6000c10193c */
[C---:B------:R-:W-:Y:S01]  /*c0a00*/  IMAD.WIDE R4, R144.reuse, 0x4, R4 ;  /* 0x0000000490047825 */ /* 0x040fe200078e0204 */
[----:B------:R4:W-:Y:S03]  /*c0a10*/  @P1 STG.E desc[UR60][R2.64], R123 ;  /* 0x0000007b02001986 */ /* 0x0009e6000c10193c */
[C---:B------:R-:W-:Y:S01]  /*c0a20*/  IMAD.WIDE R6, R144.reuse, 0x4, R6 ;  /* 0x0000000490067825 */ /* 0x040fe200078e0206 */
[----:B------:R4:W-:Y:S04]  /*c0a30*/  @P6 STG.E desc[UR60][R4.64], R131 ;  /* 0x0000008304006986 */ /* 0x0009e8000c10193c */
[----:B------:R4:W-:Y:S01]  /*c0a40*/  @P0 STG.E desc[UR60][R6.64], R143 ;  /* 0x0000008f06000986 */ /* 0x0009e2000c10193c */
[----:B------:R-:W-:Y:S01]  /*c0a50*/  IMAD.WIDE R8, R144, 0x4, R8 ;  /* 0x0000000490087825 */ /* 0x000fe200078e0208 */
[----:B------:R-:W-:Y:S06]  /*c0a60*/  @!P5 EXIT ;  /* 0x000000000000d94d */ /* 0x000fec0003800000 */
[----:B------:R-:W-:Y:S01]  /*c0a70*/  STG.E desc[UR60][R8.64], R15 ;  /* 0x0000000f08007986 */ /* 0x000fe2000c10193c */
[----:B------:R-:W-:Y:S05]  /*c0a80*/  EXIT ;  /* 0x000000000000794d */ /* 0x000fea0003800000 */
.L_x_2:
[----:B------:R-:W-:-:S00]  /*c0a90*/  BRA `(.L_x_2) ;  /* 0xfffffffc00fc7947 */ /* 0x000fc0000383ffff */
[----:B------:R-:W-:-:S00]  /*c0aa0*/  NOP ;  /* 0x0000000000007918 */ /* 0x000fc00000000000 */
        /* <DEDUP_REMOVED lines=13> */
.L_x_3:


//--------------------- .nv.shared.matmul_kernel  --------------------------
	.section	.nv.shared.matmul_kernel,"aw",@nobits
	.sectionflags	@""
	.align	16
	.zero		1024


//--------------------- .nv.shared.reserved.0     --------------------------
	.section	.nv.shared.reserved.0,"aw",@nobits
	.weak		__nv_reservedSMEM_offset_0_alias
	.size		__nv_reservedSMEM_offset_0_alias, 0, 0
	.other		__nv_reservedSMEM_offset_0_alias,@"STO_CUDA_RESERVED_SHARED STV_DEFAULT"
__nv_reservedSMEM_offset_0_alias:
	.zero		0


//--------------------- .nv.constant0.matmul_kernel --------------------------
	.section	.nv.constant0.matmul_kernel,"a",@progbits
	.sectionflags	@""
	.align	4
.nv.constant0.matmul_kernel:
	.zero		608


//--------------------- SYMBOLS --------------------------

	.type		.nv.reservedSmem.offset0,@object
	.size		.nv.reservedSmem.offset0,0x4
